	.target	sm_103a

	.elftype	@"ET_EXEC"


//--------------------- .note.nv.tkinfo           --------------------------
	.section	.note.nv.tkinfo,"",@"SHT_NOTE"
	.sectionflags	@"SHF_NOTE_NV_TKINFO"
	.tkinfo
        /*0018*/ 	.word	0x00000002
        /*0030*/ 	.string	""
        /*0030*/ 	.string	"ptxas"
        /*0030*/ 	.string	"Cuda compilation tools, release 13.0, V13.0.88"
        /*0030*/ 	.string	"Build cuda_13.0.r13.0/compiler.36424714_0"
        /*0030*/ 	.string	"-arch sm_103a -m 64 "



//--------------------- .note.nv.cuinfo           --------------------------
	.section	.note.nv.cuinfo,"",@"SHT_NOTE"
	.sectionflags	@"SHF_NOTE_NV_CUINFO"
        /*0018*/ 	.short	0x0002
        /*001a*/ 	.short	0x0067
        /*001c*/ 	.short	0x0082
	.zero		2


//--------------------- .nv.info                  --------------------------
	.section	.nv.info,"",@"SHT_CUDA_INFO"
	.align	4


	//----- nvinfo : EIATTR_REGCOUNT
	.align		4
        /*0000*/ 	.byte	0x04, 0x2f
        /*0002*/ 	.short	(.L_29 - .L_28)
	.align		4
.L_28:
        /*0004*/ 	.word	index@(_Z27cunn_SoftMaxXEntropyForwardILi4Efff25LogSoftMaxForwardEpilogueEvPT1_PT2_PT0_Pllf)
        /*0008*/ 	.word	0x00000020


	//----- nvinfo : EIATTR_FRAME_SIZE
	.align		4
.L_29:
        /*000c*/ 	.byte	0x04, 0x11
        /*000e*/ 	.short	(.L_31 - .L_30)
	.align		4
.L_30:
        /*0010*/ 	.word	index@(_Z27cunn_SoftMaxXEntropyForwardILi4Efff25LogSoftMaxForwardEpilogueEvPT1_PT2_PT0_Pllf)
        /*0014*/ 	.word	0x00000000


	//----- nvinfo : EIATTR_REGCOUNT
	.align		4
.L_31:
        /*0018*/ 	.byte	0x04, 0x2f
        /*001a*/ 	.short	(.L_33 - .L_32)
	.align		4
.L_32:
        /*001c*/ 	.word	index@(_Z27cunn_SoftMaxXEntropyForwardILi8EN3c104HalfEfS1_25LogSoftMaxForwardEpilogueEvPT1_PT2_PT0_Pllf)
        /*0020*/ 	.word	0x00000020


	//----- nvinfo : EIATTR_FRAME_SIZE
	.align		4
.L_33:
        /*0024*/ 	.byte	0x04, 0x11
        /*0026*/ 	.short	(.L_35 - .L_34)
	.align		4
.L_34:
        /*0028*/ 	.word	index@(_Z27cunn_SoftMaxXEntropyForwardILi8EN3c104HalfEfS1_25LogSoftMaxForwardEpilogueEvPT1_PT2_PT0_Pllf)
        /*002c*/ 	.word	0x00000000


	//----- nvinfo : EIATTR_REGCOUNT
	.align		4
.L_35:
        /*0030*/ 	.byte	0x04, 0x2f
        /*0032*/ 	.short	(.L_37 - .L_36)
	.align		4
.L_36:
        /*0034*/ 	.word	index@(_Z27cunn_SoftMaxXEntropyForwardILi8EN3c104HalfEff25LogSoftMaxForwardEpilogueEvPT1_PT2_PT0_Pllf)
        /*0038*/ 	.word	0x00000020


	//----- nvinfo : EIATTR_FRAME_SIZE
	.align		4
.L_37:
        /*003c*/ 	.byte	0x04, 0x11
        /*003e*/ 	.short	(.L_39 - .L_38)
	.align		4
.L_38:
        /*0040*/ 	.word	index@(_Z27cunn_SoftMaxXEntropyForwardILi8EN3c104HalfEff25LogSoftMaxForwardEpilogueEvPT1_PT2_PT0_Pllf)
        /*0044*/ 	.word	0x00000000


	//----- nvinfo : EIATTR_REGCOUNT
	.align		4
.L_39:
        /*0048*/ 	.byte	0x04, 0x2f
        /*004a*/ 	.short	(.L_41 - .L_40)
	.align		4
.L_40:
        /*004c*/ 	.word	index@(_Z27cunn_SoftMaxXEntropyForwardILi8EN3c108BFloat16EfS1_25LogSoftMaxForwardEpilogueEvPT1_PT2_PT0_Pllf)
        /*0050*/ 	.word	0x00000020


	//----- nvinfo : EIATTR_FRAME_SIZE
	.align		4
.L_41:
        /*0054*/ 	.byte	0x04, 0x11
        /*0056*/ 	.short	(.L_43 - .L_42)
	.align		4
.L_42:
        /*0058*/ 	.word	index@(_Z27cunn_SoftMaxXEntropyForwardILi8EN3c108BFloat16EfS1_25LogSoftMaxForwardEpilogueEvPT1_PT2_PT0_Pllf)
        /*005c*/ 	.word	0x00000000


	//----- nvinfo : EIATTR_REGCOUNT
	.align		4
.L_43:
        /*0060*/ 	.byte	0x04, 0x2f
        /*0062*/ 	.short	(.L_45 - .L_44)
	.align		4
.L_44:
        /*0064*/ 	.word	index@(_Z27cunn_SoftMaxXEntropyForwardILi8EN3c108BFloat16Eff25LogSoftMaxForwardEpilogueEvPT1_PT2_PT0_Pllf)
        /*0068*/ 	.word	0x00000020


	//----- nvinfo : EIATTR_FRAME_SIZE
	.align		4
.L_45:
        /*006c*/ 	.byte	0x04, 0x11
        /*006e*/ 	.short	(.L_47 - .L_46)
	.align		4
.L_46:
        /*0070*/ 	.word	index@(_Z27cunn_SoftMaxXEntropyForwardILi8EN3c108BFloat16Eff25LogSoftMaxForwardEpilogueEvPT1_PT2_PT0_Pllf)
        /*0074*/ 	.word	0x00000000


	//----- nvinfo : EIATTR_REGCOUNT
	.align		4
.L_47:
        /*0078*/ 	.byte	0x04, 0x2f
        /*007a*/ 	.short	(.L_49 - .L_48)
	.align		4
.L_48:
        /*007c*/ 	.word	index@(_Z28cunn_SoftMaxXEntropyBackwardILi4Efff26LogSoftMaxBackwardEpilogueEvPT0_S2_PT2_S4_Plfi)
        /*0080*/ 	.word	0x00000020


	//----- nvinfo : EIATTR_FRAME_SIZE
	.align		4
.L_49:
        /*0084*/ 	.byte	0x04, 0x11
        /*0086*/ 	.short	(.L_51 - .L_50)
	.align		4
.L_50:
        /*0088*/ 	.word	index@(_Z28cunn_SoftMaxXEntropyBackwardILi4Efff26LogSoftMaxBackwardEpilogueEvPT0_S2_PT2_S4_Plfi)
        /*008c*/ 	.word	0x00000000


	//----- nvinfo : EIATTR_REGCOUNT
	.align		4
.L_51:
        /*0090*/ 	.byte	0x04, 0x2f
        /*0092*/ 	.short	(.L_53 - .L_52)
	.align		4
.L_52:
        /*0094*/ 	.word	index@(_Z28cunn_SoftMaxXEntropyBackwardILi8EN3c104HalfEfS1_26LogSoftMaxBackwardEpilogueEvPT0_S4_PT2_S6_Plfi)
        /*0098*/ 	.word	0x00000020


	//----- nvinfo : EIATTR_FRAME_SIZE
	.align		4
.L_53:
        /*009c*/ 	.byte	0x04, 0x11
        /*009e*/ 	.short	(.L_55 - .L_54)
	.align		4
.L_54:
        /*00a0*/ 	.word	index@(_Z28cunn_SoftMaxXEntropyBackwardILi8EN3c104HalfEfS1_26LogSoftMaxBackwardEpilogueEvPT0_S4_PT2_S6_Plfi)
        /*00a4*/ 	.word	0x00000000


	//----- nvinfo : EIATTR_REGCOUNT
	.align		4
.L_55:
        /*00a8*/ 	.byte	0x04, 0x2f
        /*00aa*/ 	.short	(.L_57 - .L_56)
	.align		4
.L_56:
        /*00ac*/ 	.word	index@(_Z28cunn_SoftMaxXEntropyBackwardILi8EN3c104HalfEff26LogSoftMaxBackwardEpilogueEvPT0_S4_PT2_S6_Plfi)
        /*00b0*/ 	.word	0x00000020


	//----- nvinfo : EIATTR_FRAME_SIZE
	.align		4
.L_57:
        /*00b4*/ 	.byte	0x04, 0x11
        /*00b6*/ 	.short	(.L_59 - .L_58)
	.align		4
.L_58:
        /*00b8*/ 	.word	index@(_Z28cunn_SoftMaxXEntropyBackwardILi8EN3c104HalfEff26LogSoftMaxBackwardEpilogueEvPT0_S4_PT2_S6_Plfi)
        /*00bc*/ 	.word	0x00000000


	//----- nvinfo : EIATTR_REGCOUNT
	.align		4
.L_59:
        /*00c0*/ 	.byte	0x04, 0x2f
        /*00c2*/ 	.short	(.L_61 - .L_60)
	.align		4
.L_60:
        /*00c4*/ 	.word	index@(_Z28cunn_SoftMaxXEntropyBackwardILi8EN3c108BFloat16EfS1_26LogSoftMaxBackwardEpilogueEvPT0_S4_PT2_S6_Plfi)
        /*00c8*/ 	.word	0x00000020


	//----- nvinfo : EIATTR_FRAME_SIZE
	.align		4
.L_61:
        /*00cc*/ 	.byte	0x04, 0x11
        /*00ce*/ 	.short	(.L_63 - .L_62)
	.align		4
.L_62:
        /*00d0*/ 	.word	index@(_Z28cunn_SoftMaxXEntropyBackwardILi8EN3c108BFloat16EfS1_26LogSoftMaxBackwardEpilogueEvPT0_S4_PT2_S6_Plfi)
        /*00d4*/ 	.word	0x00000000


	//----- nvinfo : EIATTR_REGCOUNT
	.align		4
.L_63:
        /*00d8*/ 	.byte	0x04, 0x2f
        /*00da*/ 	.short	(.L_65 - .L_64)
	.align		4
.L_64:
        /*00dc*/ 	.word	index@(_Z28cunn_SoftMaxXEntropyBackwardILi8EN3c108BFloat16Eff26LogSoftMaxBackwardEpilogueEvPT0_S4_PT2_S6_Plfi)
        /*00e0*/ 	.word	0x00000020


	//----- nvinfo : EIATTR_FRAME_SIZE
	.align		4
.L_65:
        /*00e4*/ 	.byte	0x04, 0x11
        /*00e6*/ 	.short	(.L_67 - .L_66)
	.align		4
.L_66:
        /*00e8*/ 	.word	index@(_Z28cunn_SoftMaxXEntropyBackwardILi8EN3c108BFloat16Eff26LogSoftMaxBackwardEpilogueEvPT0_S4_PT2_S6_Plfi)
        /*00ec*/ 	.word	0x00000000


	//----- nvinfo : EIATTR_MIN_STACK_SIZE
	.align		4
.L_67:
        /*00f0*/ 	.byte	0x04, 0x12
        /*00f2*/ 	.short	(.L_69 - .L_68)
	.align		4
.L_68:
        /*00f4*/ 	.word	index@(_Z28cunn_SoftMaxXEntropyBackwardILi8EN3c108BFloat16Eff26LogSoftMaxBackwardEpilogueEvPT0_S4_PT2_S6_Plfi)
        /*00f8*/ 	.word	0x00000000


	//----- nvinfo : EIATTR_MIN_STACK_SIZE
	.align		4
.L_69:
        /*00fc*/ 	.byte	0x04, 0x12
        /*00fe*/ 	.short	(.L_71 - .L_70)
	.align		4
.L_70:
        /*0100*/ 	.word	index@(_Z28cunn_SoftMaxXEntropyBackwardILi8EN3c108BFloat16EfS1_26LogSoftMaxBackwardEpilogueEvPT0_S4_PT2_S6_Plfi)
        /*0104*/ 	.word	0x00000000


	//----- nvinfo : EIATTR_MIN_STACK_SIZE
	.align		4
.L_71:
        /*0108*/ 	.byte	0x04, 0x12
        /*010a*/ 	.short	(.L_73 - .L_72)
	.align		4
.L_72:
        /*010c*/ 	.word	index@(_Z28cunn_SoftMaxXEntropyBackwardILi8EN3c104HalfEff26LogSoftMaxBackwardEpilogueEvPT0_S4_PT2_S6_Plfi)
        /*0110*/ 	.word	0x00000000


	//----- nvinfo : EIATTR_MIN_STACK_SIZE
	.align		4
.L_73:
        /*0114*/ 	.byte	0x04, 0x12
        /*0116*/ 	.short	(.L_75 - .L_74)
	.align		4
.L_74:
        /*0118*/ 	.word	index@(_Z28cunn_SoftMaxXEntropyBackwardILi8EN3c104HalfEfS1_26LogSoftMaxBackwardEpilogueEvPT0_S4_PT2_S6_Plfi)
        /*011c*/ 	.word	0x00000000


	//----- nvinfo : EIATTR_MIN_STACK_SIZE
	.align		4
.L_75:
        /*0120*/ 	.byte	0x04, 0x12
        /*0122*/ 	.short	(.L_77 - .L_76)
	.align		4
.L_76:
        /*0124*/ 	.word	index@(_Z28cunn_SoftMaxXEntropyBackwardILi4Efff26LogSoftMaxBackwardEpilogueEvPT0_S2_PT2_S4_Plfi)
        /*0128*/ 	.word	0x00000000


	//----- nvinfo : EIATTR_MIN_STACK_SIZE
	.align		4
.L_77:
        /*012c*/ 	.byte	0x04, 0x12
        /*012e*/ 	.short	(.L_79 - .L_78)
	.align		4
.L_78:
        /*0130*/ 	.word	index@(_Z27cunn_SoftMaxXEntropyForwardILi8EN3c108BFloat16Eff25LogSoftMaxForwardEpilogueEvPT1_PT2_PT0_Pllf)
        /*0134*/ 	.word	0x00000000


	//----- nvinfo : EIATTR_MIN_STACK_SIZE
	.align		4
.L_79:
        /*0138*/ 	.byte	0x04, 0x12
        /*013a*/ 	.short	(.L_81 - .L_80)
	.align		4
.L_80:
        /*013c*/ 	.word	index@(_Z27cunn_SoftMaxXEntropyForwardILi8EN3c108BFloat16EfS1_25LogSoftMaxForwardEpilogueEvPT1_PT2_PT0_Pllf)
        /*0140*/ 	.word	0x00000000


	//----- nvinfo : EIATTR_MIN_STACK_SIZE
	.align		4
.L_81:
        /*0144*/ 	.byte	0x04, 0x12
        /*0146*/ 	.short	(.L_83 - .L_82)
	.align		4
.L_82:
        /*0148*/ 	.word	index@(_Z27cunn_SoftMaxXEntropyForwardILi8EN3c104HalfEff25LogSoftMaxForwardEpilogueEvPT1_PT2_PT0_Pllf)
        /*014c*/ 	.word	0x00000000


	//----- nvinfo : EIATTR_MIN_STACK_SIZE
	.align		4
.L_83:
        /*0150*/ 	.byte	0x04, 0x12
        /*0152*/ 	.short	(.L_85 - .L_84)
	.align		4
.L_84:
        /*0154*/ 	.word	index@(_Z27cunn_SoftMaxXEntropyForwardILi8EN3c104HalfEfS1_25LogSoftMaxForwardEpilogueEvPT1_PT2_PT0_Pllf)
        /*0158*/ 	.word	0x00000000


	//----- nvinfo : EIATTR_MIN_STACK_SIZE
	.align		4
.L_85:
        /*015c*/ 	.byte	0x04, 0x12
        /*015e*/ 	.short	(.L_87 - .L_86)
	.align		4
.L_86:
        /*0160*/ 	.word	index@(_Z27cunn_SoftMaxXEntropyForwardILi4Efff25LogSoftMaxForwardEpilogueEvPT1_PT2_PT0_Pllf)
        /*0164*/ 	.word	0x00000000
.L_87:


//--------------------- .nv.compat                --------------------------
	.section	.nv.compat,"",@"SHT_CUDA_COMPAT_INFO"
	.align	4
        /*0000*/ 	.byte	0x02, 0x09, 0x01, 0x00, 0x02, 0x02, 0x01, 0x00, 0x02, 0x05, 0x05, 0x00, 0x03, 0x07, 0x01, 0x01
        /*0010*/ 	.byte	0x02, 0x03, 0x00, 0x00, 0x02, 0x06, 0x01, 0x00, 0x04, 0x0b, 0x08, 0x00, 0x00, 0x00, 0x00, 0x00
        /*0020*/ 	.byte	0x00, 0x00, 0x00, 0x00


//--------------------- .nv.info._Z28cunn_SoftMaxXEntropyBackwardILi8EN3c108BFloat16Eff26LogSoftMaxBackwardEpilogueEvPT0_S4_PT2_S6_Plfi --------------------------
	.section	.nv.info._Z28cunn_SoftMaxXEntropyBackwardILi8EN3c108BFloat16Eff26LogSoftMaxBackwardEpilogueEvPT0_S4_PT2_S6_Plfi,"",@"SHT_CUDA_INFO"
	.sectionflags	@""
	.align	4


	//----- nvinfo : EIATTR_CUDA_API_VERSION
	.align		4
        /*0000*/ 	.byte	0x04, 0x37
        /*0002*/ 	.short	(.L_89 - .L_88)
.L_88:
        /*0004*/ 	.word	0x00000082


	//----- nvinfo : EIATTR_KPARAM_INFO
	.align		4
.L_89:
        /*0008*/ 	.byte	0x04, 0x17
        /*000a*/ 	.short	(.L_91 - .L_90)
.L_90:
        /*000c*/ 	.word	0x00000000
        /*0010*/ 	.short	0x0006
        /*0012*/ 	.short	0x002c
        /*0014*/ 	.byte	0x00, 0xf0, 0x11, 0x00


	//----- nvinfo : EIATTR_KPARAM_INFO
	.align		4
.L_91:
        /*0018*/ 	.byte	0x04, 0x17
        /*001a*/ 	.short	(.L_93 - .L_92)
.L_92:
        /*001c*/ 	.word	0x00000000
        /*0020*/ 	.short	0x0005
        /*0022*/ 	.short	0x0028
        /*0024*/ 	.byte	0x00, 0xf0, 0x11, 0x00


	//----- nvinfo : EIATTR_KPARAM_INFO
	.align		4
.L_93:
        /*0028*/ 	.byte	0x04, 0x17
        /*002a*/ 	.short	(.L_95 - .L_94)
.L_94:
        /*002c*/ 	.word	0x00000000
        /*0030*/ 	.short	0x0004
        /*0032*/ 	.short	0x0020
        /*0034*/ 	.byte	0x00, 0xf5, 0x21, 0x00


	//----- nvinfo : EIATTR_KPARAM_INFO
	.align		4
.L_95:
        /*0038*/ 	.byte	0x04, 0x17
        /*003a*/ 	.short	(.L_97 - .L_96)
.L_96:
        /*003c*/ 	.word	0x00000000
        /*0040*/ 	.short	0x0003
        /*0042*/ 	.short	0x0018
        /*0044*/ 	.byte	0x00, 0xf5, 0x21, 0x00


	//----- nvinfo : EIATTR_KPARAM_INFO
	.align		4
.L_97:
        /*0048*/ 	.byte	0x04, 0x17
        /*004a*/ 	.short	(.L_99 - .L_98)
.L_98:
        /*004c*/ 	.word	0x00000000
        /*0050*/ 	.short	0x0002
        /*0052*/ 	.short	0x0010
        /*0054*/ 	.byte	0x00, 0xf5, 0x21, 0x00


	//----- nvinfo : EIATTR_KPARAM_INFO
	.align		4
.L_99:
        /*0058*/ 	.byte	0x04, 0x17
        /*005a*/ 	.short	(.L_101 - .L_100)
.L_100:
        /*005c*/ 	.word	0x00000000
        /*0060*/ 	.short	0x0001
        /*0062*/ 	.short	0x0008
        /*0064*/ 	.byte	0x00, 0xf5, 0x21, 0x00


	//----- nvinfo : EIATTR_KPARAM_INFO
	.align		4
.L_101:
        /*0068*/ 	.byte	0x04, 0x17
        /*006a*/ 	.short	(.L_103 - .L_102)
.L_102:
        /*006c*/ 	.word	0x00000000
        /*0070*/ 	.short	0x0000
        /*0072*/ 	.short	0x0000
        /*0074*/ 	.byte	0x00, 0xf5, 0x21, 0x00


	//----- nvinfo : EIATTR_SPARSE_MMA_MASK
	.align		4
.L_103:
        /*0078*/ 	.byte	0x03, 0x50
        /*007a*/ 	.short	0x0000


	//----- nvinfo : EIATTR_MAXREG_COUNT
	.align		4
        /*007c*/ 	.byte	0x03, 0x1b
        /*007e*/ 	.short	0x00ff


	//----- nvinfo : EIATTR_MERCURY_ISA_VERSION
	.align		4
        /*0080*/ 	.byte	0x03, 0x5f
        /*0082*/ 	.short	0x0101


	//----- nvinfo : EIATTR_VRC_CTA_INIT_COUNT
	.align		4
        /*0084*/ 	.byte	0x02, 0x4a
	.zero		1
	.zero		1


	//----- nvinfo : EIATTR_EXIT_INSTR_OFFSETS
	.align		4
        /*0088*/ 	.byte	0x04, 0x1c
        /*008a*/ 	.short	(.L_105 - .L_104)


	//   ....[0]....
.L_104:
        /*008c*/ 	.word	0x00000d80


	//   ....[1]....
        /*0090*/ 	.word	0x00000ed0


	//   ....[2]....
        /*0094*/ 	.word	0x000019e0


	//   ....[3]....
        /*0098*/ 	.word	0x00001b20


	//----- nvinfo : EIATTR_CRS_STACK_SIZE
	.align		4
.L_105:
        /*009c*/ 	.byte	0x04, 0x1e
        /*009e*/ 	.short	(.L_107 - .L_106)
.L_106:
        /*00a0*/ 	.word	0x00000000


	//----- nvinfo : EIATTR_CBANK_PARAM_SIZE
	.align		4
.L_107:
        /*00a4*/ 	.byte	0x03, 0x19
        /*00a6*/ 	.short	0x0030


	//----- nvinfo : EIATTR_PARAM_CBANK
	.align		4
        /*00a8*/ 	.byte	0x04, 0x0a
        /*00aa*/ 	.short	(.L_109 - .L_108)
	.align		4
.L_108:
        /*00ac*/ 	.word	index@(.nv.constant0._Z28cunn_SoftMaxXEntropyBackwardILi8EN3c108BFloat16Eff26LogSoftMaxBackwardEpilogueEvPT0_S4_PT2_S6_Plfi)
        /*00b0*/ 	.short	0x0380
        /*00b2*/ 	.short	0x0030


	//----- nvinfo : EIATTR_SW_WAR
	.align		4
.L_109:
        /*00b4*/ 	.byte	0x04, 0x36
        /*00b6*/ 	.short	(.L_111 - .L_110)
.L_110:
        /*00b8*/ 	.word	0x00000008
.L_111:


//--------------------- .nv.info._Z28cunn_SoftMaxXEntropyBackwardILi8EN3c108BFloat16EfS1_26LogSoftMaxBackwardEpilogueEvPT0_S4_PT2_S6_Plfi --------------------------
	.section	.nv.info._Z28cunn_SoftMaxXEntropyBackwardILi8EN3c108BFloat16EfS1_26LogSoftMaxBackwardEpilogueEvPT0_S4_PT2_S6_Plfi,"",@"SHT_CUDA_INFO"
	.sectionflags	@""
	.align	4


	//----- nvinfo : EIATTR_CUDA_API_VERSION
	.align		4
        /*0000*/ 	.byte	0x04, 0x37
        /*0002*/ 	.short	(.L_113 - .L_112)
.L_112:
        /*0004*/ 	.word	0x00000082


	//----- nvinfo : EIATTR_KPARAM_INFO
	.align		4
.L_113:
        /*0008*/ 	.byte	0x04, 0x17
        /*000a*/ 	.short	(.L_115 - .L_114)
.L_114:
        /*000c*/ 	.word	0x00000000
        /*0010*/ 	.short	0x0006
        /*0012*/ 	.short	0x002c
        /*0014*/ 	.byte	0x00, 0xf0, 0x11, 0x00


	//----- nvinfo : EIATTR_KPARAM_INFO
	.align		4
.L_115:
        /*0018*/ 	.byte	0x04, 0x17
        /*001a*/ 	.short	(.L_117 - .L_116)
.L_116:
        /*001c*/ 	.word	0x00000000
        /*0020*/ 	.short	0x0005
        /*0022*/ 	.short	0x0028
        /*0024*/ 	.byte	0x00, 0xf0, 0x11, 0x00


	//----- nvinfo : EIATTR_KPARAM_INFO
	.align		4
.L_117:
        /*0028*/ 	.byte	0x04, 0x17
        /*002a*/ 	.short	(.L_119 - .L_118)
.L_118:
        /*002c*/ 	.word	0x00000000
        /*0030*/ 	.short	0x0004
        /*0032*/ 	.short	0x0020
        /*0034*/ 	.byte	0x00, 0xf5, 0x21, 0x00


	//----- nvinfo : EIATTR_KPARAM_INFO
	.align		4
.L_119:
        /*0038*/ 	.byte	0x04, 0x17
        /*003a*/ 	.short	(.L_121 - .L_120)
.L_120:
        /*003c*/ 	.word	0x00000000
        /*0040*/ 	.short	0x0003
        /*0042*/ 	.short	0x0018
        /*0044*/ 	.byte	0x00, 0xf5, 0x21, 0x00


	//----- nvinfo : EIATTR_KPARAM_INFO
	.align		4
.L_121:
        /*0048*/ 	.byte	0x04, 0x17
        /*004a*/ 	.short	(.L_123 - .L_122)
.L_122:
        /*004c*/ 	.word	0x00000000
        /*0050*/ 	.short	0x0002
        /*0052*/ 	.short	0x0010
        /*0054*/ 	.byte	0x00, 0xf5, 0x21, 0x00


	//----- nvinfo : EIATTR_KPARAM_INFO
	.align		4
.L_123:
        /*0058*/ 	.byte	0x04, 0x17
        /*005a*/ 	.short	(.L_125 - .L_124)
.L_124:
        /*005c*/ 	.word	0x00000000
        /*0060*/ 	.short	0x0001
        /*0062*/ 	.short	0x0008
        /*0064*/ 	.byte	0x00, 0xf5, 0x21, 0x00


	//----- nvinfo : EIATTR_KPARAM_INFO
	.align		4
.L_125:
        /*0068*/ 	.byte	0x04, 0x17
        /*006a*/ 	.short	(.L_127 - .L_126)
.L_126:
        /*006c*/ 	.word	0x00000000
        /*0070*/ 	.short	0x0000
        /*0072*/ 	.short	0x0000
        /*0074*/ 	.byte	0x00, 0xf5, 0x21, 0x00


	//----- nvinfo : EIATTR_SPARSE_MMA_MASK
	.align		4
.L_127:
        /*0078*/ 	.byte	0x03, 0x50
        /*007a*/ 	.short	0x0000


	//----- nvinfo : EIATTR_MAXREG_COUNT
	.align		4
        /*007c*/ 	.byte	0x03, 0x1b
        /*007e*/ 	.short	0x00ff


	//----- nvinfo : EIATTR_MERCURY_ISA_VERSION
	.align		4
        /*0080*/ 	.byte	0x03, 0x5f
        /*0082*/ 	.short	0x0101


	//----- nvinfo : EIATTR_VRC_CTA_INIT_COUNT
	.align		4
        /*0084*/ 	.byte	0x02, 0x4a
	.zero		1
	.zero		1


	//----- nvinfo : EIATTR_EXIT_INSTR_OFFSETS
	.align		4
        /*0088*/ 	.byte	0x04, 0x1c
        /*008a*/ 	.short	(.L_129 - .L_128)


	//   ....[0]....
.L_128:
        /*008c*/ 	.word	0x00000da0


	//   ....[1]....
        /*0090*/ 	.word	0x00000ef0


	//   ....[2]....
        /*0094*/ 	.word	0x00001a20


	//   ....[3]....
        /*0098*/ 	.word	0x00001b60


	//----- nvinfo : EIATTR_CRS_STACK_SIZE
	.align		4
.L_129:
        /*009c*/ 	.byte	0x04, 0x1e
        /*009e*/ 	.short	(.L_131 - .L_130)
.L_130:
        /*00a0*/ 	.word	0x00000000


	//----- nvinfo : EIATTR_CBANK_PARAM_SIZE
	.align		4
.L_131:
        /*00a4*/ 	.byte	0x03, 0x19
        /*00a6*/ 	.short	0x0030


	//----- nvinfo : EIATTR_PARAM_CBANK
	.align		4
        /*00a8*/ 	.byte	0x04, 0x0a
        /*00aa*/ 	.short	(.L_133 - .L_132)
	.align		4
.L_132:
        /*00ac*/ 	.word	index@(.nv.constant0._Z28cunn_SoftMaxXEntropyBackwardILi8EN3c108BFloat16EfS1_26LogSoftMaxBackwardEpilogueEvPT0_S4_PT2_S6_Plfi)
        /*00b0*/ 	.short	0x0380
        /*00b2*/ 	.short	0x0030


	//----- nvinfo : EIATTR_SW_WAR
	.align		4
.L_133:
        /*00b4*/ 	.byte	0x04, 0x36
        /*00b6*/ 	.short	(.L_135 - .L_134)
.L_134:
        /*00b8*/ 	.word	0x00000008
.L_135:


//--------------------- .nv.info._Z28cunn_SoftMaxXEntropyBackwardILi8EN3c104HalfEff26LogSoftMaxBackwardEpilogueEvPT0_S4_PT2_S6_Plfi --------------------------
	.section	.nv.info._Z28cunn_SoftMaxXEntropyBackwardILi8EN3c104HalfEff26LogSoftMaxBackwardEpilogueEvPT0_S4_PT2_S6_Plfi,"",@"SHT_CUDA_INFO"
	.sectionflags	@""
	.align	4


	//----- nvinfo : EIATTR_CUDA_API_VERSION
	.align		4
        /*0000*/ 	.byte	0x04, 0x37
        /*0002*/ 	.short	(.L_137 - .L_136)
.L_136:
        /*0004*/ 	.word	0x00000082


	//----- nvinfo : EIATTR_KPARAM_INFO
	.align		4
.L_137:
        /*0008*/ 	.byte	0x04, 0x17
        /*000a*/ 	.short	(.L_139 - .L_138)
.L_138:
        /*000c*/ 	.word	0x00000000
        /*0010*/ 	.short	0x0006
        /*0012*/ 	.short	0x002c
        /*0014*/ 	.byte	0x00, 0xf0, 0x11, 0x00


	//----- nvinfo : EIATTR_KPARAM_INFO
	.align		4
.L_139:
        /*0018*/ 	.byte	0x04, 0x17
        /*001a*/ 	.short	(.L_141 - .L_140)
.L_140:
        /*001c*/ 	.word	0x00000000
        /*0020*/ 	.short	0x0005
        /*0022*/ 	.short	0x0028
        /*0024*/ 	.byte	0x00, 0xf0, 0x11, 0x00


	//----- nvinfo : EIATTR_KPARAM_INFO
	.align		4
.L_141:
        /*0028*/ 	.byte	0x04, 0x17
        /*002a*/ 	.short	(.L_143 - .L_142)
.L_142:
        /*002c*/ 	.word	0x00000000
        /*0030*/ 	.short	0x0004
        /*0032*/ 	.short	0x0020
        /*0034*/ 	.byte	0x00, 0xf5, 0x21, 0x00


	//----- nvinfo : EIATTR_KPARAM_INFO
	.align		4
.L_143:
        /*0038*/ 	.byte	0x04, 0x17
        /*003a*/ 	.short	(.L_145 - .L_144)
.L_144:
        /*003c*/ 	.word	0x00000000
        /*0040*/ 	.short	0x0003
        /*0042*/ 	.short	0x0018
        /*0044*/ 	.byte	0x00, 0xf5, 0x21, 0x00


	//----- nvinfo : EIATTR_KPARAM_INFO
	.align		4
.L_145:
        /*0048*/ 	.byte	0x04, 0x17
        /*004a*/ 	.short	(.L_147 - .L_146)
.L_146:
        /*004c*/ 	.word	0x00000000
        /*0050*/ 	.short	0x0002
        /*0052*/ 	.short	0x0010
        /*0054*/ 	.byte	0x00, 0xf5, 0x21, 0x00


	//----- nvinfo : EIATTR_KPARAM_INFO
	.align		4
.L_147:
        /*0058*/ 	.byte	0x04, 0x17
        /*005a*/ 	.short	(.L_149 - .L_148)
.L_148:
        /*005c*/ 	.word	0x00000000
        /*0060*/ 	.short	0x0001
        /*0062*/ 	.short	0x0008
        /*0064*/ 	.byte	0x00, 0xf5, 0x21, 0x00


	//----- nvinfo : EIATTR_KPARAM_INFO
	.align		4
.L_149:
        /*0068*/ 	.byte	0x04, 0x17
        /*006a*/ 	.short	(.L_151 - .L_150)
.L_150:
        /*006c*/ 	.word	0x00000000
        /*0070*/ 	.short	0x0000
        /*0072*/ 	.short	0x0000
        /*0074*/ 	.byte	0x00, 0xf5, 0x21, 0x00


	//----- nvinfo : EIATTR_SPARSE_MMA_MASK
	.align		4
.L_151:
        /*0078*/ 	.byte	0x03, 0x50
        /*007a*/ 	.short	0x0000


	//----- nvinfo : EIATTR_MAXREG_COUNT
	.align		4
        /*007c*/ 	.byte	0x03, 0x1b
        /*007e*/ 	.short	0x00ff


	//----- nvinfo : EIATTR_MERCURY_ISA_VERSION
	.align		4
        /*0080*/ 	.byte	0x03, 0x5f
        /*0082*/ 	.short	0x0101


	//----- nvinfo : EIATTR_VRC_CTA_INIT_COUNT
	.align		4
        /*0084*/ 	.byte	0x02, 0x4a
	.zero		1
	.zero		1


	//----- nvinfo : EIATTR_EXIT_INSTR_OFFSETS
	.align		4
        /*0088*/ 	.byte	0x04, 0x1c
        /*008a*/ 	.short	(.L_153 - .L_152)


	//   ....[0]....
.L_152:
        /*008c*/ 	.word	0x00000d40


	//   ....[1]....
        /*0090*/ 	.word	0x00000e90


	//   ....[2]....
        /*0094*/ 	.word	0x000019a0


	//   ....[3]....
        /*0098*/ 	.word	0x00001ae0


	//----- nvinfo : EIATTR_CRS_STACK_SIZE
	.align		4
.L_153:
        /*009c*/ 	.byte	0x04, 0x1e
        /*009e*/ 	.short	(.L_155 - .L_154)
.L_154:
        /*00a0*/ 	.word	0x00000000


	//----- nvinfo : EIATTR_CBANK_PARAM_SIZE
	.align		4
.L_155:
        /*00a4*/ 	.byte	0x03, 0x19
        /*00a6*/ 	.short	0x0030


	//----- nvinfo : EIATTR_PARAM_CBANK
	.align		4
        /*00a8*/ 	.byte	0x04, 0x0a
        /*00aa*/ 	.short	(.L_157 - .L_156)
	.align		4
.L_156:
        /*00ac*/ 	.word	index@(.nv.constant0._Z28cunn_SoftMaxXEntropyBackwardILi8EN3c104HalfEff26LogSoftMaxBackwardEpilogueEvPT0_S4_PT2_S6_Plfi)
        /*00b0*/ 	.short	0x0380
        /*00b2*/ 	.short	0x0030


	//----- nvinfo : EIATTR_SW_WAR
	.align		4
.L_157:
        /*00b4*/ 	.byte	0x04, 0x36
        /*00b6*/ 	.short	(.L_159 - .L_158)
.L_158:
        /*00b8*/ 	.word	0x00000008
.L_159:


//--------------------- .nv.info._Z28cunn_SoftMaxXEntropyBackwardILi8EN3c104HalfEfS1_26LogSoftMaxBackwardEpilogueEvPT0_S4_PT2_S6_Plfi --------------------------
	.section	.nv.info._Z28cunn_SoftMaxXEntropyBackwardILi8EN3c104HalfEfS1_26LogSoftMaxBackwardEpilogueEvPT0_S4_PT2_S6_Plfi,"",@"SHT_CUDA_INFO"
	.sectionflags	@""
	.align	4


	//----- nvinfo : EIATTR_CUDA_API_VERSION
	.align		4
        /*0000*/ 	.byte	0x04, 0x37
        /*0002*/ 	.short	(.L_161 - .L_160)
.L_160:
        /*0004*/ 	.word	0x00000082


	//----- nvinfo : EIATTR_KPARAM_INFO
	.align		4
.L_161:
        /*0008*/ 	.byte	0x04, 0x17
        /*000a*/ 	.short	(.L_163 - .L_162)
.L_162:
        /*000c*/ 	.word	0x00000000
        /*0010*/ 	.short	0x0006
        /*0012*/ 	.short	0x002c
        /*0014*/ 	.byte	0x00, 0xf0, 0x11, 0x00


	//----- nvinfo : EIATTR_KPARAM_INFO
	.align		4
.L_163:
        /*0018*/ 	.byte	0x04, 0x17
        /*001a*/ 	.short	(.L_165 - .L_164)
.L_164:
        /*001c*/ 	.word	0x00000000
        /*0020*/ 	.short	0x0005
        /*0022*/ 	.short	0x0028
        /*0024*/ 	.byte	0x00, 0xf0, 0x11, 0x00


	//----- nvinfo : EIATTR_KPARAM_INFO
	.align		4
.L_165:
        /*0028*/ 	.byte	0x04, 0x17
        /*002a*/ 	.short	(.L_167 - .L_166)
.L_166:
        /*002c*/ 	.word	0x00000000
        /*0030*/ 	.short	0x0004
        /*0032*/ 	.short	0x0020
        /*0034*/ 	.byte	0x00, 0xf5, 0x21, 0x00


	//----- nvinfo : EIATTR_KPARAM_INFO
	.align		4
.L_167:
        /*0038*/ 	.byte	0x04, 0x17
        /*003a*/ 	.short	(.L_169 - .L_168)
.L_168:
        /*003c*/ 	.word	0x00000000
        /*0040*/ 	.short	0x0003
        /*0042*/ 	.short	0x0018
        /*0044*/ 	.byte	0x00, 0xf5, 0x21, 0x00


	//----- nvinfo : EIATTR_KPARAM_INFO
	.align		4
.L_169:
        /*0048*/ 	.byte	0x04, 0x17
        /*004a*/ 	.short	(.L_171 - .L_170)
.L_170:
        /*004c*/ 	.word	0x00000000
        /*0050*/ 	.short	0x0002
        /*0052*/ 	.short	0x0010
        /*0054*/ 	.byte	0x00, 0xf5, 0x21, 0x00


	//----- nvinfo : EIATTR_KPARAM_INFO
	.align		4
.L_171:
        /*0058*/ 	.byte	0x04, 0x17
        /*005a*/ 	.short	(.L_173 - .L_172)
.L_172:
        /*005c*/ 	.word	0x00000000
        /*0060*/ 	.short	0x0001
        /*0062*/ 	.short	0x0008
        /*0064*/ 	.byte	0x00, 0xf5, 0x21, 0x00


	//----- nvinfo : EIATTR_KPARAM_INFO
	.align		4
.L_173:
        /*0068*/ 	.byte	0x04, 0x17
        /*006a*/ 	.short	(.L_175 - .L_174)
.L_174:
        /*006c*/ 	.word	0x00000000
        /*0070*/ 	.short	0x0000
        /*0072*/ 	.short	0x0000
        /*0074*/ 	.byte	0x00, 0xf5, 0x21, 0x00


	//----- nvinfo : EIATTR_SPARSE_MMA_MASK
	.align		4
.L_175:
        /*0078*/ 	.byte	0x03, 0x50
        /*007a*/ 	.short	0x0000


	//----- nvinfo : EIATTR_MAXREG_COUNT
	.align		4
        /*007c*/ 	.byte	0x03, 0x1b
        /*007e*/ 	.short	0x00ff


	//----- nvinfo : EIATTR_MERCURY_ISA_VERSION
	.align		4
        /*0080*/ 	.byte	0x03, 0x5f
        /*0082*/ 	.short	0x0101


	//----- nvinfo : EIATTR_VRC_CTA_INIT_COUNT
	.align		4
        /*0084*/ 	.byte	0x02, 0x4a
	.zero		1
	.zero		1


	//----- nvinfo : EIATTR_EXIT_INSTR_OFFSETS
	.align		4
        /*0088*/ 	.byte	0x04, 0x1c
        /*008a*/ 	.short	(.L_177 - .L_176)


	//   ....[0]....
.L_176:
        /*008c*/ 	.word	0x00000d60


	//   ....[1]....
        /*0090*/ 	.word	0x00000eb0


	//   ....[2]....
        /*0094*/ 	.word	0x000019e0


	//   ....[3]....
        /*0098*/ 	.word	0x00001b20


	//----- nvinfo : EIATTR_CRS_STACK_SIZE
	.align		4
.L_177:
        /*009c*/ 	.byte	0x04, 0x1e
        /*009e*/ 	.short	(.L_179 - .L_178)
.L_178:
        /*00a0*/ 	.word	0x00000000


	//----- nvinfo : EIATTR_CBANK_PARAM_SIZE
	.align		4
.L_179:
        /*00a4*/ 	.byte	0x03, 0x19
        /*00a6*/ 	.short	0x0030


	//----- nvinfo : EIATTR_PARAM_CBANK
	.align		4
        /*00a8*/ 	.byte	0x04, 0x0a
        /*00aa*/ 	.short	(.L_181 - .L_180)
	.align		4
.L_180:
        /*00ac*/ 	.word	index@(.nv.constant0._Z28cunn_SoftMaxXEntropyBackwardILi8EN3c104HalfEfS1_26LogSoftMaxBackwardEpilogueEvPT0_S4_PT2_S6_Plfi)
        /*00b0*/ 	.short	0x0380
        /*00b2*/ 	.short	0x0030


	//----- nvinfo : EIATTR_SW_WAR
	.align		4
.L_181:
        /*00b4*/ 	.byte	0x04, 0x36
        /*00b6*/ 	.short	(.L_183 - .L_182)
.L_182:
        /*00b8*/ 	.word	0x00000008
.L_183:


//--------------------- .nv.info._Z28cunn_SoftMaxXEntropyBackwardILi4Efff26LogSoftMaxBackwardEpilogueEvPT0_S2_PT2_S4_Plfi --------------------------
	.section	.nv.info._Z28cunn_SoftMaxXEntropyBackwardILi4Efff26LogSoftMaxBackwardEpilogueEvPT0_S2_PT2_S4_Plfi,"",@"SHT_CUDA_INFO"
	.sectionflags	@""
	.align	4


	//----- nvinfo : EIATTR_CUDA_API_VERSION
	.align		4
        /*0000*/ 	.byte	0x04, 0x37
        /*0002*/ 	.short	(.L_185 - .L_184)
.L_184:
        /*0004*/ 	.word	0x00000082


	//----- nvinfo : EIATTR_KPARAM_INFO
	.align		4
.L_185:
        /*0008*/ 	.byte	0x04, 0x17
        /*000a*/ 	.short	(.L_187 - .L_186)
.L_186:
        /*000c*/ 	.word	0x00000000
        /*0010*/ 	.short	0x0006
        /*0012*/ 	.short	0x002c
        /*0014*/ 	.byte	0x00, 0xf0, 0x11, 0x00


	//----- nvinfo : EIATTR_KPARAM_INFO
	.align		4
.L_187:
        /*0018*/ 	.byte	0x04, 0x17
        /*001a*/ 	.short	(.L_189 - .L_188)
.L_188:
        /*001c*/ 	.word	0x00000000
        /*0020*/ 	.short	0x0005
        /*0022*/ 	.short	0x0028
        /*0024*/ 	.byte	0x00, 0xf0, 0x11, 0x00


	//----- nvinfo : EIATTR_KPARAM_INFO
	.align		4
.L_189:
        /*0028*/ 	.byte	0x04, 0x17
        /*002a*/ 	.short	(.L_191 - .L_190)
.L_190:
        /*002c*/ 	.word	0x00000000
        /*0030*/ 	.short	0x0004
        /*0032*/ 	.short	0x0020
        /*0034*/ 	.byte	0x00, 0xf5, 0x21, 0x00


	//----- nvinfo : EIATTR_KPARAM_INFO
	.align		4
.L_191:
        /*0038*/ 	.byte	0x04, 0x17
        /*003a*/ 	.short	(.L_193 - .L_192)
.L_192:
        /*003c*/ 	.word	0x00000000
        /*0040*/ 	.short	0x0003
        /*0042*/ 	.short	0x0018
        /*0044*/ 	.byte	0x00, 0xf5, 0x21, 0x00


	//----- nvinfo : EIATTR_KPARAM_INFO
	.align		4
.L_193:
        /*0048*/ 	.byte	0x04, 0x17
        /*004a*/ 	.short	(.L_195 - .L_194)
.L_194:
        /*004c*/ 	.word	0x00000000
        /*0050*/ 	.short	0x0002
        /*0052*/ 	.short	0x0010
        /*0054*/ 	.byte	0x00, 0xf5, 0x21, 0x00


	//----- nvinfo : EIATTR_KPARAM_INFO
	.align		4
.L_195:
        /*0058*/ 	.byte	0x04, 0x17
        /*005a*/ 	.short	(.L_197 - .L_196)
.L_196:
        /*005c*/ 	.word	0x00000000
        /*0060*/ 	.short	0x0001
        /*0062*/ 	.short	0x0008
        /*0064*/ 	.byte	0x00, 0xf5, 0x21, 0x00


	//----- nvinfo : EIATTR_KPARAM_INFO
	.align		4
.L_197:
        /*0068*/ 	.byte	0x04, 0x17
        /*006a*/ 	.short	(.L_199 - .L_198)
.L_198:
        /*006c*/ 	.word	0x00000000
        /*0070*/ 	.short	0x0000
        /*0072*/ 	.short	0x0000
        /*0074*/ 	.byte	0x00, 0xf5, 0x21, 0x00


	//----- nvinfo : EIATTR_SPARSE_MMA_MASK
	.align		4
.L_199:
        /*0078*/ 	.byte	0x03, 0x50
        /*007a*/ 	.short	0x0000


	//----- nvinfo : EIATTR_MAXREG_COUNT
	.align		4
        /*007c*/ 	.byte	0x03, 0x1b
        /*007e*/ 	.short	0x00ff


	//----- nvinfo : EIATTR_MERCURY_ISA_VERSION
	.align		4
        /*0080*/ 	.byte	0x03, 0x5f
        /*0082*/ 	.short	0x0101


	//----- nvinfo : EIATTR_VRC_CTA_INIT_COUNT
	.align		4
        /*0084*/ 	.byte	0x02, 0x4a
	.zero		1
	.zero		1


	//----- nvinfo : EIATTR_EXIT_INSTR_OFFSETS
	.align		4
        /*0088*/ 	.byte	0x04, 0x1c
        /*008a*/ 	.short	(.L_201 - .L_200)


	//   ....[0]....
.L_200:
        /*008c*/ 	.word	0x000008d0


	//   ....[1]....
        /*0090*/ 	.word	0x00000a00


	//   ....[2]....
        /*0094*/ 	.word	0x00001020


	//   ....[3]....
        /*0098*/ 	.word	0x00001140


	//----- nvinfo : EIATTR_CRS_STACK_SIZE
	.align		4
.L_201:
        /*009c*/ 	.byte	0x04, 0x1e
        /*009e*/ 	.short	(.L_203 - .L_202)
.L_202:
        /*00a0*/ 	.word	0x00000000


	//----- nvinfo : EIATTR_CBANK_PARAM_SIZE
	.align		4
.L_203:
        /*00a4*/ 	.byte	0x03, 0x19
        /*00a6*/ 	.short	0x0030


	//----- nvinfo : EIATTR_PARAM_CBANK
	.align		4
        /*00a8*/ 	.byte	0x04, 0x0a
        /*00aa*/ 	.short	(.L_205 - .L_204)
	.align		4
.L_204:
        /*00ac*/ 	.word	index@(.nv.constant0._Z28cunn_SoftMaxXEntropyBackwardILi4Efff26LogSoftMaxBackwardEpilogueEvPT0_S2_PT2_S4_Plfi)
        /*00b0*/ 	.short	0x0380
        /*00b2*/ 	.short	0x0030


	//----- nvinfo : EIATTR_SW_WAR
	.align		4
.L_205:
        /*00b4*/ 	.byte	0x04, 0x36
        /*00b6*/ 	.short	(.L_207 - .L_206)
.L_206:
        /*00b8*/ 	.word	0x00000008
.L_207:


//--------------------- .nv.info._Z27cunn_SoftMaxXEntropyForwardILi8EN3c108BFloat16Eff25LogSoftMaxForwardEpilogueEvPT1_PT2_PT0_Pllf --------------------------
	.section	.nv.info._Z27cunn_SoftMaxXEntropyForwardILi8EN3c108BFloat16Eff25LogSoftMaxForwardEpilogueEvPT1_PT2_PT0_Pllf,"",@"SHT_CUDA_INFO"
	.sectionflags	@""
	.align	4


	//----- nvinfo : EIATTR_CUDA_API_VERSION
	.align		4
        /*0000*/ 	.byte	0x04, 0x37
        /*0002*/ 	.short	(.L_209 - .L_208)
.L_208:
        /*0004*/ 	.word	0x00000082


	//----- nvinfo : EIATTR_KPARAM_INFO
	.align		4
.L_209:
        /*0008*/ 	.byte	0x04, 0x17
        /*000a*/ 	.short	(.L_211 - .L_210)
.L_210:
        /*000c*/ 	.word	0x00000000
        /*0010*/ 	.short	0x0005
        /*0012*/ 	.short	0x0028
        /*0014*/ 	.byte	0x00, 0xf0, 0x11, 0x00


	//----- nvinfo : EIATTR_KPARAM_INFO
	.align		4
.L_211:
        /*0018*/ 	.byte	0x04, 0x17
        /*001a*/ 	.short	(.L_213 - .L_212)
.L_212:
        /*001c*/ 	.word	0x00000000
        /*0020*/ 	.short	0x0004
        /*0022*/ 	.short	0x0020
        /*0024*/ 	.byte	0x00, 0xf0, 0x21, 0x00


	//----- nvinfo : EIATTR_KPARAM_INFO
	.align		4
.L_213:
        /*0028*/ 	.byte	0x04, 0x17
        /*002a*/ 	.short	(.L_215 - .L_214)
.L_214:
        /*002c*/ 	.word	0x00000000
        /*0030*/ 	.short	0x0003
        /*0032*/ 	.short	0x0018
        /*0034*/ 	.byte	0x00, 0xf5, 0x21, 0x00


	//----- nvinfo : EIATTR_KPARAM_INFO
	.align		4
.L_215:
        /*0038*/ 	.byte	0x04, 0x17
        /*003a*/ 	.short	(.L_217 - .L_216)
.L_216:
        /*003c*/ 	.word	0x00000000
        /*0040*/ 	.short	0x0002
        /*0042*/ 	.short	0x0010
        /*0044*/ 	.byte	0x00, 0xf5, 0x21, 0x00


	//----- nvinfo : EIATTR_KPARAM_INFO
	.align		4
.L_217:
        /*0048*/ 	.byte	0x04, 0x17
        /*004a*/ 	.short	(.L_219 - .L_218)
.L_218:
        /*004c*/ 	.word	0x00000000
        /*0050*/ 	.short	0x0001
        /*0052*/ 	.short	0x0008
        /*0054*/ 	.byte	0x00, 0xf5, 0x21, 0x00


	//----- nvinfo : EIATTR_KPARAM_INFO
	.align		4
.L_219:
        /*0058*/ 	.byte	0x04, 0x17
        /*005a*/ 	.short	(.L_221 - .L_220)
.L_220:
        /*005c*/ 	.word	0x00000000
        /*0060*/ 	.short	0x0000
        /*0062*/ 	.short	0x0000
        /*0064*/ 	.byte	0x00, 0xf5, 0x21, 0x00


	//----- nvinfo : EIATTR_SPARSE_MMA_MASK
	.align		4
.L_221:
        /*0068*/ 	.byte	0x03, 0x50
        /*006a*/ 	.short	0x0000


	//----- nvinfo : EIATTR_MAXREG_COUNT
	.align		4
        /*006c*/ 	.byte	0x03, 0x1b
        /*006e*/ 	.short	0x00ff


	//----- nvinfo : EIATTR_NUM_BARRIERS
	.align		4
        /*0070*/ 	.byte	0x02, 0x4c
        /*0072*/ 	.byte	0x01
	.zero		1


	//----- nvinfo : EIATTR_MERCURY_ISA_VERSION
	.align		4
        /*0074*/ 	.byte	0x03, 0x5f
        /*0076*/ 	.short	0x0101


	//----- nvinfo : EIATTR_COOP_GROUP_MASK_REGIDS
	.align		4
        /*0078*/ 	.byte	0x04, 0x29
        /*007a*/ 	.short	(.L_223 - .L_222)


	//   ....[0]....
.L_222:
        /*007c*/ 	.word	0x05000012


	//   ....[1]....
        /*0080*/ 	.word	0x05000005


	//----- nvinfo : EIATTR_COOP_GROUP_INSTR_OFFSETS
	.align		4
.L_223:
        /*0084*/ 	.byte	0x04, 0x28
        /*0086*/ 	.short	(.L_225 - .L_224)


	//   ....[0]....
.L_224:
        /*0088*/ 	.word	0x00000fb0


	//   ....[1]....
        /*008c*/ 	.word	0x000021f0


	//----- nvinfo : EIATTR_VRC_CTA_INIT_COUNT
	.align		4
.L_225:
        /*0090*/ 	.byte	0x02, 0x4a
	.zero		1
	.zero		1


	//----- nvinfo : EIATTR_EXIT_INSTR_OFFSETS
	.align		4
        /*0094*/ 	.byte	0x04, 0x1c
        /*0096*/ 	.short	(.L_227 - .L_226)


	//   ....[0]....
.L_226:
        /*0098*/ 	.word	0x00002740


	//   ....[1]....
        /*009c*/ 	.word	0x00002900


	//----- nvinfo : EIATTR_CRS_STACK_SIZE
	.align		4
.L_227:
        /*00a0*/ 	.byte	0x04, 0x1e
        /*00a2*/ 	.short	(.L_229 - .L_228)
.L_228:
        /*00a4*/ 	.word	0x00000000


	//----- nvinfo : EIATTR_CBANK_PARAM_SIZE
	.align		4
.L_229:
        /*00a8*/ 	.byte	0x03, 0x19
        /*00aa*/ 	.short	0x002c


	//----- nvinfo : EIATTR_PARAM_CBANK
	.align		4
        /*00ac*/ 	.byte	0x04, 0x0a
        /*00ae*/ 	.short	(.L_231 - .L_230)
	.align		4
.L_230:
        /*00b0*/ 	.word	index@(.nv.constant0._Z27cunn_SoftMaxXEntropyForwardILi8EN3c108BFloat16Eff25LogSoftMaxForwardEpilogueEvPT1_PT2_PT0_Pllf)
        /*00b4*/ 	.short	0x0380
        /*00b6*/ 	.short	0x002c


	//----- nvinfo : EIATTR_SW_WAR
	.align		4
.L_231:
        /*00b8*/ 	.byte	0x04, 0x36
        /*00ba*/ 	.short	(.L_233 - .L_232)
.L_232:
        /*00bc*/ 	.word	0x00000008
.L_233:


//--------------------- .nv.info._Z27cunn_SoftMaxXEntropyForwardILi8EN3c108BFloat16EfS1_25LogSoftMaxForwardEpilogueEvPT1_PT2_PT0_Pllf --------------------------
	.section	.nv.info._Z27cunn_SoftMaxXEntropyForwardILi8EN3c108BFloat16EfS1_25LogSoftMaxForwardEpilogueEvPT1_PT2_PT0_Pllf,"",@"SHT_CUDA_INFO"
	.sectionflags	@""
	.align	4


	//----- nvinfo : EIATTR_CUDA_API_VERSION
	.align		4
        /*0000*/ 	.byte	0x04, 0x37
        /*0002*/ 	.short	(.L_235 - .L_234)
.L_234:
        /*0004*/ 	.word	0x00000082


	//----- nvinfo : EIATTR_KPARAM_INFO
	.align		4
.L_235:
        /*0008*/ 	.byte	0x04, 0x17
        /*000a*/ 	.short	(.L_237 - .L_236)
.L_236:
        /*000c*/ 	.word	0x00000000
        /*0010*/ 	.short	0x0005
        /*0012*/ 	.short	0x0028
        /*0014*/ 	.byte	0x00, 0xf0, 0x11, 0x00


	//----- nvinfo : EIATTR_KPARAM_INFO
	.align		4
.L_237:
        /*0018*/ 	.byte	0x04, 0x17
        /*001a*/ 	.short	(.L_239 - .L_238)
.L_238:
        /*001c*/ 	.word	0x00000000
        /*0020*/ 	.short	0x0004
        /*0022*/ 	.short	0x0020
        /*0024*/ 	.byte	0x00, 0xf0, 0x21, 0x00


	//----- nvinfo : EIATTR_KPARAM_INFO
	.align		4
.L_239:
        /*0028*/ 	.byte	0x04, 0x17
        /*002a*/ 	.short	(.L_241 - .L_240)
.L_240:
        /*002c*/ 	.word	0x00000000
        /*0030*/ 	.short	0x0003
        /*0032*/ 	.short	0x0018
        /*0034*/ 	.byte	0x00, 0xf5, 0x21, 0x00


	//----- nvinfo : EIATTR_KPARAM_INFO
	.align		4
.L_241:
        /*0038*/ 	.byte	0x04, 0x17
        /*003a*/ 	.short	(.L_243 - .L_242)
.L_242:
        /*003c*/ 	.word	0x00000000
        /*0040*/ 	.short	0x0002
        /*0042*/ 	.short	0x0010
        /*0044*/ 	.byte	0x00, 0xf5, 0x21, 0x00


	//----- nvinfo : EIATTR_KPARAM_INFO
	.align		4
.L_243:
        /*0048*/ 	.byte	0x04, 0x17
        /*004a*/ 	.short	(.L_245 - .L_244)
.L_244:
        /*004c*/ 	.word	0x00000000
        /*0050*/ 	.short	0x0001
        /*0052*/ 	.short	0x0008
        /*0054*/ 	.byte	0x00, 0xf5, 0x21, 0x00


	//----- nvinfo : EIATTR_KPARAM_INFO
	.align		4
.L_245:
        /*0058*/ 	.byte	0x04, 0x17
        /*005a*/ 	.short	(.L_247 - .L_246)
.L_246:
        /*005c*/ 	.word	0x00000000
        /*0060*/ 	.short	0x0000
        /*0062*/ 	.short	0x0000
        /*0064*/ 	.byte	0x00, 0xf5, 0x21, 0x00


	//----- nvinfo : EIATTR_SPARSE_MMA_MASK
	.align		4
.L_247:
        /*0068*/ 	.byte	0x03, 0x50
        /*006a*/ 	.short	0x0000


	//----- nvinfo : EIATTR_MAXREG_COUNT
	.align		4
        /*006c*/ 	.byte	0x03, 0x1b
        /*006e*/ 	.short	0x00ff


	//----- nvinfo : EIATTR_NUM_BARRIERS
	.align		4
        /*0070*/ 	.byte	0x02, 0x4c
        /*0072*/ 	.byte	0x01
	.zero		1


	//----- nvinfo : EIATTR_MERCURY_ISA_VERSION
	.align		4
        /*0074*/ 	.byte	0x03, 0x5f
        /*0076*/ 	.short	0x0101


	//----- nvinfo : EIATTR_COOP_GROUP_MASK_REGIDS
	.align		4
        /*0078*/ 	.byte	0x04, 0x29
        /*007a*/ 	.short	(.L_249 - .L_248)


	//   ....[0]....
.L_248:
        /*007c*/ 	.word	0x05000012


	//   ....[1]....
        /*0080*/ 	.word	0x05000005


	//----- nvinfo : EIATTR_COOP_GROUP_INSTR_OFFSETS
	.align		4
.L_249:
        /*0084*/ 	.byte	0x04, 0x28
        /*0086*/ 	.short	(.L_251 - .L_250)


	//   ....[0]....
.L_250:
        /*0088*/ 	.word	0x00000fb0


	//   ....[1]....
        /*008c*/ 	.word	0x000021f0


	//----- nvinfo : EIATTR_VRC_CTA_INIT_COUNT
	.align		4
.L_251:
        /*0090*/ 	.byte	0x02, 0x4a
	.zero		1
	.zero		1


	//----- nvinfo : EIATTR_EXIT_INSTR_OFFSETS
	.align		4
        /*0094*/ 	.byte	0x04, 0x1c
        /*0096*/ 	.short	(.L_253 - .L_252)


	//   ....[0]....
.L_252:
        /*0098*/ 	.word	0x00002740


	//   ....[1]....
        /*009c*/ 	.word	0x00002920


	//----- nvinfo : EIATTR_CRS_STACK_SIZE
	.align		4
.L_253:
        /*00a0*/ 	.byte	0x04, 0x1e
        /*00a2*/ 	.short	(.L_255 - .L_254)
.L_254:
        /*00a4*/ 	.word	0x00000000


	//----- nvinfo : EIATTR_CBANK_PARAM_SIZE
	.align		4
.L_255:
        /*00a8*/ 	.byte	0x03, 0x19
        /*00aa*/ 	.short	0x002c


	//----- nvinfo : EIATTR_PARAM_CBANK
	.align		4
        /*00ac*/ 	.byte	0x04, 0x0a
        /*00ae*/ 	.short	(.L_257 - .L_256)
	.align		4
.L_256:
        /*00b0*/ 	.word	index@(.nv.constant0._Z27cunn_SoftMaxXEntropyForwardILi8EN3c108BFloat16EfS1_25LogSoftMaxForwardEpilogueEvPT1_PT2_PT0_Pllf)
        /*00b4*/ 	.short	0x0380
        /*00b6*/ 	.short	0x002c


	//----- nvinfo : EIATTR_SW_WAR
	.align		4
.L_257:
        /*00b8*/ 	.byte	0x04, 0x36
        /*00ba*/ 	.short	(.L_259 - .L_258)
.L_258:
        /*00bc*/ 	.word	0x00000008
.L_259:


//--------------------- .nv.info._Z27cunn_SoftMaxXEntropyForwardILi8EN3c104HalfEff25LogSoftMaxForwardEpilogueEvPT1_PT2_PT0_Pllf --------------------------
	.section	.nv.info._Z27cunn_SoftMaxXEntropyForwardILi8EN3c104HalfEff25LogSoftMaxForwardEpilogueEvPT1_PT2_PT0_Pllf,"",@"SHT_CUDA_INFO"
	.sectionflags	@""
	.align	4


	//----- nvinfo : EIATTR_CUDA_API_VERSION
	.align		4
        /*0000*/ 	.byte	0x04, 0x37
        /*0002*/ 	.short	(.L_261 - .L_260)
.L_260:
        /*0004*/ 	.word	0x00000082


	//----- nvinfo : EIATTR_KPARAM_INFO
	.align		4
.L_261:
        /*0008*/ 	.byte	0x04, 0x17
        /*000a*/ 	.short	(.L_263 - .L_262)
.L_262:
        /*000c*/ 	.word	0x00000000
        /*0010*/ 	.short	0x0005
        /*0012*/ 	.short	0x0028
        /*0014*/ 	.byte	0x00, 0xf0, 0x11, 0x00


	//----- nvinfo : EIATTR_KPARAM_INFO
	.align		4
.L_263:
        /*0018*/ 	.byte	0x04, 0x17
        /*001a*/ 	.short	(.L_265 - .L_264)
.L_264:
        /*001c*/ 	.word	0x00000000
        /*0020*/ 	.short	0x0004
        /*0022*/ 	.short	0x0020
        /*0024*/ 	.byte	0x00, 0xf0, 0x21, 0x00


	//----- nvinfo : EIATTR_KPARAM_INFO
	.align		4
.L_265:
        /*0028*/ 	.byte	0x04, 0x17
        /*002a*/ 	.short	(.L_267 - .L_266)
.L_266:
        /*002c*/ 	.word	0x00000000
        /*0030*/ 	.short	0x0003
        /*0032*/ 	.short	0x0018
        /*0034*/ 	.byte	0x00, 0xf5, 0x21, 0x00


	//----- nvinfo : EIATTR_KPARAM_INFO
	.align		4
.L_267:
        /*0038*/ 	.byte	0x04, 0x17
        /*003a*/ 	.short	(.L_269 - .L_268)
.L_268:
        /*003c*/ 	.word	0x00000000
        /*0040*/ 	.short	0x0002
        /*0042*/ 	.short	0x0010
        /*0044*/ 	.byte	0x00, 0xf5, 0x21, 0x00


	//----- nvinfo : EIATTR_KPARAM_INFO
	.align		4
.L_269:
        /*0048*/ 	.byte	0x04, 0x17
        /*004a*/ 	.short	(.L_271 - .L_270)
.L_270:
        /*004c*/ 	.word	0x00000000
        /*0050*/ 	.short	0x0001
        /*0052*/ 	.short	0x0008
        /*0054*/ 	.byte	0x00, 0xf5, 0x21, 0x00


	//----- nvinfo : EIATTR_KPARAM_INFO
	.align		4
.L_271:
        /*0058*/ 	.byte	0x04, 0x17
        /*005a*/ 	.short	(.L_273 - .L_272)
.L_272:
        /*005c*/ 	.word	0x00000000
        /*0060*/ 	.short	0x0000
        /*0062*/ 	.short	0x0000
        /*0064*/ 	.byte	0x00, 0xf5, 0x21, 0x00


	//----- nvinfo : EIATTR_SPARSE_MMA_MASK
	.align		4
.L_273:
        /*0068*/ 	.byte	0x03, 0x50
        /*006a*/ 	.short	0x0000


	//----- nvinfo : EIATTR_MAXREG_COUNT
	.align		4
        /*006c*/ 	.byte	0x03, 0x1b
        /*006e*/ 	.short	0x00ff


	//----- nvinfo : EIATTR_NUM_BARRIERS
	.align		4
        /*0070*/ 	.byte	0x02, 0x4c
        /*0072*/ 	.byte	0x01
	.zero		1


	//----- nvinfo : EIATTR_MERCURY_ISA_VERSION
	.align		4
        /*0074*/ 	.byte	0x03, 0x5f
        /*0076*/ 	.short	0x0101


	//----- nvinfo : EIATTR_COOP_GROUP_MASK_REGIDS
	.align		4
        /*0078*/ 	.byte	0x04, 0x29
        /*007a*/ 	.short	(.L_275 - .L_274)


	//   ....[0]....
.L_274:
        /*007c*/ 	.word	0x05000012


	//   ....[1]....
        /*0080*/ 	.word	0x05000005


	//----- nvinfo : EIATTR_COOP_GROUP_INSTR_OFFSETS
	.align		4
.L_275:
        /*0084*/ 	.byte	0x04, 0x28
        /*0086*/ 	.short	(.L_277 - .L_276)


	//   ....[0]....
.L_276:
        /*0088*/ 	.word	0x00000f70


	//   ....[1]....
        /*008c*/ 	.word	0x00002170


	//----- nvinfo : EIATTR_VRC_CTA_INIT_COUNT
	.align		4
.L_277:
        /*0090*/ 	.byte	0x02, 0x4a
	.zero		1
	.zero		1


	//----- nvinfo : EIATTR_EXIT_INSTR_OFFSETS
	.align		4
        /*0094*/ 	.byte	0x04, 0x1c
        /*0096*/ 	.short	(.L_279 - .L_278)


	//   ....[0]....
.L_278:
        /*0098*/ 	.word	0x000026c0


	//   ....[1]....
        /*009c*/ 	.word	0x00002880


	//----- nvinfo : EIATTR_CRS_STACK_SIZE
	.align		4
.L_279:
        /*00a0*/ 	.byte	0x04, 0x1e
        /*00a2*/ 	.short	(.L_281 - .L_280)
.L_280:
        /*00a4*/ 	.word	0x00000000


	//----- nvinfo : EIATTR_CBANK_PARAM_SIZE
	.align		4
.L_281:
        /*00a8*/ 	.byte	0x03, 0x19
        /*00aa*/ 	.short	0x002c


	//----- nvinfo : EIATTR_PARAM_CBANK
	.align		4
        /*00ac*/ 	.byte	0x04, 0x0a
        /*00ae*/ 	.short	(.L_283 - .L_282)
	.align		4
.L_282:
        /*00b0*/ 	.word	index@(.nv.constant0._Z27cunn_SoftMaxXEntropyForwardILi8EN3c104HalfEff25LogSoftMaxForwardEpilogueEvPT1_PT2_PT0_Pllf)
        /*00b4*/ 	.short	0x0380
        /*00b6*/ 	.short	0x002c


	//----- nvinfo : EIATTR_SW_WAR
	.align		4
.L_283:
        /*00b8*/ 	.byte	0x04, 0x36
        /*00ba*/ 	.short	(.L_285 - .L_284)
.L_284:
        /*00bc*/ 	.word	0x00000008
.L_285:


//--------------------- .nv.info._Z27cunn_SoftMaxXEntropyForwardILi8EN3c104HalfEfS1_25LogSoftMaxForwardEpilogueEvPT1_PT2_PT0_Pllf --------------------------
	.section	.nv.info._Z27cunn_SoftMaxXEntropyForwardILi8EN3c104HalfEfS1_25LogSoftMaxForwardEpilogueEvPT1_PT2_PT0_Pllf,"",@"SHT_CUDA_INFO"
	.sectionflags	@""
	.align	4


	//----- nvinfo : EIATTR_CUDA_API_VERSION
	.align		4
        /*0000*/ 	.byte	0x04, 0x37
        /*0002*/ 	.short	(.L_287 - .L_286)
.L_286:
        /*0004*/ 	.word	0x00000082


	//----- nvinfo : EIATTR_KPARAM_INFO
	.align		4
.L_287:
        /*0008*/ 	.byte	0x04, 0x17
        /*000a*/ 	.short	(.L_289 - .L_288)
.L_288:
        /*000c*/ 	.word	0x00000000
        /*0010*/ 	.short	0x0005
        /*0012*/ 	.short	0x0028
        /*0014*/ 	.byte	0x00, 0xf0, 0x11, 0x00


	//----- nvinfo : EIATTR_KPARAM_INFO
	.align		4
.L_289:
        /*0018*/ 	.byte	0x04, 0x17
        /*001a*/ 	.short	(.L_291 - .L_290)
.L_290:
        /*001c*/ 	.word	0x00000000
        /*0020*/ 	.short	0x0004
        /*0022*/ 	.short	0x0020
        /*0024*/ 	.byte	0x00, 0xf0, 0x21, 0x00


	//----- nvinfo : EIATTR_KPARAM_INFO
	.align		4
.L_291:
        /*0028*/ 	.byte	0x04, 0x17
        /*002a*/ 	.short	(.L_293 - .L_292)
.L_292:
        /*002c*/ 	.word	0x00000000
        /*0030*/ 	.short	0x0003
        /*0032*/ 	.short	0x0018
        /*0034*/ 	.byte	0x00, 0xf5, 0x21, 0x00


	//----- nvinfo : EIATTR_KPARAM_INFO
	.align		4
.L_293:
        /*0038*/ 	.byte	0x04, 0x17
        /*003a*/ 	.short	(.L_295 - .L_294)
.L_294:
        /*003c*/ 	.word	0x00000000
        /*0040*/ 	.short	0x0002
        /*0042*/ 	.short	0x0010
        /*0044*/ 	.byte	0x00, 0xf5, 0x21, 0x00


	//----- nvinfo : EIATTR_KPARAM_INFO
	.align		4
.L_295:
        /*0048*/ 	.byte	0x04, 0x17
        /*004a*/ 	.short	(.L_297 - .L_296)
.L_296:
        /*004c*/ 	.word	0x00000000
        /*0050*/ 	.short	0x0001
        /*0052*/ 	.short	0x0008
        /*0054*/ 	.byte	0x00, 0xf5, 0x21, 0x00


	//----- nvinfo : EIATTR_KPARAM_INFO
	.align		4
.L_297:
        /*0058*/ 	.byte	0x04, 0x17
        /*005a*/ 	.short	(.L_299 - .L_298)
.L_298:
        /*005c*/ 	.word	0x00000000
        /*0060*/ 	.short	0x0000
        /*0062*/ 	.short	0x0000
        /*0064*/ 	.byte	0x00, 0xf5, 0x21, 0x00


	//----- nvinfo : EIATTR_SPARSE_MMA_MASK
	.align		4
.L_299:
        /*0068*/ 	.byte	0x03, 0x50
        /*006a*/ 	.short	0x0000


	//----- nvinfo : EIATTR_MAXREG_COUNT
	.align		4
        /*006c*/ 	.byte	0x03, 0x1b
        /*006e*/ 	.short	0x00ff


	//----- nvinfo : EIATTR_NUM_BARRIERS
	.align		4
        /*0070*/ 	.byte	0x02, 0x4c
        /*0072*/ 	.byte	0x01
	.zero		1


	//----- nvinfo : EIATTR_MERCURY_ISA_VERSION
	.align		4
        /*0074*/ 	.byte	0x03, 0x5f
        /*0076*/ 	.short	0x0101


	//----- nvinfo : EIATTR_COOP_GROUP_MASK_REGIDS
	.align		4
        /*0078*/ 	.byte	0x04, 0x29
        /*007a*/ 	.short	(.L_301 - .L_300)


	//   ....[0]....
.L_300:
        /*007c*/ 	.word	0x05000012


	//   ....[1]....
        /*0080*/ 	.word	0x05000005


	//----- nvinfo : EIATTR_COOP_GROUP_INSTR_OFFSETS
	.align		4
.L_301:
        /*0084*/ 	.byte	0x04, 0x28
        /*0086*/ 	.short	(.L_303 - .L_302)


	//   ....[0]....
.L_302:
        /*0088*/ 	.word	0x00000f70


	//   ....[1]....
        /*008c*/ 	.word	0x00002170


	//----- nvinfo : EIATTR_VRC_CTA_INIT_COUNT
	.align		4
.L_303:
        /*0090*/ 	.byte	0x02, 0x4a
	.zero		1
	.zero		1


	//----- nvinfo : EIATTR_EXIT_INSTR_OFFSETS
	.align		4
        /*0094*/ 	.byte	0x04, 0x1c
        /*0096*/ 	.short	(.L_305 - .L_304)


	//   ....[0]....
.L_304:
        /*0098*/ 	.word	0x000026c0


	//   ....[1]....
        /*009c*/ 	.word	0x000028a0


	//----- nvinfo : EIATTR_CRS_STACK_SIZE
	.align		4
.L_305:
        /*00a0*/ 	.byte	0x04, 0x1e
        /*00a2*/ 	.short	(.L_307 - .L_306)
.L_306:
        /*00a4*/ 	.word	0x00000000


	//----- nvinfo : EIATTR_CBANK_PARAM_SIZE
	.align		4
.L_307:
        /*00a8*/ 	.byte	0x03, 0x19
        /*00aa*/ 	.short	0x002c


	//----- nvinfo : EIATTR_PARAM_CBANK
	.align		4
        /*00ac*/ 	.byte	0x04, 0x0a
        /*00ae*/ 	.short	(.L_309 - .L_308)
	.align		4
.L_308:
        /*00b0*/ 	.word	index@(.nv.constant0._Z27cunn_SoftMaxXEntropyForwardILi8EN3c104HalfEfS1_25LogSoftMaxForwardEpilogueEvPT1_PT2_PT0_Pllf)
        /*00b4*/ 	.short	0x0380
        /*00b6*/ 	.short	0x002c


	//----- nvinfo : EIATTR_SW_WAR
	.align		4
.L_309:
        /*00b8*/ 	.byte	0x04, 0x36
        /*00ba*/ 	.short	(.L_311 - .L_310)
.L_310:
        /*00bc*/ 	.word	0x00000008
.L_311:


//--------------------- .nv.info._Z27cunn_SoftMaxXEntropyForwardILi4Efff25LogSoftMaxForwardEpilogueEvPT1_PT2_PT0_Pllf --------------------------
	.section	.nv.info._Z27cunn_SoftMaxXEntropyForwardILi4Efff25LogSoftMaxForwardEpilogueEvPT1_PT2_PT0_Pllf,"",@"SHT_CUDA_INFO"
	.sectionflags	@""
	.align	4


	//----- nvinfo : EIATTR_CUDA_API_VERSION
	.align		4
        /*0000*/ 	.byte	0x04, 0x37
        /*0002*/ 	.short	(.L_313 - .L_312)
.L_312:
        /*0004*/ 	.word	0x00000082


	//----- nvinfo : EIATTR_KPARAM_INFO
	.align		4
.L_313:
        /*0008*/ 	.byte	0x04, 0x17
        /*000a*/ 	.short	(.L_315 - .L_314)
.L_314:
        /*000c*/ 	.word	0x00000000
        /*0010*/ 	.short	0x0005
        /*0012*/ 	.short	0x0028
        /*0014*/ 	.byte	0x00, 0xf0, 0x11, 0x00


	//----- nvinfo : EIATTR_KPARAM_INFO
	.align		4
.L_315:
        /*0018*/ 	.byte	0x04, 0x17
        /*001a*/ 	.short	(.L_317 - .L_316)
.L_316:
        /*001c*/ 	.word	0x00000000
        /*0020*/ 	.short	0x0004
        /*0022*/ 	.short	0x0020
        /*0024*/ 	.byte	0x00, 0xf0, 0x21, 0x00


	//----- nvinfo : EIATTR_KPARAM_INFO
	.align		4
.L_317:
        /*0028*/ 	.byte	0x04, 0x17
        /*002a*/ 	.short	(.L_319 - .L_318)
.L_318:
        /*002c*/ 	.word	0x00000000
        /*0030*/ 	.short	0x0003
        /*0032*/ 	.short	0x0018
        /*0034*/ 	.byte	0x00, 0xf5, 0x21, 0x00


	//----- nvinfo : EIATTR_KPARAM_INFO
	.align		4
.L_319:
        /*0038*/ 	.byte	0x04, 0x17
        /*003a*/ 	.short	(.L_321 - .L_320)
.L_320:
        /*003c*/ 	.word	0x00000000
        /*0040*/ 	.short	0x0002
        /*0042*/ 	.short	0x0010
        /*0044*/ 	.byte	0x00, 0xf5, 0x21, 0x00


	//----- nvinfo : EIATTR_KPARAM_INFO
	.align		4
.L_321:
        /*0048*/ 	.byte	0x04, 0x17
        /*004a*/ 	.short	(.L_323 - .L_322)
.L_322:
        /*004c*/ 	.word	0x00000000
        /*0050*/ 	.short	0x0001
        /*0052*/ 	.short	0x0008
        /*0054*/ 	.byte	0x00, 0xf5, 0x21, 0x00


	//----- nvinfo : EIATTR_KPARAM_INFO
	.align		4
.L_323:
        /*0058*/ 	.byte	0x04, 0x17
        /*005a*/ 	.short	(.L_325 - .L_324)
.L_324:
        /*005c*/ 	.word	0x00000000
        /*0060*/ 	.short	0x0000
        /*0062*/ 	.short	0x0000
        /*0064*/ 	.byte	0x00, 0xf5, 0x21, 0x00


	//----- nvinfo : EIATTR_SPARSE_MMA_MASK
	.align		4
.L_325:
        /*0068*/ 	.byte	0x03, 0x50
        /*006a*/ 	.short	0x0000


	//----- nvinfo : EIATTR_MAXREG_COUNT
	.align		4
        /*006c*/ 	.byte	0x03, 0x1b
        /*006e*/ 	.short	0x00ff


	//----- nvinfo : EIATTR_NUM_BARRIERS
	.align		4
        /*0070*/ 	.byte	0x02, 0x4c
        /*0072*/ 	.byte	0x01
	.zero		1


	//----- nvinfo : EIATTR_MERCURY_ISA_VERSION
	.align		4
        /*0074*/ 	.byte	0x03, 0x5f
        /*0076*/ 	.short	0x0101


	//----- nvinfo : EIATTR_COOP_GROUP_MASK_REGIDS
	.align		4
        /*0078*/ 	.byte	0x04, 0x29
        /*007a*/ 	.short	(.L_327 - .L_326)


	//   ....[0]....
.L_326:
        /*007c*/ 	.word	0x05000016


	//   ....[1]....
        /*0080*/ 	.word	0x05000004


	//----- nvinfo : EIATTR_COOP_GROUP_INSTR_OFFSETS
	.align		4
.L_327:
        /*0084*/ 	.byte	0x04, 0x28
        /*0086*/ 	.short	(.L_329 - .L_328)


	//   ....[0]....
.L_328:
        /*0088*/ 	.word	0x00000ea0


	//   ....[1]....
        /*008c*/ 	.word	0x00001f10


	//----- nvinfo : EIATTR_VRC_CTA_INIT_COUNT
	.align		4
.L_329:
        /*0090*/ 	.byte	0x02, 0x4a
	.zero		1
	.zero		1


	//----- nvinfo : EIATTR_EXIT_INSTR_OFFSETS
	.align		4
        /*0094*/ 	.byte	0x04, 0x1c
        /*0096*/ 	.short	(.L_331 - .L_330)


	//   ....[0]....
.L_330:
        /*0098*/ 	.word	0x00002480


	//   ....[1]....
        /*009c*/ 	.word	0x00002610


	//----- nvinfo : EIATTR_CRS_STACK_SIZE
	.align		4
.L_331:
        /*00a0*/ 	.byte	0x04, 0x1e
        /*00a2*/ 	.short	(.L_333 - .L_332)
.L_332:
        /*00a4*/ 	.word	0x00000000


	//----- nvinfo : EIATTR_CBANK_PARAM_SIZE
	.align		4
.L_333:
        /*00a8*/ 	.byte	0x03, 0x19
        /*00aa*/ 	.short	0x002c


	//----- nvinfo : EIATTR_PARAM_CBANK
	.align		4
        /*00ac*/ 	.byte	0x04, 0x0a
        /*00ae*/ 	.short	(.L_335 - .L_334)
	.align		4
.L_334:
        /*00b0*/ 	.word	index@(.nv.constant0._Z27cunn_SoftMaxXEntropyForwardILi4Efff25LogSoftMaxForwardEpilogueEvPT1_PT2_PT0_Pllf)
        /*00b4*/ 	.short	0x0380
        /*00b6*/ 	.short	0x002c


	//----- nvinfo : EIATTR_SW_WAR
	.align		4
.L_335:
        /*00b8*/ 	.byte	0x04, 0x36
        /*00ba*/ 	.short	(.L_337 - .L_336)
.L_336:
        /*00bc*/ 	.word	0x00000008
.L_337:


//--------------------- .nv.callgraph             --------------------------
	.section	.nv.callgraph,"",@"SHT_CUDA_CALLGRAPH"
	.align	4
	.sectionentsize	8
	.align		4
        /*0000*/ 	.word	0x00000000
	.align		4
        /*0004*/ 	.word	0xffffffff
	.align		4
        /*0008*/ 	.word	0x00000000
	.align		4
        /*000c*/ 	.word	0xfffffffe
	.align		4
        /*0010*/ 	.word	0x00000000
	.align		4
        /*0014*/ 	.word	0xfffffffd
	.align		4
        /*0018*/ 	.word	0x00000000
	.align		4
        /*001c*/ 	.word	0xfffffffc


//--------------------- .nv.constant4             --------------------------
	.section	.nv.constant4,"a",@progbits
	.align	8
	.align		8
.nv.constant4:
        /*0000*/ 	.dword	_ZN49_INTERNAL_94f6fc22_18_xentropy_kernel_cu_f9ccfbb24cuda3std3__45__cpo5beginE
	.align		8
        /*0008*/ 	.dword	_ZN49_INTERNAL_94f6fc22_18_xentropy_kernel_cu_f9ccfbb24cuda3std3__45__cpo3endE
	.align		8
        /*0010*/ 	.dword	_ZN49_INTERNAL_94f6fc22_18_xentropy_kernel_cu_f9ccfbb24cuda3std3__45__cpo6cbeginE
	.align		8
        /*0018*/ 	.dword	_ZN49_INTERNAL_94f6fc22_18_xentropy_kernel_cu_f9ccfbb24cuda3std3__45__cpo4cendE
	.align		8
        /*0020*/ 	.dword	_ZN49_INTERNAL_94f6fc22_18_xentropy_kernel_cu_f9ccfbb24cuda3std3__45__cpo6rbeginE
	.align		8
        /*0028*/ 	.dword	_ZN49_INTERNAL_94f6fc22_18_xentropy_kernel_cu_f9ccfbb24cuda3std3__45__cpo4rendE
	.align		8
        /*0030*/ 	.dword	_ZN49_INTERNAL_94f6fc22_18_xentropy_kernel_cu_f9ccfbb24cuda3std3__45__cpo7crbeginE
	.align		8
        /*0038*/ 	.dword	_ZN49_INTERNAL_94f6fc22_18_xentropy_kernel_cu_f9ccfbb24cuda3std3__45__cpo5crendE
	.align		8
        /*0040*/ 	.dword	_ZN49_INTERNAL_94f6fc22_18_xentropy_kernel_cu_f9ccfbb24cuda3std3__451_GLOBAL__N__94f6fc22_18_xentropy_kernel_cu_f9ccfbb26ignoreE
	.align		8
        /*0048*/ 	.dword	_ZN49_INTERNAL_94f6fc22_18_xentropy_kernel_cu_f9ccfbb24cuda3std3__419piecewise_constructE
	.align		8
        /*0050*/ 	.dword	_ZN49_INTERNAL_94f6fc22_18_xentropy_kernel_cu_f9ccfbb24cuda3std3__48in_placeE
	.align		8
        /*0058*/ 	.dword	_ZN49_INTERNAL_94f6fc22_18_xentropy_kernel_cu_f9ccfbb24cuda3std3__420unreachable_sentinelE
	.align		8
        /*0060*/ 	.dword	_ZN49_INTERNAL_94f6fc22_18_xentropy_kernel_cu_f9ccfbb24cuda3std6ranges3__45__cpo4swapE
	.align		8
        /*0068*/ 	.dword	_ZN49_INTERNAL_94f6fc22_18_xentropy_kernel_cu_f9ccfbb24cuda3std6ranges3__45__cpo9iter_moveE
	.align		8
        /*0070*/ 	.dword	_ZN49_INTERNAL_94f6fc22_18_xentropy_kernel_cu_f9ccfbb24cuda3std6ranges3__45__cpo5beginE
	.align		8
        /*0078*/ 	.dword	_ZN49_INTERNAL_94f6fc22_18_xentropy_kernel_cu_f9ccfbb24cuda3std6ranges3__45__cpo3endE
	.align		8
        /*0080*/ 	.dword	_ZN49_INTERNAL_94f6fc22_18_xentropy_kernel_cu_f9ccfbb24cuda3std6ranges3__45__cpo6cbeginE
	.align		8
        /*0088*/ 	.dword	_ZN49_INTERNAL_94f6fc22_18_xentropy_kernel_cu_f9ccfbb24cuda3std6ranges3__45__cpo4cendE
	.align		8
        /*0090*/ 	.dword	_ZN49_INTERNAL_94f6fc22_18_xentropy_kernel_cu_f9ccfbb24cuda3std6ranges3__45__cpo7advanceE
	.align		8
        /*0098*/ 	.dword	_ZN49_INTERNAL_94f6fc22_18_xentropy_kernel_cu_f9ccfbb24cuda3std6ranges3__45__cpo9iter_swapE
	.align		8
        /*00a0*/ 	.dword	_ZN49_INTERNAL_94f6fc22_18_xentropy_kernel_cu_f9ccfbb24cuda3std6ranges3__45__cpo4nextE
	.align		8
        /*00a8*/ 	.dword	_ZN49_INTERNAL_94f6fc22_18_xentropy_kernel_cu_f9ccfbb24cuda3std6ranges3__45__cpo4prevE
	.align		8
        /*00b0*/ 	.dword	_ZN49_INTERNAL_94f6fc22_18_xentropy_kernel_cu_f9ccfbb24cuda3std6ranges3__45__cpo4dataE
	.align		8
        /*00b8*/ 	.dword	_ZN49_INTERNAL_94f6fc22_18_xentropy_kernel_cu_f9ccfbb24cuda3std6ranges3__45__cpo5cdataE
	.align		8
        /*00c0*/ 	.dword	_ZN49_INTERNAL_94f6fc22_18_xentropy_kernel_cu_f9ccfbb24cuda3std6ranges3__45__cpo4sizeE
	.align		8
        /*00c8*/ 	.dword	_ZN49_INTERNAL_94f6fc22_18_xentropy_kernel_cu_f9ccfbb24cuda3std6ranges3__45__cpo5ssizeE
	.align		8
        /*00d0*/ 	.dword	_ZN49_INTERNAL_94f6fc22_18_xentropy_kernel_cu_f9ccfbb24cuda3std6ranges3__45__cpo8distanceE
	.align		8
        /*00d8*/ 	.dword	_ZN49_INTERNAL_94f6fc22_18_xentropy_kernel_cu_f9ccfbb26thrust24THRUST_300001_SM_1030_NS6system6detail10sequential3seqE


//--------------------- .text._Z28cunn_SoftMaxXEntropyBackwardILi8EN3c108BFloat16Eff26LogSoftMaxBackwardEpilogueEvPT0_S4_PT2_S6_Plfi --------------------------
	.section	.text._Z28cunn_SoftMaxXEntropyBackwardILi8EN3c108BFloat16Eff26LogSoftMaxBackwardEpilogueEvPT0_S4_PT2_S6_Plfi,"ax",@progbits
	.align	128
        .global         _Z28cunn_SoftMaxXEntropyBackwardILi8EN3c108BFloat16Eff26LogSoftMaxBackwardEpilogueEvPT0_S4_PT2_S6_Plfi
        .type           _Z28cunn_SoftMaxXEntropyBackwardILi8EN3c108BFloat16Eff26LogSoftMaxBackwardEpilogueEvPT0_S4_PT2_S6_Plfi,@function
        .size           _Z28cunn_SoftMaxXEntropyBackwardILi8EN3c108BFloat16Eff26LogSoftMaxBackwardEpilogueEvPT0_S4_PT2_S6_Plfi,(.L_x_225 - _Z28cunn_SoftMaxXEntropyBackwardILi8EN3c108BFloat16Eff26LogSoftMaxBackwardEpilogueEvPT0_S4_PT2_S6_Plfi)
        .other          _Z28cunn_SoftMaxXEntropyBackwardILi8EN3c108BFloat16Eff26LogSoftMaxBackwardEpilogueEvPT0_S4_PT2_S6_Plfi,@"STO_CUDA_ENTRY STV_DEFAULT"
_Z28cunn_SoftMaxXEntropyBackwardILi8EN3c108BFloat16Eff26LogSoftMaxBackwardEpilogueEvPT0_S4_PT2_S6_Plfi:
.text._Z28cunn_SoftMaxXEntropyBackwardILi8EN3c108BFloat16Eff26LogSoftMaxBackwardEpilogueEvPT0_S4_PT2_S6_Plfi:
[----:B------:R-:W-:Y:S01]  /*0000*/  LDC R1, c[0x0][0x37c] ;  /* 0x0000df00ff017b82 */ /* 0x000fe20000000800 */
[----:B------:R-:W0:Y:S01]  /*0010*/  S2R R0, SR_CTAID.X ;  /* 0x0000000000007919 */ /* 0x000e220000002500 */
[----:B------:R-:W0:Y:S01]  /*0020*/  LDCU UR11, c[0x0][0x3ac] ;  /* 0x00007580ff0b77ac */ /* 0x000e220008000800 */
[----:B------:R-:W1:Y:S01]  /*0030*/  LDCU.128 UR4, c[0x0][0x380] ;  /* 0x00007000ff0477ac */ /* 0x000e620008000c00 */
[----:B------:R-:W2:Y:S01]  /*0040*/  LDCU.64 UR8, c[0x0][0x358] ;  /* 0x00006b00ff0877ac */ /* 0x000ea20008000a00 */
[----:B0-----:R-:W-:-:S04]  /*0050*/  IMAD R4, R0, UR11, RZ ;  /* 0x0000000b00047c24 */ /* 0x001fc8000f8e02ff */
[----:B------:R-:W-:-:S03]  /*0060*/  IMAD.WIDE.U32 R4, R4, 0x2, RZ ;  /* 0x0000000204047825 */ /* 0x000fc600078e00ff */
[C---:B-1----:R-:W-:Y:S02]  /*0070*/  IADD3 R2, PT, PT, R4.reuse, UR6, RZ ;  /* 0x0000000604027c10 */ /* 0x042fe4000fffe0ff */
[----:B------:R-:W-:Y:S02]  /*0080*/  IADD3 R3, PT, PT, R4, UR4, RZ ;  /* 0x0000000404037c10 */ /* 0x000fe4000fffe0ff */
[----:B------:R-:W-:Y:S02]  /*0090*/  SHF.R.U32.HI R2, RZ, 0x1, R2 ;  /* 0x00000001ff027819 */ /* 0x000fe40000011602 */
[----:B------:R-:W-:Y:S02]  /*00a0*/  SHF.R.U32.HI R3, RZ, 0x1, R3 ;  /* 0x00000001ff037819 */ /* 0x000fe40000011603 */
[----:B------:R-:W-:Y:S02]  /*00b0*/  LOP3.LUT R8, R2, 0x7, RZ, 0xc0, !PT ;  /* 0x0000000702087812 */ /* 0x000fe400078ec0ff */
[----:B------:R-:W-:-:S02]  /*00c0*/  LOP3.LUT R3, R3, 0x7, RZ, 0xc0, !PT ;  /* 0x0000000703037812 */ /* 0x000fc400078ec0ff */
[----:B------:R-:W-:Y:S02]  /*00d0*/  IADD3 R2, P1, PT, R4, UR4, RZ ;  /* 0x0000000404027c10 */ /* 0x000fe4000ff3e0ff */
[----:B------:R-:W-:Y:S02]  /*00e0*/  ISETP.NE.AND P0, PT, R8, R3, PT ;  /* 0x000000030800720c */ /* 0x000fe40003f05270 */
[----:B------:R-:W-:Y:S02]  /*00f0*/  IADD3 R4, P2, PT, R4, UR6, RZ ;  /* 0x0000000604047c10 */ /* 0x000fe4000ff5e0ff */
[C---:B------:R-:W-:Y:S02]  /*0100*/  IADD3.X R3, PT, PT, R5.reuse, UR5, RZ, P1, !PT ;  /* 0x0000000505037c10 */ /* 0x040fe40008ffe4ff */
[----:B------:R-:W-:-:S07]  /*0110*/  IADD3.X R5, PT, PT, R5, UR7, RZ, P2, !PT ;  /* 0x0000000705057c10 */ /* 0x000fce00097fe4ff */
[----:B--2---:R-:W-:Y:S05]  /*0120*/  @P0 BRA `(.L_x_0) ;  /* 0x0000000c006c0947 */ /* 0x004fea0003800000 */
[----:B------:R-:W0:Y:S08]  /*0130*/  LDC.64 R10, c[0x0][0x398] ;  /* 0x0000e600ff0a7b82 */ /* 0x000e300000000a00 */
[----:B------:R-:W1:Y:S08]  /*0140*/  LDC.64 R6, c[0x0][0x3a0] ;  /* 0x0000e800ff067b82 */ /* 0x000e700000000a00 */
[----:B------:R-:W2:Y:S01]  /*0150*/  LDC.64 R12, c[0x0][0x390] ;  /* 0x0000e400ff0c7b82 */ /* 0x000ea20000000a00 */
[----:B0-----:R-:W-:-:S07]  /*0160*/  IMAD.WIDE.U32 R10, R0, 0x4, R10 ;  /* 0x00000004000a7825 */ /* 0x001fce00078e000a */
[----:B------:R-:W0:Y:S01]  /*0170*/  LDC R14, c[0x0][0x3a8] ;  /* 0x0000ea00ff0e7b82 */ /* 0x000e220000000800 */
[----:B------:R-:W3:Y:S01]  /*0180*/  LDG.E R10, desc[UR8][R10.64] ;  /* 0x000000080a0a7981 */ /* 0x000ee2000c1e1900 */
[----:B-1----:R-:W-:-:S06]  /*0190*/  IMAD.WIDE.U32 R6, R0, 0x8, R6 ;  /* 0x0000000800067825 */ /* 0x002fcc00078e0006 */
[----:B------:R-:W5:Y:S01]  /*01a0*/  LDG.E.64 R6, desc[UR8][R6.64] ;  /* 0x0000000806067981 */ /* 0x000f62000c1e1b00 */
[----:B--2---:R-:W-:-:S05]  /*01b0*/  IMAD.WIDE.U32 R12, R0, 0x4, R12 ;  /* 0x00000004000c7825 */ /* 0x004fca00078e000c */
[----:B------:R1:W5:Y:S01]  /*01c0*/  LDG.E R0, desc[UR8][R12.64] ;  /* 0x000000080c007981 */ /* 0x000362000c1e1900 */
[----:B------:R-:W2:Y:S01]  /*01d0*/  LDCU UR5, c[0x0][0x3ac] ;  /* 0x00007580ff0577ac */ /* 0x000ea20008000800 */
[----:B------:R-:W-:Y:S01]  /*01e0*/  I2FP.F32.S32 R17, UR11 ;  /* 0x0000000b00117c45 */ /* 0x000fe20008201400 */
[----:B------:R-:W4:Y:S01]  /*01f0*/  S2R R23, SR_TID.X ;  /* 0x0000000000177919 */ /* 0x000f220000002100 */
[----:B------:R-:W-:-:S04]  /*0200*/  ISETP.NE.AND P0, PT, R8, RZ, PT ;  /* 0x000000ff0800720c */ /* 0x000fc80003f05270 */
[----:B------:R-:W0:Y:S01]  /*0210*/  MUFU.RCP R17, R17 ;  /* 0x0000001100117308 */ /* 0x000e220000001000 */
[----:B------:R-:W-:Y:S02]  /*0220*/  IMAD.MOV.U32 R15, RZ, RZ, RZ ;  /* 0x000000ffff0f7224 */ /* 0x000fe400078e00ff */
[----:B0-----:R-:W-:Y:S01]  /*0230*/  FADD.FTZ R18, -R14, 1 ;  /* 0x3f8000000e127421 */ /* 0x001fe20000010100 */
[----:B--2---:R-:W-:Y:S02]  /*0240*/  MOV R16, UR5 ;  /* 0x0000000500107c02 */ /* 0x004fe40008000f00 */
[----:B---3--:R-:W-:-:S03]  /*0250*/  R2UR UR4, R10 ;  /* 0x000000000a0472ca */ /* 0x008fc600000e0000 */
[----:B-1--4-:R-:W-:-:S12]  /*0260*/  @!P0 BRA `(.L_x_1) ;  /* 0x0000000000648947 */ /* 0x012fd80003800000 */
[----:B------:R-:W-:Y:S01]  /*0270*/  ISETP.GE.U32.AND P1, PT, R23, R8, PT ;  /* 0x000000081700720c */ /* 0x000fe20003f26070 */
[----:B------:R-:W-:-:S04]  /*0280*/  IMAD.MOV R15, RZ, RZ, -R8 ;  /* 0x000000ffff0f7224 */ /* 0x000fc800078e0a08 */
[----:B------:R-:W-:-:S08]  /*0290*/  IMAD.WIDE R4, R15, 0x2, R4 ;  /* 0x000000020f047825 */ /* 0x000fd000078e0204 */
[----:B------:R-:W-:-:S06]  /*02a0*/  @P1 IMAD.WIDE.U32 R10, R23, 0x2, R4 ;  /* 0x00000002170a1825 */ /* 0x000fcc00078e0004 */
[----:B------:R-:W2:Y:S01]  /*02b0*/  @P1 LDG.E.U16 R10, desc[UR8][R10.64] ;  /* 0x000000080a0a1981 */ /* 0x000ea2000c1e1500 */
[----:B------:R-:W-:Y:S01]  /*02c0*/  @P1 IADD3 R13, PT, PT, -R8, R23, RZ ;  /* 0x00000017080d1210 */ /* 0x000fe20007ffe1ff */
[----:B------:R-:W-:-:S03]  /*02d0*/  IMAD.WIDE R2, R15, 0x2, R2 ;  /* 0x000000020f027825 */ /* 0x000fc600078e0202 */
[----:B-----5:R-:W-:Y:S02]  /*02e0*/  @P1 ISETP.NE.U32.AND P0, PT, R6, R13, PT ;  /* 0x0000000d0600120c */ /* 0x020fe40003f05070 */
[----:B------:R-:W0:Y:S02]  /*02f0*/  LDC R13, c[0x0][0x360] ;  /* 0x0000d800ff0d7b82 */ /* 0x000e240000000800 */
[----:B------:R-:W-:-:S04]  /*0300*/  @P1 ISETP.NE.AND.EX P0, PT, R7, RZ, PT, P0 ;  /* 0x000000ff0700120c */ /* 0x000fc80003f05300 */
[----:B------:R-:W-:Y:S02]  /*0310*/  @P1 FSEL R12, RZ, 1, P0 ;  /* 0x3f800000ff0c1808 */ /* 0x000fe40000000000 */
[C-C-:B0-----:R-:W-:Y:S01]  /*0320*/  IADD3 R16, PT, PT, R8.reuse, UR11, -R13.reuse ;  /* 0x0000000b08107c10 */ /* 0x141fe2000fffe80d */
[----:B------:R-:W-:Y:S02]  /*0330*/  IMAD.IADD R15, R8, 0x1, -R13 ;  /* 0x00000001080f7824 */ /* 0x000fe400078e0a0d */
[----:B------:R-:W-:Y:S01]  /*0340*/  IMAD.WIDE.U32 R4, R13, 0x2, R4 ;  /* 0x000000020d047825 */ /* 0x000fe200078e0004 */
[----:B--2---:R-:W-:-:S03]  /*0350*/  @P1 SHF.L.U32 R9, R10, 0x10, RZ ;  /* 0x000000100a091819 */ /* 0x004fc600000006ff */
[----:B------:R-:W-:-:S04]  /*0360*/  @P1 IMAD.WIDE.U32 R10, R23, 0x2, R2 ;  /* 0x00000002170a1825 */ /* 0x000fc800078e0002 */
[----:B------:R-:W-:Y:S01]  /*0370*/  @P1 FADD.FTZ R9, -R0, R9 ;  /* 0x0000000900091221 */ /* 0x000fe20000010100 */
[----:B------:R-:W-:-:S04]  /*0380*/  IMAD.WIDE.U32 R2, R13, 0x2, R2 ;  /* 0x000000020d027825 */ /* 0x000fc800078e0002 */
[----:B------:R-:W-:-:S06]  /*0390*/  @P1 FMUL.FTZ R9, R9, 1.4426950216293334961 ;  /* 0x3fb8aa3b09091820 */ /* 0x000fcc0000410000 */
[----:B------:R-:W0:Y:S02]  /*03a0*/  @P1 MUFU.EX2 R9, R9 ;  /* 0x0000000900091308 */ /* 0x000e240000000800 */
[----:B0-----:R-:W-:-:S04]  /*03b0*/  @P1 FFMA.FTZ R12, -R18, R12, R9 ;  /* 0x0000000c120c1223 */ /* 0x001fc80000010109 */
[----:B------:R-:W-:-:S04]  /*03c0*/  @P1 FFMA.FTZ R12, -R17, R14, R12 ;  /* 0x0000000e110c1223 */ /* 0x000fc8000001010c */
[----:B------:R-:W-:-:S05]  /*03d0*/  @P1 FMUL.FTZ R12, R12, UR4 ;  /* 0x000000040c0c1c20 */ /* 0x000fca0008410000 */
[----:B------:R-:W-:-:S05]  /*03e0*/  @P1 F2FP.BF16.F32.PACK_AB R12, RZ, R12 ;  /* 0x0000000cff0c123e */ /* 0x000fca00000010ff */
[----:B------:R0:W-:Y:S02]  /*03f0*/  @P1 STG.E.U16 desc[UR8][R10.64], R12 ;  /* 0x0000000c0a001986 */ /* 0x0001e4000c101508 */
.L_x_1:
[----:B------:R-:W1:Y:S01]  /*0400*/  LDCU UR6, c[0x0][0x360] ;  /* 0x00006c00ff0677ac */ /* 0x000e620008000800 */
[----:B------:R-:W-:Y:S01]  /*0410*/  BSSY.RECONVERGENT B0, `(.L_x_2) ;  /* 0x0000095000007945 */ /* 0x000fe20003800200 */
[----:B-1----:R-:W-:-:S06]  /*0420*/  USHF.L.U32 UR5, UR6, 0x3, URZ ;  /* 0x0000000306057899 */ /* 0x002fcc00080006ff */
[----:B0-----:R-:W-:Y:S02]  /*0430*/  IADD3 R11, PT, PT, RZ, -UR5, RZ ;  /* 0x80000005ff0b7c10 */ /* 0x001fe4000fffe0ff */
[----:B------:R-:W-:Y:S01]  /*0440*/  ISETP.NE.U32.AND P1, PT, RZ, UR5, PT ;  /* 0x00000005ff007c0c */ /* 0x000fe2000bf25070 */
[----:B------:R-:W0:Y:S08]  /*0450*/  I2F.U32.RP R10, UR5 ;  /* 0x00000005000a7d06 */ /* 0x000e300008209000 */
[----:B0-----:R-:W0:Y:S02]  /*0460*/  MUFU.RCP R10, R10 ;  /* 0x0000000a000a7308 */ /* 0x001e240000001000 */
[----:B0-----:R-:W-:-:S06]  /*0470*/  IADD3 R8, PT, PT, R10, 0xffffffe, RZ ;  /* 0x0ffffffe0a087810 */ /* 0x001fcc0007ffe0ff */
[----:B------:R0:W1:Y:S02]  /*0480*/  F2I.FTZ.U32.TRUNC.NTZ R9, R8 ;  /* 0x0000000800097305 */ /* 0x000064000021f000 */
[----:B0-----:R-:W-:Y:S02]  /*0490*/  IMAD.MOV.U32 R8, RZ, RZ, RZ ;  /* 0x000000ffff087224 */ /* 0x001fe400078e00ff */
[----:B-1----:R-:W-:-:S04]  /*04a0*/  IMAD R11, R11, R9, RZ ;  /* 0x000000090b0b7224 */ /* 0x002fc800078e02ff */
[----:B------:R-:W-:Y:S01]  /*04b0*/  IMAD.HI.U32 R9, R9, R11, R8 ;  /* 0x0000000b09097227 */ /* 0x000fe200078e0008 */
[----:B------:R-:W-:-:S05]  /*04c0*/  SHF.L.U32 R8, R23, 0x3, RZ ;  /* 0x0000000317087819 */ /* 0x000fca00000006ff */
[----:B------:R-:W-:-:S05]  /*04d0*/  IMAD.HI.U32 R9, R9, R16, RZ ;  /* 0x0000001009097227 */ /* 0x000fca00078e00ff */
[----:B------:R-:W-:-:S05]  /*04e0*/  IADD3 R9, PT, PT, -R9, RZ, RZ ;  /* 0x000000ff09097210 */ /* 0x000fca0007ffe1ff */
[----:B------:R-:W-:-:S05]  /*04f0*/  IMAD R19, R9, UR5, R16 ;  /* 0x0000000509137c24 */ /* 0x000fca000f8e0210 */
[----:B------:R-:W-:-:S13]  /*0500*/  ISETP.GE.U32.AND P0, PT, R19, UR5, PT ;  /* 0x0000000513007c0c */ /* 0x000fda000bf06070 */
[----:B------:R-:W-:-:S04]  /*0510*/  @P0 IADD3 R19, PT, PT, R19, -UR5, RZ ;  /* 0x8000000513130c10 */ /* 0x000fc8000fffe0ff */
[----:B------:R-:W-:-:S13]  /*0520*/  ISETP.GE.U32.AND P0, PT, R19, UR5, PT ;  /* 0x0000000513007c0c */ /* 0x000fda000bf06070 */
[----:B------:R-:W-:Y:S01]  /*0530*/  @P0 VIADD R19, R19, -UR5 ;  /* 0x8000000513130c36 */ /* 0x000fe20008000000 */
[----:B------:R-:W-:-:S04]  /*0540*/  @!P1 LOP3.LUT R19, RZ, UR5, RZ, 0x33, !PT ;  /* 0x00000005ff139c12 */ /* 0x000fc8000f8e33ff */
[----:B------:R-:W-:-:S04]  /*0550*/  IADD3 R19, PT, PT, -R19, R16, RZ ;  /* 0x0000001013137210 */ /* 0x000fc80007ffe1ff */
[----:B------:R-:W-:Y:S01]  /*0560*/  ISETP.GE.AND P0, PT, R8, R19, PT ;  /* 0x000000130800720c */ /* 0x000fe20003f06270 */
[----:B------:R-:W-:-:S12]  /*0570*/  IMAD.IADD R21, R19, 0x1, R23 ;  /* 0x0000000113157824 */ /* 0x000fd800078e0217 */
[----:B------:R-:W-:Y:S05]  /*0580*/  @P0 BRA `(.L_x_3) ;  /* 0x0000000400f40947 */ /* 0x000fea0003800000 */
[----:B------:R-:W-:-:S07]  /*0590*/  MOV R20, R8 ;  /* 0x0000000800147202 */ /* 0x000fce0000000f00 */
.L_x_4:
[----:B0-----:R-:W-:-:S06]  /*05a0*/  IMAD.WIDE R8, R23, 0x10, R4 ;  /* 0x0000001017087825 */ /* 0x001fcc00078e0204 */
[----:B------:R-:W2:Y:S01]  /*05b0*/  LDG.E.128 R8, desc[UR8][R8.64] ;  /* 0x0000000808087981 */ /* 0x000ea2000c1e1d00 */
[----:B------:R-:W-:-:S04]  /*05c0*/  IADD3 R13, PT, PT, R20, -R15, RZ ;  /* 0x8000000f140d7210 */ /* 0x000fc80007ffe0ff */
[----:B-----5:R-:W-:Y:S01]  /*05d0*/  ISETP.NE.U32.AND P4, PT, R6, R13, PT ;  /* 0x0000000d0600720c */ /* 0x020fe20003f85070 */
[----:B------:R-:W-:-:S05]  /*05e0*/  VIADD R25, R13, 0x1 ;  /* 0x000000010d197836 */ /* 0x000fca0000000000 */
[C---:B------:R-:W-:Y:S02]  /*05f0*/  ISETP.NE.U32.AND P0, PT, R6.reuse, R25, PT ;  /* 0x000000190600720c */ /* 0x040fe40003f05070 */
[----:B------:R-:W-:Y:S02]  /*0600*/  SHF.R.S32.HI R27, RZ, 0x1f, R25 ;  /* 0x0000001fff1b7819 */ /* 0x000fe40000011419 */
[----:B------:R-:W-:Y:S02]  /*0610*/  IADD3 R25, PT, PT, R13, 0x2, RZ ;  /* 0x000000020d197810 */ /* 0x000fe40007ffe0ff */
[----:B------:R-:W-:Y:S02]  /*0620*/  ISETP.NE.AND.EX P0, PT, R7, R27, PT, P0 ;  /* 0x0000001b0700720c */ /* 0x000fe40003f05300 */
[----:B------:R-:W-:Y:S02]  /*0630*/  IADD3 R27, PT, PT, R13, 0x3, RZ ;  /* 0x000000030d1b7810 */ /* 0x000fe40007ffe0ff */
[----:B------:R-:W-:-:S02]  /*0640*/  ISETP.NE.U32.AND P2, PT, R6, R25, PT ;  /* 0x000000190600720c */ /* 0x000fc40003f45070 */
[----:B------:R-:W-:Y:S02]  /*0650*/  SHF.R.S32.HI R29, RZ, 0x1f, R25 ;  /* 0x0000001fff1d7819 */ /* 0x000fe40000011419 */
[----:B------:R-:W-:Y:S02]  /*0660*/  ISETP.NE.U32.AND P1, PT, R6, R27, PT ;  /* 0x0000001b0600720c */ /* 0x000fe40003f25070 */
[----:B------:R-:W-:Y:S02]  /*0670*/  SHF.R.S32.HI R12, RZ, 0x1f, R27 ;  /* 0x0000001fff0c7819 */ /* 0x000fe4000001141b */
[C---:B------:R-:W-:Y:S02]  /*0680*/  ISETP.NE.AND.EX P2, PT, R7.reuse, R29, PT, P2 ;  /* 0x0000001d0700720c */ /* 0x040fe40003f45320 */
[----:B------:R-:W-:Y:S02]  /*0690*/  ISETP.NE.AND.EX P1, PT, R7, R12, PT, P1 ;  /* 0x0000000c0700720c */ /* 0x000fe40003f25310 */
[----:B------:R-:W-:-:S02]  /*06a0*/  SHF.R.S32.HI R12, RZ, 0x1f, R13 ;  /* 0x0000001fff0c7819 */ /* 0x000fc4000001140d */
[----:B------:R-:W-:Y:S02]  /*06b0*/  IADD3 R29, PT, PT, R13, 0x5, RZ ;  /* 0x000000050d1d7810 */ /* 0x000fe40007ffe0ff */
[----:B------:R-:W-:Y:S02]  /*06c0*/  ISETP.NE.AND.EX P4, PT, R7, R12, PT, P4 ;  /* 0x0000000c0700720c */ /* 0x000fe40003f85340 */
[----:B------:R-:W-:Y:S02]  /*06d0*/  ISETP.NE.U32.AND P3, PT, R6, R29, PT ;  /* 0x0000001d0600720c */ /* 0x000fe40003f65070 */
[----:B------:R-:W-:Y:S01]  /*06e0*/  SHF.R.S32.HI R20, RZ, 0x1f, R29 ;  /* 0x0000001fff147819 */ /* 0x000fe2000001141d */
[----:B------:R-:W-:Y:S01]  /*06f0*/  VIADD R29, R13, 0x6 ;  /* 0x000000060d1d7836 */ /* 0x000fe20000000000 */
[----:B------:R-:W-:Y:S02]  /*0700*/  FSEL R12, RZ, 1, P4 ;  /* 0x3f800000ff0c7808 */ /* 0x000fe40002000000 */
[----:B------:R-:W-:-:S02]  /*0710*/  ISETP.NE.AND.EX P3, PT, R7, R20, PT, P3 ;  /* 0x000000140700720c */ /* 0x000fc40003f65330 */
[----:B------:R-:W-:Y:S02]  /*0720*/  FSEL R20, RZ, 1, P2 ;  /* 0x3f800000ff147808 */ /* 0x000fe40001000000 */
[----:B------:R-:W-:Y:S02]  /*0730*/  ISETP.NE.U32.AND P5, PT, R6, R29, PT ;  /* 0x0000001d0600720c */ /* 0x000fe40003fa5070 */
[----:B------:R-:W-:-:S04]  /*0740*/  SHF.R.S32.HI R29, RZ, 0x1f, R29 ;  /* 0x0000001fff1d7819 */ /* 0x000fc8000001141d */
[----:B------:R-:W-:-:S04]  /*0750*/  ISETP.NE.AND.EX P2, PT, R7, R29, PT, P5 ;  /* 0x0000001d0700720c */ /* 0x000fc80003f45350 */
[----:B------:R-:W-:Y:S01]  /*0760*/  FSEL R28, RZ, 1, P2 ;  /* 0x3f800000ff1c7808 */ /* 0x000fe20001000000 */
[C---:B--2---:R-:W-:Y:S01]  /*0770*/  IMAD.U32 R25, R8.reuse, 0x10000, RZ ;  /* 0x0001000008197824 */ /* 0x044fe200078e00ff */
[C---:B------:R-:W-:Y:S02]  /*0780*/  SHF.L.U32 R27, R9.reuse, 0x10, RZ ;  /* 0x00000010091b7819 */ /* 0x040fe400000006ff */
[----:B------:R-:W-:Y:S01]  /*0790*/  PRMT R8, R8, 0x7632, R8 ;  /* 0x0000763208087816 */ /* 0x000fe20000000008 */
[C---:B------:R-:W-:Y:S01]  /*07a0*/  FADD.FTZ R25, -R0.reuse, R25 ;  /* 0x0000001900197221 */ /* 0x040fe20000010100 */
[----:B------:R-:W-:Y:S01]  /*07b0*/  PRMT R9, R9, 0x7632, R9 ;  /* 0x0000763209097816 */ /* 0x000fe20000000009 */
[----:B------:R-:W-:Y:S02]  /*07c0*/  FADD.FTZ R27, -R0, R27 ;  /* 0x0000001b001b7221 */ /* 0x000fe40000010100 */
[----:B------:R-:W-:Y:S02]  /*07d0*/  FMUL.FTZ R25, R25, 1.4426950216293334961 ;  /* 0x3fb8aa3b19197820 */ /* 0x000fe40000410000 */
[----:B------:R-:W-:Y:S01]  /*07e0*/  FMUL.FTZ R27, R27, 1.4426950216293334961 ;  /* 0x3fb8aa3b1b1b7820 */ /* 0x000fe20000410000 */
[----:B------:R-:W-:-:S03]  /*07f0*/  IMAD.U32 R9, R9, 0x10000, RZ ;  /* 0x0001000009097824 */ /* 0x000fc600078e00ff */
[----:B------:R-:W0:Y:S01]  /*0800*/  MUFU.EX2 R25, R25 ;  /* 0x0000001900197308 */ /* 0x000e220000000800 */
[----:B------:R-:W-:-:S03]  /*0810*/  FADD.FTZ R9, -R0, R9 ;  /* 0x0000000900097221 */ /* 0x000fc60000010100 */
[----:B------:R-:W1:Y:S01]  /*0820*/  MUFU.EX2 R27, R27 ;  /* 0x0000001b001b7308 */ /* 0x000e620000000800 */
[----:B0-----:R-:W-:Y:S01]  /*0830*/  FFMA.FTZ R12, -R18, R12, R25 ;  /* 0x0000000c120c7223 */ /* 0x001fe20000010119 */
[----:B------:R-:W-:Y:S01]  /*0840*/  SHF.L.U32 R25, R8, 0x10, RZ ;  /* 0x0000001008197819 */ /* 0x000fe200000006ff */
[----:B-1----:R-:W-:Y:S01]  /*0850*/  FFMA.FTZ R8, -R18, R20, R27 ;  /* 0x0000001412087223 */ /* 0x002fe2000001011b */
[----:B------:R-:W-:-:S03]  /*0860*/  SHF.L.U32 R27, R10, 0x10, RZ ;  /* 0x000000100a1b7819 */ /* 0x000fc600000006ff */
[----:B------:R-:W-:Y:S01]  /*0870*/  FADD.FTZ R25, -R0, R25 ;  /* 0x0000001900197221 */ /* 0x000fe20000010100 */
[----:B------:R-:W-:Y:S02]  /*0880*/  PRMT R10, R10, 0x7632, R10 ;  /* 0x000076320a0a7816 */ /* 0x000fe4000000000a */
[----:B------:R-:W-:Y:S01]  /*0890*/  PRMT R20, R11, 0x7632, R20 ;  /* 0x000076320b147816 */ /* 0x000fe20000000014 */
[----:B------:R-:W-:Y:S01]  /*08a0*/  FADD.FTZ R27, -R0, R27 ;  /* 0x0000001b001b7221 */ /* 0x000fe20000010100 */
[----:B------:R-:W-:Y:S01]  /*08b0*/  FMUL.FTZ R22, R25, 1.4426950216293334961 ;  /* 0x3fb8aa3b19167820 */ /* 0x000fe20000410000 */
[----:B------:R-:W-:Y:S02]  /*08c0*/  SHF.L.U32 R25, R11, 0x10, RZ ;  /* 0x000000100b197819 */ /* 0x000fe400000006ff */
[----:B------:R-:W-:Y:S01]  /*08d0*/  FMUL.FTZ R24, R27, 1.4426950216293334961 ;  /* 0x3fb8aa3b1b187820 */ /* 0x000fe20000410000 */
[----:B------:R-:W-:Y:S01]  /*08e0*/  SHF.L.U32 R27, R10, 0x10, RZ ;  /* 0x000000100a1b7819 */ /* 0x000fe200000006ff */
[----:B------:R-:W-:-:S02]  /*08f0*/  IMAD.U32 R29, R20, 0x10000, RZ ;  /* 0x00010000141d7824 */ /* 0x000fc400078e00ff */
[C---:B------:R-:W-:Y:S01]  /*0900*/  FADD.FTZ R10, -R0.reuse, R25 ;  /* 0x00000019000a7221 */ /* 0x040fe20000010100 */
[----:B------:R-:W-:Y:S01]  /*0910*/  FMUL.FTZ R25, R9, 1.4426950216293334961 ;  /* 0x3fb8aa3b09197820 */ /* 0x000fe20000410000 */
[----:B------:R0:W1:Y:S01]  /*0920*/  MUFU.EX2 R11, R22 ;  /* 0x00000016000b7308 */ /* 0x0000620000000800 */
[C---:B------:R-:W-:Y:S01]  /*0930*/  FADD.FTZ R27, -R0.reuse, R27 ;  /* 0x0000001b001b7221 */ /* 0x040fe20000010100 */
[----:B------:R-:W-:Y:S01]  /*0940*/  FADD.FTZ R20, -R0, R29 ;  /* 0x0000001d00147221 */ /* 0x000fe20000010100 */
[----:B------:R-:W-:Y:S01]  /*0950*/  FMUL.FTZ R26, R10, 1.4426950216293334961 ;  /* 0x3fb8aa3b0a1a7820 */ /* 0x000fe20000410000 */
[----:B------:R-:W-:Y:S01]  /*0960*/  FSEL R10, RZ, 1, P0 ;  /* 0x3f800000ff0a7808 */ /* 0x000fe20000000000 */
[----:B------:R-:W-:Y:S01]  /*0970*/  FMUL.FTZ R29, R27, 1.4426950216293334961 ;  /* 0x3fb8aa3b1b1d7820 */ /* 0x000fe20000410000 */
[----:B------:R-:W2:Y:S01]  /*0980*/  MUFU.EX2 R25, R25 ;  /* 0x0000001900197308 */ /* 0x000ea20000000800 */
[----:B0-----:R-:W-:-:S03]  /*0990*/  FSEL R22, RZ, 1, P1 ;  /* 0x3f800000ff167808 */ /* 0x001fc60000800000 */
[----:B------:R0:W-:Y:S04]  /*09a0*/  MUFU.EX2 R9, R24 ;  /* 0x0000001800097308 */ /* 0x0001e80000000800 */
[----:B------:R-:W3:Y:S01]  /*09b0*/  MUFU.EX2 R29, R29 ;  /* 0x0000001d001d7308 */ /* 0x000ee20000000800 */
[----:B-1----:R-:W-:Y:S01]  /*09c0*/  FFMA.FTZ R10, -R18, R10, R11 ;  /* 0x0000000a120a7223 */ /* 0x002fe2000001010b */
[----:B------:R-:W-:Y:S01]  /*09d0*/  FMUL.FTZ R11, R20, 1.4426950216293334961 ;  /* 0x3fb8aa3b140b7820 */ /* 0x000fe20000410000 */
[C---:B------:R-:W-:Y:S01]  /*09e0*/  FFMA.FTZ R20, -R17.reuse, R14, R12 ;  /* 0x0000000e11147223 */ /* 0x040fe2000001010c */
[----:B------:R-:W1:Y:S01]  /*09f0*/  MUFU.EX2 R27, R26 ;  /* 0x0000001a001b7308 */ /* 0x000e620000000800 */
[----:B0-----:R-:W-:Y:S01]  /*0a00*/  FSEL R24, RZ, 1, P3 ;  /* 0x3f800000ff187808 */ /* 0x001fe20001800000 */
[----:B--2---:R-:W-:Y:S01]  /*0a10*/  FFMA.FTZ R12, -R18, R22, R25 ;  /* 0x00000016120c7223 */ /* 0x004fe20000010119 */
[CC--:B------:R-:W-:Y:S01]  /*0a20*/  FFMA.FTZ R22, -R17.reuse, R14.reuse, R8 ;  /* 0x0000000e11167223 */ /* 0x0c0fe20000010108 */
[----:B------:R-:W0:Y:S01]  /*0a30*/  MUFU.EX2 R11, R11 ;  /* 0x0000000b000b7308 */ /* 0x000e220000000800 */
[----:B------:R-:W-:Y:S01]  /*0a40*/  FMUL.FTZ R20, R20, UR4 ;  /* 0x0000000414147c20 */ /* 0x000fe20008410000 */
[CC--:B------:R-:W-:Y:S01]  /*0a50*/  FFMA.FTZ R10, -R17.reuse, R14.reuse, R10 ;  /* 0x0000000e110a7223 */ /* 0x0c0fe2000001010a */
[----:B------:R-:W-:Y:S01]  /*0a60*/  FFMA.FTZ R12, -R17, R14, R12 ;  /* 0x0000000e110c7223 */ /* 0x000fe2000001010c */
[----:B------:R-:W-:Y:S01]  /*0a70*/  FMUL.FTZ R22, R22, UR4 ;  /* 0x0000000416167c20 */ /* 0x000fe20008410000 */
[----:B------:R2:W-:Y:S01]  /*0a80*/  F2F.BF16.F32 R25, R20 ;  /* 0x0000001400197304 */ /* 0x0005e20000202000 */
[----:B---3--:R-:W-:Y:S01]  /*0a90*/  FFMA.FTZ R8, -R18, R24, R29 ;  /* 0x0000001812087223 */ /* 0x008fe2000001011d */
[C---:B------:R-:W-:Y:S01]  /*0aa0*/  IADD3 R29, PT, PT, R13.reuse, 0x7, RZ ;  /* 0x000000070d1d7810 */ /* 0x040fe20007ffe0ff */
[----:B------:R-:W-:Y:S01]  /*0ab0*/  FMUL.FTZ R10, R10, UR4 ;  /* 0x000000040a0a7c20 */ /* 0x000fe20008410000 */
[----:B------:R-:W-:Y:S01]  /*0ac0*/  IADD3 R13, PT, PT, R13, 0x4, RZ ;  /* 0x000000040d0d7810 */ /* 0x000fe20007ffe0ff */
[----:B-1----:R-:W-:Y:S01]  /*0ad0*/  FFMA.FTZ R28, -R18, R28, R27 ;  /* 0x0000001c121c7223 */ /* 0x002fe2000001011b */
[----:B------:R-:W-:Y:S01]  /*0ae0*/  ISETP.NE.U32.AND P0, PT, R6, R29, PT ;  /* 0x0000001d0600720c */ /* 0x000fe20003f05070 */
[----:B------:R-:W-:Y:S01]  /*0af0*/  FMUL.FTZ R12, R12, UR4 ;  /* 0x000000040c0c7c20 */ /* 0x000fe20008410000 */
[----:B------:R-:W-:Y:S01]  /*0b00*/  SHF.R.S32.HI R24, RZ, 0x1f, R29 ;  /* 0x0000001fff187819 */ /* 0x000fe2000001141d */
[----:B------:R1:W-:Y:S01]  /*0b10*/  F2F.BF16.F32 R27, R22 ;  /* 0x00000016001b7304 */ /* 0x0003e20000202000 */
[----:B------:R-:W-:Y:S01]  /*0b20*/  ISETP.NE.U32.AND P1, PT, R6, R13, PT ;  /* 0x0000000d0600720c */ /* 0x000fe20003f25070 */
[----:B------:R-:W-:Y:S01]  /*0b30*/  FFMA.FTZ R28, -R17, R14, R28 ;  /* 0x0000000e111c7223 */ /* 0x000fe2000001011c */
[----:B------:R-:W-:-:S02]  /*0b40*/  ISETP.NE.AND.EX P0, PT, R7, R24, PT, P0 ;  /* 0x000000180700720c */ /* 0x000fc40003f05300 */
[----:B------:R-:W-:Y:S01]  /*0b50*/  SHF.R.S32.HI R13, RZ, 0x1f, R13 ;  /* 0x0000001fff0d7819 */ /* 0x000fe2000001140d */
[----:B------:R-:W-:Y:S01]  /*0b60*/  FMUL.FTZ R28, R28, UR4 ;  /* 0x000000041c1c7c20 */ /* 0x000fe20008410000 */
[----:B--2---:R-:W-:Y:S01]  /*0b70*/  FSEL R20, RZ, 1, P0 ;  /* 0x3f800000ff147808 */ /* 0x004fe20000000000 */
[----:B------:R-:W2:Y:S01]  /*0b80*/  F2F.BF16.F32 R10, R10 ;  /* 0x0000000a000a7304 */ /* 0x000ea20000202000 */
[----:B------:R-:W-:Y:S01]  /*0b90*/  ISETP.NE.AND.EX P0, PT, R7, R13, PT, P1 ;  /* 0x0000000d0700720c */ /* 0x000fe20003f05310 */
[----:B------:R-:W-:Y:S02]  /*0ba0*/  FFMA.FTZ R13, -R17, R14, R8 ;  /* 0x0000000e110d7223 */ /* 0x000fe40000010108 */
[C---:B0-----:R-:W-:Y:S01]  /*0bb0*/  FFMA.FTZ R20, -R18.reuse, R20, R11 ;  /* 0x0000001412147223 */ /* 0x041fe2000001010b */
[----:B------:R-:W-:Y:S01]  /*0bc0*/  FSEL R8, RZ, 1, P0 ;  /* 0x3f800000ff087808 */ /* 0x000fe20000000000 */
[----:B-1----:R-:W-:Y:S02]  /*0bd0*/  FMUL.FTZ R22, R13, UR4 ;  /* 0x000000040d167c20 */ /* 0x002fe40008410000 */
[----:B------:R-:W-:Y:S01]  /*0be0*/  FFMA.FTZ R20, -R17, R14, R20 ;  /* 0x0000000e11147223 */ /* 0x000fe20000010114 */
[----:B------:R-:W0:Y:S01]  /*0bf0*/  F2F.BF16.F32 R12, R12 ;  /* 0x0000000c000c7304 */ /* 0x000e220000202000 */
[----:B------:R-:W-:-:S02]  /*0c00*/  FFMA.FTZ R8, -R18, R8, R9 ;  /* 0x0000000812087223 */ /* 0x000fc40000010109 */
[----:B------:R-:W-:Y:S02]  /*0c10*/  FMUL.FTZ R13, R20, UR4 ;  /* 0x00000004140d7c20 */ /* 0x000fe40008410000 */
[----:B------:R-:W-:-:S03]  /*0c20*/  FFMA.FTZ R8, -R17, R14, R8 ;  /* 0x0000000e11087223 */ /* 0x000fc60000010108 */
[----:B------:R-:W1:Y:S01]  /*0c30*/  F2F.BF16.F32 R11, R22 ;  /* 0x00000016000b7304 */ /* 0x000e620000202000 */
[----:B------:R-:W-:Y:S01]  /*0c40*/  FMUL.FTZ R20, R8, UR4 ;  /* 0x0000000408147c20 */ /* 0x000fe20008410000 */
[----:B--2---:R-:W-:-:S04]  /*0c50*/  IMAD.WIDE.U32 R8, R10, 0x10000, RZ ;  /* 0x000100000a087825 */ /* 0x004fc800078e00ff */
[----:B0-----:R-:W-:Y:S02]  /*0c60*/  IMAD.U32 R12, R12, 0x10000, RZ ;  /* 0x000100000c0c7824 */ /* 0x001fe400078e00ff */
[----:B------:R-:W0:Y:S01]  /*0c70*/  F2F.BF16.F32 R13, R13 ;  /* 0x0000000d000d7304 */ /* 0x000e220000202000 */
[----:B------:R-:W-:Y:S02]  /*0c80*/  LOP3.LUT R8, R8, R25, RZ, 0xfc, !PT ;  /* 0x0000001908087212 */ /* 0x000fe400078efcff */
[----:B------:R-:W-:Y:S01]  /*0c90*/  LOP3.LUT R9, R12, R9, R27, 0xfe, !PT ;  /* 0x000000090c097212 */ /* 0x000fe200078efe1b */
[----:B-1----:R-:W-:-:S04]  /*0ca0*/  IMAD.WIDE.U32 R10, R11, 0x10000, RZ ;  /* 0x000100000b0a7825 */ /* 0x002fc800078e00ff */
[----:B------:R-:W1:Y:S01]  /*0cb0*/  F2F.BF16.F32 R29, R28 ;  /* 0x0000001c001d7304 */ /* 0x000e620000202000 */
[----:B0-----:R-:W-:-:S07]  /*0cc0*/  SHF.L.U32 R24, R13, 0x10, RZ ;  /* 0x000000100d187819 */ /* 0x001fce00000006ff */
[----:B------:R-:W0:Y:S01]  /*0cd0*/  F2F.BF16.F32 R20, R20 ;  /* 0x0000001400147304 */ /* 0x000e220000202000 */
[C---:B------:R-:W-:Y:S01]  /*0ce0*/  IMAD.WIDE R12, R23.reuse, 0x10, R2 ;  /* 0x00000010170c7825 */ /* 0x040fe200078e0202 */
[----:B------:R-:W-:Y:S02]  /*0cf0*/  IADD3 R23, PT, PT, R23, UR6, RZ ;  /* 0x0000000617177c10 */ /* 0x000fe4000fffe0ff */
[----:B-1----:R-:W-:Y:S02]  /*0d00*/  LOP3.LUT R11, R24, R11, R29, 0xfe, !PT ;  /* 0x0000000b180b7212 */ /* 0x002fe400078efe1d */
[----:B0-----:R-:W-:Y:S01]  /*0d10*/  LOP3.LUT R10, R10, R20, RZ, 0xfc, !PT ;  /* 0x000000140a0a7212 */ /* 0x001fe200078efcff */
[----:B------:R-:W-:-:S04]  /*0d20*/  IMAD.SHL.U32 R20, R23, 0x8, RZ ;  /* 0x0000000817147824 */ /* 0x000fc800078e00ff */
[----:B------:R0:W-:Y:S01]  /*0d30*/  STG.E.128 desc[UR8][R12.64], R8 ;  /* 0x000000080c007986 */ /* 0x0001e2000c101d08 */
[----:B------:R-:W-:-:S13]  /*0d40*/  ISETP.GE.AND P0, PT, R20, R19, PT ;  /* 0x000000131400720c */ /* 0x000fda0003f06270 */
[----:B------:R-:W-:Y:S05]  /*0d50*/  @!P0 BRA `(.L_x_4) ;  /* 0xfffffff800108947 */ /* 0x000fea000383ffff */
.L_x_3:
[----:B------:R-:W-:Y:S05]  /*0d60*/  BSYNC.RECONVERGENT B0 ;  /* 0x0000000000007941 */ /* 0x000fea0003800200 */
.L_x_2:
[----:B------:R-:W-:-:S13]  /*0d70*/  ISETP.GE.AND P0, PT, R21, R16, PT ;  /* 0x000000101500720c */ /* 0x000fda0003f06270 */
[----:B------:R-:W-:Y:S05]  /*0d80*/  @P0 EXIT ;  /* 0x000000000000094d */ /* 0x000fea0003800000 */
.L_x_5:
[----:B01----:R-:W-:-:S06]  /*0d90*/  IMAD.WIDE R8, R21, 0x2, R4 ;  /* 0x0000000215087825 */ /* 0x003fcc00078e0204 */
[----:B------:R-:W2:Y:S01]  /*0da0*/  LDG.E.U16 R8, desc[UR8][R8.64] ;  /* 0x0000000808087981 */ /* 0x000ea2000c1e1500 */
[----:B------:R-:W-:-:S04]  /*0db0*/  IADD3 R13, PT, PT, R21, -R15, RZ ;  /* 0x8000000f150d7210 */ /* 0x000fc80007ffe0ff */
[----:B-----5:R-:W-:Y:S02]  /*0dc0*/  ISETP.NE.U32.AND P0, PT, R6, R13, PT ;  /* 0x0000000d0600720c */ /* 0x020fe40003f05070 */
[----:B------:R-:W-:-:S04]  /*0dd0*/  SHF.R.S32.HI R13, RZ, 0x1f, R13 ;  /* 0x0000001fff0d7819 */ /* 0x000fc8000001140d */
[----:B------:R-:W-:-:S04]  /*0de0*/  ISETP.NE.AND.EX P0, PT, R7, R13, PT, P0 ;  /* 0x0000000d0700720c */ /* 0x000fc80003f05300 */
[----:B------:R-:W-:Y:S02]  /*0df0*/  FSEL R10, RZ, 1, P0 ;  /* 0x3f800000ff0a7808 */ /* 0x000fe40000000000 */
[----:B--2---:R-:W-:Y:S01]  /*0e00*/  SHF.L.U32 R11, R8, 0x10, RZ ;  /* 0x00000010080b7819 */ /* 0x004fe200000006ff */
[----:B------:R-:W-:-:S04]  /*0e10*/  IMAD.WIDE R8, R21, 0x2, R2 ;  /* 0x0000000215087825 */ /* 0x000fc800078e0202 */
[----:B------:R-:W-:Y:S01]  /*0e20*/  FADD.FTZ R11, -R0, R11 ;  /* 0x0000000b000b7221 */ /* 0x000fe20000010100 */
[----:B------:R-:W-:-:S03]  /*0e30*/  VIADD R21, R21, UR6 ;  /* 0x0000000615157c36 */ /* 0x000fc60008000000 */
[----:B------:R-:W-:Y:S02]  /*0e40*/  FMUL.FTZ R11, R11, 1.4426950216293334961 ;  /* 0x3fb8aa3b0b0b7820 */ /* 0x000fe40000410000 */
[----:B------:R-:W-:-:S04]  /*0e50*/  ISETP.GE.AND P0, PT, R21, R16, PT ;  /* 0x000000101500720c */ /* 0x000fc80003f06270 */
[----:B------:R-:W0:Y:S02]  /*0e60*/  MUFU.EX2 R11, R11 ;  /* 0x0000000b000b7308 */ /* 0x000e240000000800 */
[----:B0-----:R-:W-:-:S04]  /*0e70*/  FFMA.FTZ R10, -R18, R10, R11 ;  /* 0x0000000a120a7223 */ /* 0x001fc8000001010b */
[----:B------:R-:W-:-:S04]  /*0e80*/  FFMA.FTZ R10, -R17, R14, R10 ;  /* 0x0000000e110a7223 */ /* 0x000fc8000001010a */
[----:B------:R-:W-:-:S05]  /*0e90*/  FMUL.FTZ R10, R10, UR4 ;  /* 0x000000040a0a7c20 */ /* 0x000fca0008410000 */
[----:B------:R-:W-:-:S05]  /*0ea0*/  F2FP.BF16.F32.PACK_AB R10, RZ, R10 ;  /* 0x0000000aff0a723e */ /* 0x000fca00000010ff */
[----:B------:R1:W-:Y:S01]  /*0eb0*/  STG.E.U16 desc[UR8][R8.64], R10 ;  /* 0x0000000a08007986 */ /* 0x0003e2000c101508 */
[----:B------:R-:W-:Y:S05]  /*0ec0*/  @!P0 BRA `(.L_x_5) ;  /* 0xfffffffc00b08947 */ /* 0x000fea000383ffff */
[----:B------:R-:W-:Y:S05]  /*0ed0*/  EXIT ;  /* 0x000000000000794d */ /* 0x000fea0003800000 */
.L_x_0:
[----:B------:R-:W0:Y:S08]  /*0ee0*/  LDC.64 R6, c[0x0][0x3a0] ;  /* 0x0000e800ff067b82 */ /* 0x000e300000000a00 */
[----:B------:R-:W1:Y:S08]  /*0ef0*/  LDC.64 R8, c[0x0][0x398] ;  /* 0x0000e600ff087b82 */ /* 0x000e700000000a00 */
[----:B------:R-:W2:Y:S01]  /*0f00*/  LDC.64 R10, c[0x0][0x390] ;  /* 0x0000e400ff0a7b82 */ /* 0x000ea20000000a00 */
[----:B------:R-:W3:Y:S01]  /*0f10*/  LDCU UR10, c[0x0][0x360] ;  /* 0x00006c00ff0a77ac */ /* 0x000ee20008000800 */
[----:B------:R-:W-:Y:S01]  /*0f20*/  UMOV UR4, URZ ;  /* 0x000000ff00047c82 */ /* 0x000fe20008000000 */
[----:B------:R-:W4:Y:S01]  /*0f30*/  S2R R29, SR_TID.X ;  /* 0x00000000001d7919 */ /* 0x000f220000002100 */
[----:B------:R-:W0:Y:S02]  /*0f40*/  LDCU UR12, c[0x0][0x3ac] ;  /* 0x00007580ff0c77ac */ /* 0x000e240008000800 */
[----:B0-----:R-:W-:-:S06]  /*0f50*/  IMAD.WIDE.U32 R6, R0, 0x8, R6 ;  /* 0x0000000800067825 */ /* 0x001fcc00078e0006 */
[----:B------:R-:W4:Y:S01]  /*0f60*/  LDG.E.64 R6, desc[UR8][R6.64] ;  /* 0x0000000806067981 */ /* 0x000f22000c1e1b00 */
[----:B-1----:R-:W-:-:S04]  /*0f70*/  IMAD.WIDE.U32 R8, R0, 0x4, R8 ;  /* 0x0000000400087825 */ /* 0x002fc800078e0008 */
[----:B--2---:R-:W-:Y:S02]  /*0f80*/  IMAD.WIDE.U32 R10, R0, 0x4, R10 ;  /* 0x00000004000a7825 */ /* 0x004fe400078e000a */
[----:B------:R0:W5:Y:S04]  /*0f90*/  LDG.E R0, desc[UR8][R8.64] ;  /* 0x0000000808007981 */ /* 0x000168000c1e1900 */
[----:B------:R0:W5:Y:S01]  /*0fa0*/  LDG.E R16, desc[UR8][R10.64] ;  /* 0x000000080a107981 */ /* 0x000162000c1e1900 */
[----:B---3--:R-:W-:Y:S01]  /*0fb0*/  USHF.L.U32 UR7, UR10, 0x3, URZ ;  /* 0x000000030a077899 */ /* 0x008fe200080006ff */
[----:B------:R-:W-:Y:S01]  /*0fc0*/  I2FP.F32.S32 R18, UR11 ;  /* 0x0000000b00127c45 */ /* 0x000fe20008201400 */
[----:B------:R-:W-:Y:S02]  /*0fd0*/  BSSY.RECONVERGENT B0, `(.L_x_6) ;  /* 0x000009f000007945 */ /* 0x000fe40003800200 */
[----:B------:R-:W-:-:S02]  /*0fe0*/  UIADD3 UR6, UPT, UPT, URZ, -UR7, URZ ;  /* 0x80000007ff067290 */ /* 0x000fc4000fffe0ff */
[----:B------:R-:W-:Y:S01]  /*0ff0*/  UISETP.NE.U32.AND UP1, UPT, UR7, URZ, UPT ;  /* 0x000000ff0700728c */ /* 0x000fe2000bf25070 */
[----:B------:R-:W-:Y:S08]  /*1000*/  MUFU.RCP R18, R18 ;  /* 0x0000001200127308 */ /* 0x000ff00000001000 */
[----:B------:R-:W1:Y:S08]  /*1010*/  I2F.U32.RP R12, UR7 ;  /* 0x00000007000c7d06 */ /* 0x000e700008209000 */
[----:B-1----:R-:W1:Y:S02]  /*1020*/  MUFU.RCP R12, R12 ;  /* 0x0000000c000c7308 */ /* 0x002e640000001000 */
[----:B-1----:R-:W-:-:S06]  /*1030*/  IADD3 R13, PT, PT, R12, 0xffffffe, RZ ;  /* 0x0ffffffe0c0d7810 */ /* 0x002fcc0007ffe0ff */
[----:B------:R-:W1:Y:S02]  /*1040*/  F2I.FTZ.U32.TRUNC.NTZ R13, R13 ;  /* 0x0000000d000d7305 */ /* 0x000e64000021f000 */
[----:B-1----:R-:W-:-:S13]  /*1050*/  R2UR UR5, R13 ;  /* 0x000000000d0572ca */ /* 0x002fda00000e0000 */
[----:B------:R-:W-:-:S04]  /*1060*/  UIMAD UR6, UR6, UR5, URZ ;  /* 0x00000005060672a4 */ /* 0x000fc8000f8e02ff */
[----:B------:R-:W-:-:S04]  /*1070*/  UIMAD.WIDE.U32 UR4, UR5, UR6, UR4 ;  /* 0x00000006050472a5 */ /* 0x000fc8000f8e0004 */
[----:B------:R-:W-:-:S04]  /*1080*/  UIMAD.WIDE.U32 UR4, UR5, UR11, URZ ;  /* 0x0000000b050472a5 */ /* 0x000fc8000f8e00ff */
[----:B------:R-:W-:-:S04]  /*1090*/  UIADD3 UR5, UPT, UPT, -UR5, URZ, URZ ;  /* 0x000000ff05057290 */ /* 0x000fc8000fffe1ff */
[----:B------:R-:W-:-:S04]  /*10a0*/  UIMAD UR4, UR7, UR5, UR11 ;  /* 0x00000005070472a4 */ /* 0x000fc8000f8e020b */
[----:B------:R-:W-:-:S03]  /*10b0*/  UISETP.GE.U32.AND UP0, UPT, UR4, UR7, UPT ;  /* 0x000000070400728c */ /* 0x000fc6000bf06070 */
[----:B------:R-:W1:Y:S08]  /*10c0*/  LDCU UR5, c[0x0][0x3a8] ;  /* 0x00007500ff0577ac */ /* 0x000e700008000800 */
[----:B------:R-:W-:-:S04]  /*10d0*/  @UP0 UIADD3 UR4, UPT, UPT, -UR7, UR4, URZ ;  /* 0x0000000407040290 */ /* 0x000fc8000fffe1ff */
[----:B------:R-:W-:Y:S01]  /*10e0*/  UISETP.GE.U32.AND UP0, UPT, UR4, UR7, UPT ;  /* 0x000000070400728c */ /* 0x000fe2000bf06070 */
[----:B-1----:R-:W-:-:S10]  /*10f0*/  MOV R17, UR5 ;  /* 0x0000000500117c02 */ /* 0x002fd40008000f00 */
[----:B------:R-:W-:Y:S01]  /*1100*/  @UP0 UIADD3 UR4, UPT, UPT, -UR7, UR4, URZ ;  /* 0x0000000407040290 */ /* 0x000fe2000fffe1ff */
[----:B------:R-:W-:Y:S01]  /*1110*/  FADD.FTZ R17, -R17, 1 ;  /* 0x3f80000011117421 */ /* 0x000fe20000010100 */
[----:B------:R-:W-:-:S04]  /*1120*/  @!UP1 ULOP3.LUT UR4, URZ, UR7, URZ, 0x33, !UPT ;  /* 0x00000007ff049292 */ /* 0x000fc8000f8e33ff */
[----:B------:R-:W-:-:S06]  /*1130*/  UIADD3 UR4, UPT, UPT, -UR4, UR11, URZ ;  /* 0x0000000b04047290 */ /* 0x000fcc000fffe1ff */
[----:B----4-:R-:W-:Y:S02]  /*1140*/  ISETP.GE.AND P0, PT, R29, UR4, PT ;  /* 0x000000041d007c0c */ /* 0x010fe4000bf06270 */
[----:B------:R-:W-:Y:S02]  /*1150*/  R2UR UR6, R6 ;  /* 0x00000000060672ca */ /* 0x000fe400000e0000 */
[----:B------:R-:W-:-:S09]  /*1160*/  R2UR UR7, R7 ;  /* 0x00000000070772ca */ /* 0x000fd200000e0000 */
[----:B0-----:R-:W-:Y:S06]  /*1170*/  @P0 BRA `(.L_x_7) ;  /* 0x0000000800100947 */ /* 0x001fec0003800000 */
.L_x_8:
[----:B0-----:R-:W-:-:S05]  /*1180*/  IMAD.WIDE.U32 R6, R29, 0x2, R4 ;  /* 0x000000021d067825 */ /* 0x001fca00078e0004 */
[----:B------:R0:W2:Y:S01]  /*1190*/  LDG.E.U16 R22, desc[UR8][R6.64] ;  /* 0x0000000806167981 */ /* 0x0000a2000c1e1500 */
[----:B------:R-:W-:-:S04]  /*11a0*/  VIADD R23, R29, UR10 ;  /* 0x0000000a1d177c36 */ /* 0x000fc80008000000 */
[C---:B------:R-:W-:Y:S01]  /*11b0*/  IMAD.WIDE.U32 R10, R23.reuse, 0x2, R4 ;  /* 0x00000002170a7825 */ /* 0x040fe200078e0004 */
[----:B------:R-:W-:-:S04]  /*11c0*/  IADD3 R25, PT, PT, R23, UR10, RZ ;  /* 0x0000000a17197c10 */ /* 0x000fc8000fffe0ff */
[----:B------:R-:W3:Y:S01]  /*11d0*/  LDG.E.U16 R20, desc[UR8][R10.64] ;  /* 0x000000080a147981 */ /* 0x000ee2000c1e1500 */
[C---:B------:R-:W-:Y:S01]  /*11e0*/  IADD3 R21, PT, PT, R25.reuse, UR10, RZ ;  /* 0x0000000a19157c10 */ /* 0x040fe2000fffe0ff */
[----:B------:R-:W-:-:S04]  /*11f0*/  IMAD.WIDE.U32 R12, R25, 0x2, R4 ;  /* 0x00000002190c7825 */ /* 0x000fc800078e0004 */
[C-C-:B------:R-:W-:Y:S01]  /*1200*/  IMAD.WIDE.U32 R14, R21.reuse, 0x2, R4.reuse ;  /* 0x00000002150e7825 */ /* 0x140fe200078e0004 */
[----:B------:R-:W4:Y:S03]  /*1210*/  LDG.E.U16 R24, desc[UR8][R12.64] ;  /* 0x000000080c187981 */ /* 0x000f26000c1e1500 */
[----:B------:R-:W-:Y:S02]  /*1220*/  VIADD R19, R21, UR10 ;  /* 0x0000000a15137c36 */ /* 0x000fe40008000000 */
[----:B------:R-:W4:Y:S02]  /*1230*/  LDG.E.U16 R14, desc[UR8][R14.64] ;  /* 0x000000080e0e7981 */ /* 0x000f24000c1e1500 */
[C---:B0-----:R-:W-:Y:S01]  /*1240*/  IMAD.WIDE.U32 R6, R19.reuse, 0x2, R4 ;  /* 0x0000000213067825 */ /* 0x041fe200078e0004 */
[----:B------:R-:W-:-:S04]  /*1250*/  IADD3 R27, PT, PT, R19, UR10, RZ ;  /* 0x0000000a131b7c10 */ /* 0x000fc8000fffe0ff */
[----:B------:R-:W4:Y:S01]  /*1260*/  LDG.E.U16 R26, desc[UR8][R6.64] ;  /* 0x00000008061a7981 */ /* 0x000f22000c1e1500 */
[----:B------:R-:W-:-:S06]  /*1270*/  IMAD.WIDE.U32 R8, R27, 0x2, R4 ;  /* 0x000000021b087825 */ /* 0x000fcc00078e0004 */
[----:B------:R0:W4:Y:S02]  /*1280*/  LDG.E.U16 R8, desc[UR8][R8.64] ;  /* 0x0000000808087981 */ /* 0x000124000c1e1500 */
[----:B0-----:R-:W-:-:S05]  /*1290*/  IADD3 R9, PT, PT, R27, UR10, RZ ;  /* 0x0000000a1b097c10 */ /* 0x001fca000fffe0ff */
[C---:B------:R-:W-:Y:S02]  /*12a0*/  VIADD R28, R9.reuse, UR10 ;  /* 0x0000000a091c7c36 */ /* 0x040fe40008000000 */
[----:B------:R-:W-:-:S04]  /*12b0*/  IMAD.WIDE.U32 R10, R9, 0x2, R4 ;  /* 0x00000002090a7825 */ /* 0x000fc800078e0004 */
[----:B------:R-:W-:Y:S02]  /*12c0*/  IMAD.WIDE.U32 R12, R28, 0x2, R4 ;  /* 0x000000021c0c7825 */ /* 0x000fe400078e0004 */
[----:B------:R0:W4:Y:S04]  /*12d0*/  LDG.E.U16 R10, desc[UR8][R10.64] ;  /* 0x000000080a0a7981 */ /* 0x000128000c1e1500 */
[----:B------:R1:W4:Y:S01]  /*12e0*/  LDG.E.U16 R12, desc[UR8][R12.64] ;  /* 0x000000080c0c7981 */ /* 0x000322000c1e1500 */
[----:B------:R-:W-:Y:S02]  /*12f0*/  ISETP.NE.U32.AND P0, PT, R29, UR6, PT ;  /* 0x000000061d007c0c */ /* 0x000fe4000bf05070 */
[----:B------:R-:W-:Y:S02]  /*1300*/  ISETP.NE.U32.AND P1, PT, R21, UR6, PT ;  /* 0x0000000615007c0c */ /* 0x000fe4000bf25070 */
[----:B------:R-:W-:-:S02]  /*1310*/  ISETP.NE.AND.EX P0, PT, RZ, UR7, PT, P0 ;  /* 0x00000007ff007c0c */ /* 0x000fc4000bf05300 */
[----:B------:R-:W-:Y:S02]  /*1320*/  ISETP.NE.AND.EX P1, PT, RZ, UR7, PT, P1 ;  /* 0x00000007ff007c0c */ /* 0x000fe4000bf25310 */
[----:B------:R-:W-:Y:S02]  /*1330*/  FSEL R7, RZ, 1, P0 ;  /* 0x3f800000ff077808 */ /* 0x000fe40000000000 */
[----:B------:R-:W-:Y:S02]  /*1340*/  ISETP.NE.U32.AND P0, PT, R23, UR6, PT ;  /* 0x0000000617007c0c */ /* 0x000fe4000bf05070 */
[----:B------:R-:W-:Y:S02]  /*1350*/  ISETP.NE.U32.AND P2, PT, R27, UR6, PT ;  /* 0x000000061b007c0c */ /* 0x000fe4000bf45070 */
[----:B------:R-:W-:Y:S02]  /*1360*/  ISETP.NE.AND.EX P0, PT, RZ, UR7, PT, P0 ;  /* 0x00000007ff007c0c */ /* 0x000fe4000bf05300 */
[----:B--2---:R-:W-:-:S05]  /*1370*/  SHF.L.U32 R15, R22, 0x10, RZ ;  /* 0x00000010160f7819 */ /* 0x004fca00000006ff */
[----:B-----5:R-:W-:-:S04]  /*1380*/  FADD.FTZ R15, -R16, R15 ;  /* 0x0000000f100f7221 */ /* 0x020fc80000010100 */
[----:B------:R-:W-:-:S04]  /*1390*/  FMUL.FTZ R15, R15, 1.4426950216293334961 ;  /* 0x3fb8aa3b0f0f7820 */ /* 0x000fc80000410000 */
[----:B------:R-:W2:Y:S02]  /*13a0*/  MUFU.EX2 R6, R15 ;  /* 0x0000000f00067308 */ /* 0x000ea40000000800 */
[----:B--2---:R-:W-:-:S04]  /*13b0*/  FFMA.FTZ R7, -R17, R7, R6 ;  /* 0x0000000711077223 */ /* 0x004fc80000010106 */
[----:B0-----:R-:W-:Y:S01]  /*13c0*/  FFMA.FTZ R11, -R18, UR5, R7 ;  /* 0x00000005120b7c23 */ /* 0x001fe20008010107 */
[----:B---3--:R-:W-:-:S03]  /*13d0*/  SHF.L.U32 R7, R20, 0x10, RZ ;  /* 0x0000001014077819 */ /* 0x008fc600000006ff */
[----:B------:R-:W-:Y:S02]  /*13e0*/  FMUL.FTZ R11, R0, R11 ;  /* 0x0000000b000b7220 */ /* 0x000fe40000410000 */
[----:B------:R-:W-:-:S03]  /*13f0*/  FADD.FTZ R7, -R16, R7 ;  /* 0x0000000710077221 */ /* 0x000fc60000010100 */
[----:B------:R-:W-:Y:S01]  /*1400*/  F2FP.BF16.F32.PACK_AB R6, RZ, R11 ;  /* 0x0000000bff06723e */ /* 0x000fe200000010ff */
[----:B----4-:R-:W-:Y:S02]  /*1410*/  IMAD.U32 R11, R24, 0x10000, RZ ;  /* 0x00010000180b7824 */ /* 0x010fe400078e00ff */
[----:B------:R-:W-:Y:S01]  /*1420*/  FMUL.FTZ R20, R7, 1.4426950216293334961 ;  /* 0x3fb8aa3b07147820 */ /* 0x000fe20000410000 */
[----:B------:R-:W-:Y:S01]  /*1430*/  PRMT R15, R6, 0x7610, R15 ;  /* 0x00007610060f7816 */ /* 0x000fe2000000000f */
[----:B-1----:R-:W-:Y:S01]  /*1440*/  FADD.FTZ R13, -R16, R11 ;  /* 0x0000000b100d7221 */ /* 0x002fe20000010100 */
[----:B------:R-:W-:Y:S01]  /*1450*/  SHF.L.U32 R11, R14, 0x10, RZ ;  /* 0x000000100e0b7819 */ /* 0x000fe200000006ff */
[----:B------:R-:W-:Y:S02]  /*1460*/  IMAD.WIDE.U32 R6, R29, 0x2, R2 ;  /* 0x000000021d067825 */ /* 0x000fe400078e0002 */
[----:B------:R-:W0:Y:S02]  /*1470*/  MUFU.EX2 R20, R20 ;  /* 0x0000001400147308 */ /* 0x000e240000000800 */
[----:B------:R-:W-:Y:S01]  /*1480*/  FMUL.FTZ R14, R13, 1.4426950216293334961 ;  /* 0x3fb8aa3b0d0e7820 */ /* 0x000fe20000410000 */
[----:B------:R-:W-:Y:S01]  /*1490*/  FADD.FTZ R13, -R16, R11 ;  /* 0x0000000b100d7221 */ /* 0x000fe20000010100 */
[----:B------:R-:W-:Y:S01]  /*14a0*/  SHF.L.U32 R11, R26, 0x10, RZ ;  /* 0x000000101a0b7819 */ /* 0x000fe200000006ff */
[----:B------:R1:W-:Y:S02]  /*14b0*/  STG.E.U16 desc[UR8][R6.64], R15 ;  /* 0x0000000f06007986 */ /* 0x0003e4000c101508 */
[----:B------:R-:W-:Y:S01]  /*14c0*/  FMUL.FTZ R22, R13, 1.4426950216293334961 ;  /* 0x3fb8aa3b0d167820 */ /* 0x000fe20000410000 */
[----:B------:R-:W-:-:S02]  /*14d0*/  IMAD.U32 R13, R8, 0x10000, RZ ;  /* 0x00010000080d7824 */ /* 0x000fc400078e00ff */
[C---:B------:R-:W-:Y:S01]  /*14e0*/  FADD.FTZ R24, -R16.reuse, R11 ;  /* 0x0000000b10187221 */ /* 0x040fe20000010100 */
[----:B------:R-:W2:Y:S01]  /*14f0*/  MUFU.EX2 R14, R14 ;  /* 0x0000000e000e7308 */ /* 0x000ea20000000800 */
[----:B------:R-:W-:Y:S02]  /*1500*/  FADD.FTZ R13, -R16, R13 ;  /* 0x0000000d100d7221 */ /* 0x000fe40000010100 */
[----:B------:R-:W-:Y:S01]  /*1510*/  FMUL.FTZ R8, R24, 1.4426950216293334961 ;  /* 0x3fb8aa3b18087820 */ /* 0x000fe20000410000 */
[----:B-1----:R-:W-:Y:S01]  /*1520*/  FSEL R15, RZ, 1, P0 ;  /* 0x3f800000ff0f7808 */ /* 0x002fe20000000000 */
[----:B------:R-:W-:Y:S01]  /*1530*/  FMUL.FTZ R6, R13, 1.4426950216293334961 ;  /* 0x3fb8aa3b0d067820 */ /* 0x000fe20000410000 */
[----:B------:R-:W-:-:S03]  /*1540*/  ISETP.NE.U32.AND P0, PT, R25, UR6, PT ;  /* 0x0000000619007c0c */ /* 0x000fc6000bf05070 */
[----:B------:R-:W-:Y:S01]  /*1550*/  MUFU.EX2 R8, R8 ;  /* 0x0000000800087308 */ /* 0x000fe20000000800 */
[----:B------:R-:W-:Y:S01]  /*1560*/  FSEL R13, RZ, 1, P1 ;  /* 0x3f800000ff0d7808 */ /* 0x000fe20000800000 */
[----:B0-----:R-:W-:Y:S01]  /*1570*/  FFMA.FTZ R11, -R17, R15, R20 ;  /* 0x0000000f110b7223 */ /* 0x001fe20000010114 */
[----:B------:R-:W-:Y:S01]  /*1580*/  ISETP.NE.AND.EX P0, PT, RZ, UR7, PT, P0 ;  /* 0x00000007ff007c0c */ /* 0x000fe2000bf05300 */
[----:B------:R-:W0:Y:S01]  /*1590*/  MUFU.EX2 R20, R22 ;  /* 0x0000001600147308 */ /* 0x000e220000000800 */
[----:B------:R-:W-:Y:S01]  /*15a0*/  SHF.L.U32 R15, R10, 0x10, RZ ;  /* 0x000000100a0f7819 */ /* 0x000fe200000006ff */
[----:B------:R-:W-:Y:S01]  /*15b0*/  FFMA.FTZ R10, -R18, UR5, R11 ;  /* 0x00000005120a7c23 */ /* 0x000fe2000801010b */
[----:B------:R-:W-:Y:S01]  /*15c0*/  FSEL R7, RZ, 1, P0 ;  /* 0x3f800000ff077808 */ /* 0x000fe20000000000 */
[----:B------:R-:W1:Y:S01]  /*15d0*/  MUFU.EX2 R6, R6 ;  /* 0x0000000600067308 */ /* 0x000e620000000800 */
[----:B------:R-:W-:Y:S01]  /*15e0*/  ISETP.NE.U32.AND P0, PT, R19, UR6, PT ;  /* 0x0000000613007c0c */ /* 0x000fe2000bf05070 */
[----:B------:R-:W-:Y:S01]  /*15f0*/  FMUL.FTZ R10, R0, R10 ;  /* 0x0000000a000a7220 */ /* 0x000fe20000410000 */
[----:B------:R-:W-:Y:S01]  /*1600*/  SHF.L.U32 R11, R12, 0x10, RZ ;  /* 0x000000100c0b7819 */ /* 0x000fe200000006ff */
[----:B--2---:R-:W-:Y:S01]  /*1610*/  FFMA.FTZ R7, -R17, R7, R14 ;  /* 0x0000000711077223 */ /* 0x004fe2000001010e */
[----:B------:R-:W-:-:S02]  /*1620*/  ISETP.NE.AND.EX P0, PT, RZ, UR7, PT, P0 ;  /* 0x00000007ff007c0c */ /* 0x000fc4000bf05300 */
[----:B------:R-:W-:Y:S01]  /*1630*/  ISETP.NE.AND.EX P1, PT, RZ, UR7, PT, P2 ;  /* 0x00000007ff007c0c */ /* 0x000fe2000bf25320 */
[C---:B------:R-:W-:Y:S01]  /*1640*/  FADD.FTZ R11, -R16.reuse, R11 ;  /* 0x0000000b100b7221 */ /* 0x040fe20000010100 */
[----:B------:R-:W-:Y:S01]  /*1650*/  FSEL R14, RZ, 1, P0 ;  /* 0x3f800000ff0e7808 */ /* 0x000fe20000000000 */
[----:B0-----:R-:W-:Y:S01]  /*1660*/  FFMA.FTZ R13, -R17, R13, R20 ;  /* 0x0000000d110d7223 */ /* 0x001fe20000010114 */
[----:B------:R-:W-:Y:S01]  /*1670*/  FADD.FTZ R20, -R16, R15 ;  /* 0x0000000f10147221 */ /* 0x000fe20000010100 */
[----:B------:R-:W-:Y:S01]  /*1680*/  FMUL.FTZ R12, R11, 1.4426950216293334961 ;  /* 0x3fb8aa3b0b0c7820 */ /* 0x000fe20000410000 */
[----:B------:R-:W-:Y:S01]  /*1690*/  FFMA.FTZ R7, -R18, UR5, R7 ;  /* 0x0000000512077c23 */ /* 0x000fe20008010107 */
[----:B------:R-:W-:Y:S01]  /*16a0*/  FFMA.FTZ R15, -R17, R14, R8 ;  /* 0x0000000e110f7223 */ /* 0x000fe20000010108 */
[----:B------:R-:W-:Y:S01]  /*16b0*/  FMUL.FTZ R8, R20, 1.4426950216293334961 ;  /* 0x3fb8aa3b14087820 */ /* 0x000fe20000410000 */
[----:B------:R-:W-:Y:S01]  /*16c0*/  FSEL R29, RZ, 1, P1 ;  /* 0x3f800000ff1d7808 */ /* 0x000fe20000800000 */
[----:B------:R-:W-:Y:S01]  /*16d0*/  FMUL.FTZ R7, R0, R7 ;  /* 0x0000000700077220 */ /* 0x000fe20000410000 */
[----:B------:R-:W-:Y:S01]  /*16e0*/  ISETP.NE.U32.AND P0, PT, R9, UR6, PT ;  /* 0x0000000609007c0c */ /* 0x000fe2000bf05070 */
[----:B------:R-:W-:Y:S01]  /*16f0*/  MUFU.EX2 R12, R12 ;  /* 0x0000000c000c7308 */ /* 0x000fe20000000800 */
[----:B------:R-:W-:Y:S01]  /*1700*/  ISETP.NE.U32.AND P1, PT, R28, UR6, PT ;  /* 0x000000061c007c0c */ /* 0x000fe2000bf25070 */
[----:B-1----:R-:W-:Y:S01]  /*1710*/  FFMA.FTZ R29, -R17, R29, R6 ;  /* 0x0000001d111d7223 */ /* 0x002fe20000010106 */
[----:B------:R-:W-:Y:S01]  /*1720*/  F2FP.BF16.F32.PACK_AB R14, RZ, R10 ;  /* 0x0000000aff0e723e */ /* 0x000fe200000010ff */
[----:B------:R-:W0:Y:S01]  /*1730*/  MUFU.EX2 R8, R8 ;  /* 0x0000000800087308 */ /* 0x000e220000000800 */
[----:B------:R-:W-:Y:S01]  /*1740*/  ISETP.NE.AND.EX P0, PT, RZ, UR7, PT, P0 ;  /* 0x00000007ff007c0c */ /* 0x000fe2000bf05300 */
[----:B------:R-:W-:Y:S01]  /*1750*/  IMAD.WIDE.U32 R10, R25, 0x2, R2 ;  /* 0x00000002190a7825 */ /* 0x000fe200078e0002 */
[----:B------:R-:W-:-:S03]  /*1760*/  ISETP.NE.AND.EX P1, PT, RZ, UR7, PT, P1 ;  /* 0x00000007ff007c0c */ /* 0x000fc6000bf25310 */
[----:B------:R-:W-:Y:S01]  /*1770*/  FFMA.FTZ R13, -R18, UR5, R13 ;  /* 0x00000005120d7c23 */ /* 0x000fe2000801010d */
[----:B------:R-:W-:Y:S01]  /*1780*/  F2FP.BF16.F32.PACK_AB R20, RZ, R7 ;  /* 0x00000007ff14723e */ /* 0x000fe200000010ff */
[----:B------:R-:W-:Y:S01]  /*1790*/  IMAD.WIDE.U32 R6, R23, 0x2, R2 ;  /* 0x0000000217067825 */ /* 0x000fe200078e0002 */
[----:B------:R-:W-:-:S03]  /*17a0*/  FSEL R23, RZ, 1, P0 ;  /* 0x3f800000ff177808 */ /* 0x000fc60000000000 */
[----:B------:R-:W-:Y:S01]  /*17b0*/  FFMA.FTZ R15, -R18, UR5, R15 ;  /* 0x00000005120f7c23 */ /* 0x000fe2000801010f */
[----:B------:R-:W-:Y:S01]  /*17c0*/  PRMT R26, R14, 0x7610, R26 ;  /* 0x000076100e1a7816 */ /* 0x000fe2000000001a */
[----:B------:R-:W-:Y:S01]  /*17d0*/  FFMA.FTZ R29, -R18, UR5, R29 ;  /* 0x00000005121d7c23 */ /* 0x000fe2000801011d */
[----:B------:R-:W-:Y:S01]  /*17e0*/  FSEL R14, RZ, 1, P1 ;  /* 0x3f800000ff0e7808 */ /* 0x000fe20000800000 */
[----:B------:R-:W-:Y:S01]  /*17f0*/  FMUL.FTZ R22, R0, R15 ;  /* 0x0000000f00167220 */ /* 0x000fe20000410000 */
[C---:B0-----:R-:W-:Y:S01]  /*1800*/  FFMA.FTZ R23, -R17.reuse, R23, R8 ;  /* 0x0000001711177223 */ /* 0x041fe20000010108 */
[----:B------:R0:W-:Y:S02]  /*1810*/  STG.E.U16 desc[UR8][R6.64], R26 ;  /* 0x0000001a06007986 */ /* 0x0001e4000c101508 */
[----:B------:R-:W-:Y:S01]  /*1820*/  FFMA.FTZ R25, -R17, R14, R12 ;  /* 0x0000000e11197223 */ /* 0x000fe2000001010c */
[----:B------:R-:W-:Y:S01]  /*1830*/  F2FP.BF16.F32.PACK_AB R22, RZ, R22 ;  /* 0x00000016ff16723e */ /* 0x000fe200000010ff */
[----:B------:R-:W-:Y:S01]  /*1840*/  IMAD.WIDE.U32 R8, R9, 0x2, R2 ;  /* 0x0000000209087825 */ /* 0x000fe200078e0002 */
[----:B------:R1:W-:Y:S03]  /*1850*/  STG.E.U16 desc[UR8][R10.64], R20 ;  /* 0x000000140a007986 */ /* 0x0003e6000c101508 */
[----:B------:R-:W-:Y:S01]  /*1860*/  FFMA.FTZ R25, -R18, UR5, R25 ;  /* 0x0000000512197c23 */ /* 0x000fe20008010119 */
[----:B------:R-:W-:-:S04]  /*1870*/  IMAD.WIDE.U32 R14, R28, 0x2, R2 ;  /* 0x000000021c0e7825 */ /* 0x000fc800078e0002 */
[----:B------:R-:W-:Y:S01]  /*1880*/  FMUL.FTZ R25, R0, R25 ;  /* 0x0000001900197220 */ /* 0x000fe20000410000 */
[----:B0-----:R-:W-:-:S04]  /*1890*/  IMAD.WIDE.U32 R6, R21, 0x2, R2 ;  /* 0x0000000215067825 */ /* 0x001fc800078e0002 */
[----:B------:R-:W-:Y:S01]  /*18a0*/  F2FP.BF16.F32.PACK_AB R25, RZ, R25 ;  /* 0x00000019ff19723e */ /* 0x000fe200000010ff */
[----:B-1----:R-:W-:Y:S01]  /*18b0*/  FMUL.FTZ R20, R0, R13 ;  /* 0x0000000d00147220 */ /* 0x002fe20000410000 */
[----:B------:R-:W-:Y:S01]  /*18c0*/  FFMA.FTZ R13, -R18, UR5, R23 ;  /* 0x00000005120d7c23 */ /* 0x000fe20008010117 */
[----:B------:R-:W-:Y:S01]  /*18d0*/  FMUL.FTZ R23, R0, R29 ;  /* 0x0000001d00177220 */ /* 0x000fe20000410000 */
[----:B------:R-:W-:-:S04]  /*18e0*/  IMAD.WIDE.U32 R10, R19, 0x2, R2 ;  /* 0x00000002130a7825 */ /* 0x000fc800078e0002 */
[----:B------:R-:W-:Y:S01]  /*18f0*/  FMUL.FTZ R24, R0, R13 ;  /* 0x0000000d00187220 */ /* 0x000fe20000410000 */
[----:B------:R-:W-:Y:S01]  /*1900*/  F2FP.BF16.F32.PACK_AB R20, RZ, R20 ;  /* 0x00000014ff14723e */ /* 0x000fe200000010ff */
[----:B------:R-:W-:Y:S01]  /*1910*/  IMAD.WIDE.U32 R12, R27, 0x2, R2 ;  /* 0x000000021b0c7825 */ /* 0x000fe200078e0002 */
[----:B------:R-:W-:Y:S02]  /*1920*/  F2FP.BF16.F32.PACK_AB R23, RZ, R23 ;  /* 0x00000017ff17723e */ /* 0x000fe400000010ff */
[----:B------:R-:W-:Y:S01]  /*1930*/  F2FP.BF16.F32.PACK_AB R24, RZ, R24 ;  /* 0x00000018ff18723e */ /* 0x000fe200000010ff */
[----:B------:R0:W-:Y:S01]  /*1940*/  STG.E.U16 desc[UR8][R6.64], R20 ;  /* 0x0000001406007986 */ /* 0x0001e2000c101508 */
[----:B------:R-:W-:-:S03]  /*1950*/  VIADD R29, R28, UR10 ;  /* 0x0000000a1c1d7c36 */ /* 0x000fc60008000000 */
[----:B------:R0:W-:Y:S02]  /*1960*/  STG.E.U16 desc[UR8][R10.64], R22 ;  /* 0x000000160a007986 */ /* 0x0001e4000c101508 */
[----:B------:R-:W-:Y:S02]  /*1970*/  ISETP.GE.AND P0, PT, R29, UR4, PT ;  /* 0x000000041d007c0c */ /* 0x000fe4000bf06270 */
[----:B------:R0:W-:Y:S04]  /*1980*/  STG.E.U16 desc[UR8][R12.64], R23 ;  /* 0x000000170c007986 */ /* 0x0001e8000c101508 */
[----:B------:R0:W-:Y:S04]  /*1990*/  STG.E.U16 desc[UR8][R8.64], R24 ;  /* 0x0000001808007986 */ /* 0x0001e8000c101508 */
[----:B------:R0:W-:Y:S03]  /*19a0*/  STG.E.U16 desc[UR8][R14.64], R25 ;  /* 0x000000190e007986 */ /* 0x0001e6000c101508 */
[----:B------:R-:W-:Y:S05]  /*19b0*/  @!P0 BRA `(.L_x_8) ;  /* 0xfffffff400f08947 */ /* 0x000fea000383ffff */
.L_x_7:
[----:B------:R-:W-:Y:S05]  /*19c0*/  BSYNC.RECONVERGENT B0 ;  /* 0x0000000000007941 */ /* 0x000fea0003800200 */
.L_x_6:
[----:B------:R-:W-:-:S13]  /*19d0*/  ISETP.GE.AND P0, PT, R29, UR12, PT ;  /* 0x0000000c1d007c0c */ /* 0x000fda000bf06270 */
[----:B------:R-:W-:Y:S05]  /*19e0*/  @P0 EXIT ;  /* 0x000000000000094d */ /* 0x000fea0003800000 */
.L_x_9:
[----:B01----:R-:W-:-:S06]  /*19f0*/  IMAD.WIDE R6, R29, 0x2, R4 ;  /* 0x000000021d067825 */ /* 0x003fcc00078e0204 */
[----:B------:R-:W2:Y:S01]  /*1a00*/  LDG.E.U16 R6, desc[UR8][R6.64] ;  /* 0x0000000806067981 */ /* 0x000ea2000c1e1500 */
[----:B------:R-:W-:Y:S02]  /*1a10*/  ISETP.NE.U32.AND P0, PT, R29, UR6, PT ;  /* 0x000000061d007c0c */ /* 0x000fe4000bf05070 */
[----:B------:R-:W-:-:S04]  /*1a20*/  SHF.R.S32.HI R10, RZ, 0x1f, R29 ;  /* 0x0000001fff0a7819 */ /* 0x000fc8000001141d */
[----:B------:R-:W-:-:S04]  /*1a30*/  ISETP.NE.AND.EX P0, PT, R10, UR7, PT, P0 ;  /* 0x000000070a007c0c */ /* 0x000fc8000bf05300 */
[----:B------:R-:W-:Y:S02]  /*1a40*/  FSEL R10, RZ, 1, P0 ;  /* 0x3f800000ff0a7808 */ /* 0x000fe40000000000 */
[----:B--2---:R-:W-:Y:S01]  /*1a50*/  SHF.L.U32 R9, R6, 0x10, RZ ;  /* 0x0000001006097819 */ /* 0x004fe200000006ff */
[C---:B------:R-:W-:Y:S01]  /*1a60*/  IMAD.WIDE R6, R29.reuse, 0x2, R2 ;  /* 0x000000021d067825 */ /* 0x040fe200078e0202 */
[----:B------:R-:W-:-:S03]  /*1a70*/  IADD3 R29, PT, PT, R29, UR10, RZ ;  /* 0x0000000a1d1d7c10 */ /* 0x000fc6000fffe0ff */
[----:B-----5:R-:W-:Y:S01]  /*1a80*/  FADD.FTZ R9, -R16, R9 ;  /* 0x0000000910097221 */ /* 0x020fe20000010100 */
[----:B------:R-:W-:-:S03]  /*1a90*/  ISETP.GE.AND P0, PT, R29, UR12, PT ;  /* 0x0000000c1d007c0c */ /* 0x000fc6000bf06270 */
[----:B------:R-:W-:-:S04]  /*1aa0*/  FMUL.FTZ R9, R9, 1.4426950216293334961 ;  /* 0x3fb8aa3b09097820 */ /* 0x000fc80000410000 */
[----:B------:R-:W0:Y:S02]  /*1ab0*/  MUFU.EX2 R8, R9 ;  /* 0x0000000900087308 */ /* 0x000e240000000800 */
[----:B0-----:R-:W-:-:S04]  /*1ac0*/  FFMA.FTZ R11, -R17, R10, R8 ;  /* 0x0000000a110b7223 */ /* 0x001fc80000010108 */
[----:B------:R-:W-:-:S04]  /*1ad0*/  FFMA.FTZ R11, -R18, UR5, R11 ;  /* 0x00000005120b7c23 */ /* 0x000fc8000801010b */
[----:B------:R-:W-:-:S05]  /*1ae0*/  FMUL.FTZ R11, R0, R11 ;  /* 0x0000000b000b7220 */ /* 0x000fca0000410000 */
[----:B------:R-:W-:-:S05]  /*1af0*/  F2FP.BF16.F32.PACK_AB R11, RZ, R11 ;  /* 0x0000000bff0b723e */ /* 0x000fca00000010ff */
[----:B------:R1:W-:Y:S01]  /*1b00*/  STG.E.U16 desc[UR8][R6.64], R11 ;  /* 0x0000000b06007986 */ /* 0x0003e2000c101508 */
[----:B------:R-:W-:Y:S05]  /*1b10*/  @!P0 BRA `(.L_x_9) ;  /* 0xfffffffc00b48947 */ /* 0x000fea000383ffff */
[----:B------:R-:W-:Y:S05]  /*1b20*/  EXIT ;  /* 0x000000000000794d */ /* 0x000fea0003800000 */
.L_x_10:
[----:B------:R-:W-:-:S00]  /*1b30*/  BRA `(.L_x_10) ;  /* 0xfffffffc00fc7947 */ /* 0x000fc0000383ffff */
[----:B------:R-:W-:-:S00]  /*1b40*/  NOP ;  /* 0x0000000000007918 */ /* 0x000fc00000000000 */
        /* <DEDUP_REMOVED lines=11> */
.L_x_225:


//--------------------- .text._Z28cunn_SoftMaxXEntropyBackwardILi8EN3c108BFloat16EfS1_26LogSoftMaxBackwardEpilogueEvPT0_S4_PT2_S6_Plfi --------------------------
	.section	.text._Z28cunn_SoftMaxXEntropyBackwardILi8EN3c108BFloat16EfS1_26LogSoftMaxBackwardEpilogueEvPT0_S4_PT2_S6_Plfi,"ax",@progbits
	.align	128
        .global         _Z28cunn_SoftMaxXEntropyBackwardILi8EN3c108BFloat16EfS1_26LogSoftMaxBackwardEpilogueEvPT0_S4_PT2_S6_Plfi
        .type           _Z28cunn_SoftMaxXEntropyBackwardILi8EN3c108BFloat16EfS1_26LogSoftMaxBackwardEpilogueEvPT0_S4_PT2_S6_Plfi,@function
        .size           _Z28cunn_SoftMaxXEntropyBackwardILi8EN3c108BFloat16EfS1_26LogSoftMaxBackwardEpilogueEvPT0_S4_PT2_S6_Plfi,(.L_x_226 - _Z28cunn_SoftMaxXEntropyBackwardILi8EN3c108BFloat16EfS1_26LogSoftMaxBackwardEpilogueEvPT0_S4_PT2_S6_Plfi)
        .other          _Z28cunn_SoftMaxXEntropyBackwardILi8EN3c108BFloat16EfS1_26LogSoftMaxBackwardEpilogueEvPT0_S4_PT2_S6_Plfi,@"STO_CUDA_ENTRY STV_DEFAULT"
_Z28cunn_SoftMaxXEntropyBackwardILi8EN3c108BFloat16EfS1_26LogSoftMaxBackwardEpilogueEvPT0_S4_PT2_S6_Plfi:
.text._Z28cunn_SoftMaxXEntropyBackwardILi8EN3c108BFloat16EfS1_26LogSoftMaxBackwardEpilogueEvPT0_S4_PT2_S6_Plfi:
        /* <DEDUP_REMOVED lines=22> */
[----:B0-----:R-:W-:-:S06]  /*0160*/  IMAD.WIDE.U32 R10, R0, 0x2, R10 ;  /* 0x00000002000a7825 */ /* 0x001fcc00078e000a */
[----:B------:R-:W3:Y:S01]  /*0170*/  LDG.E.U16 R10, desc[UR8][R10.64] ;  /* 0x000000080a0a7981 */ /* 0x000ee2000c1e1500 */
[----:B-1----:R-:W-:-:S06]  /*0180*/  IMAD.WIDE.U32 R12, R0, 0x2, R12 ;  /* 0x00000002000c7825 */ /* 0x002fcc00078e000c */
[----:B------:R-:W4:Y:S01]  /*0190*/  LDG.E.U16 R12, desc[UR8][R12.64] ;  /* 0x000000080c0c7981 */ /* 0x000f22000c1e1500 */
[----:B--2---:R-:W-:Y:S02]  /*01a0*/  IMAD.WIDE.U32 R6, R0, 0x8, R6 ;  /* 0x0000000800067825 */ /* 0x004fe400078e0006 */
[----:B------:R-:W0:Y:S04]  /*01b0*/  LDC R0, c[0x0][0x3a8] ;  /* 0x0000ea00ff007b82 */ /* 0x000e280000000800 */
[----:B------:R-:W5:Y:S01]  /*01c0*/  LDG.E.64 R6, desc[UR8][R6.64] ;  /* 0x0000000806067981 */ /* 0x000f62000c1e1b00 */
[----:B------:R-:W1:Y:S01]  /*01d0*/  LDCU UR5, c[0x0][0x3ac] ;  /* 0x00007580ff0577ac */ /* 0x000e620008000800 */
[----:B------:R-:W-:Y:S01]  /*01e0*/  I2FP.F32.S32 R15, UR11 ;  /* 0x0000000b000f7c45 */ /* 0x000fe20008201400 */
[----:B------:R-:W-:Y:S01]  /*01f0*/  IMAD.MOV.U32 R14, RZ, RZ, RZ ;  /* 0x000000ffff0e7224 */ /* 0x000fe200078e00ff */
[----:B------:R-:W2:Y:S01]  /*0200*/  S2R R23, SR_TID.X ;  /* 0x0000000000177919 */ /* 0x000ea20000002100 */
[----:B------:R-:W-:-:S03]  /*0210*/  ISETP.NE.AND P0, PT, R8, RZ, PT ;  /* 0x000000ff0800720c */ /* 0x000fc60003f05270 */
[----:B------:R-:W0:Y:S01]  /*0220*/  MUFU.RCP R15, R15 ;  /* 0x0000000f000f7308 */ /* 0x000e220000001000 */
[----:B-1----:R-:W-:Y:S01]  /*0230*/  MOV R16, UR5 ;  /* 0x0000000500107c02 */ /* 0x002fe20008000f00 */
[----:B0-----:R-:W-:Y:S01]  /*0240*/  FADD.FTZ R17, -R0, 1 ;  /* 0x3f80000000117421 */ /* 0x001fe20000010100 */
[----:B---3--:R-:W-:Y:S01]  /*0250*/  R2UR UR4, R10 ;  /* 0x000000000a0472ca */ /* 0x008fe200000e0000 */
[----:B----4-:R-:W-:-:S12]  /*0260*/  IMAD.U32 R18, R12, 0x10000, RZ ;  /* 0x000100000c127824 */ /* 0x010fd800078e00ff */
[----:B------:R-:W-:Y:S01]  /*0270*/  USHF.L.U32 UR4, UR4, 0x10, URZ ;  /* 0x0000001004047899 */ /* 0x000fe200080006ff */
[----:B--2---:R-:W-:Y:S11]  /*0280*/  @!P0 BRA `(.L_x_12) ;  /* 0x0000000000648947 */ /* 0x004ff60003800000 */
[----:B------:R-:W-:Y:S02]  /*0290*/  ISETP.GE.U32.AND P1, PT, R23, R8, PT ;  /* 0x000000081700720c */ /* 0x000fe40003f26070 */
[----:B------:R-:W-:-:S05]  /*02a0*/  IADD3 R19, PT, PT, -R8, RZ, RZ ;  /* 0x000000ff08137210 */ /* 0x000fca0007ffe1ff */
[----:B------:R-:W-:-:S06]  /*02b0*/  IMAD.WIDE R4, R19, 0x2, R4 ;  /* 0x0000000213047825 */ /* 0x000fcc00078e0204 */
[----:B------:R-:W-:-:S06]  /*02c0*/  @P1 IMAD.WIDE.U32 R10, R23, 0x2, R4 ;  /* 0x00000002170a1825 */ /* 0x000fcc00078e0004 */
[----:B------:R-:W2:Y:S01]  /*02d0*/  @P1 LDG.E.U16 R10, desc[UR8][R10.64] ;  /* 0x000000080a0a1981 */ /* 0x000ea2000c1e1500 */
[----:B------:R-:W-:Y:S02]  /*02e0*/  @P1 IMAD.IADD R13, R23, 0x1, -R8 ;  /* 0x00000001170d1824 */ /* 0x000fe400078e0a08 */
[----:B------:R-:W-:-:S03]  /*02f0*/  IMAD.WIDE R2, R19, 0x2, R2 ;  /* 0x0000000213027825 */ /* 0x000fc600078e0202 */
[----:B-----5:R-:W-:-:S04]  /*0300*/  @P1 ISETP.NE.U32.AND P0, PT, R6, R13, PT ;  /* 0x0000000d0600120c */ /* 0x020fc80003f05070 */
[----:B------:R-:W-:-:S04]  /*0310*/  @P1 ISETP.NE.AND.EX P0, PT, R7, RZ, PT, P0 ;  /* 0x000000ff0700120c */ /* 0x000fc80003f05300 */
[----:B------:R-:W-:Y:S02]  /*0320*/  @P1 FSEL R13, RZ, 1, P0 ;  /* 0x3f800000ff0d1808 */ /* 0x000fe40000000000 */
[----:B--2---:R-:W-:Y:S01]  /*0330*/  @P1 SHF.L.U32 R9, R10, 0x10, RZ ;  /* 0x000000100a091819 */ /* 0x004fe200000006ff */
[----:B------:R-:W-:-:S04]  /*0340*/  @P1 IMAD.WIDE.U32 R10, R23, 0x2, R2 ;  /* 0x00000002170a1825 */ /* 0x000fc800078e0002 */
[----:B------:R-:W-:-:S04]  /*0350*/  @P1 FADD.FTZ R9, -R18, R9 ;  /* 0x0000000912091221 */ /* 0x000fc80000010100 */
[----:B------:R-:W-:-:S04]  /*0360*/  @P1 FMUL.FTZ R9, R9, 1.4426950216293334961 ;  /* 0x3fb8aa3b09091820 */ /* 0x000fc80000410000 */
[----:B------:R-:W0:Y:S02]  /*0370*/  @P1 MUFU.EX2 R12, R9 ;  /* 0x00000009000c1308 */ /* 0x000e240000000800 */
[----:B0-----:R-:W-:Y:S02]  /*0380*/  @P1 FFMA.FTZ R12, -R17, R13, R12 ;  /* 0x0000000d110c1223 */ /* 0x001fe4000001010c */
[----:B------:R-:W0:Y:S02]  /*0390*/  LDC R13, c[0x0][0x360] ;  /* 0x0000d800ff0d7b82 */ /* 0x000e240000000800 */
[----:B------:R-:W-:-:S04]  /*03a0*/  @P1 FFMA.FTZ R12, -R15, R0, R12 ;  /* 0x000000000f0c1223 */ /* 0x000fc8000001010c */
[----:B------:R-:W-:-:S05]  /*03b0*/  @P1 FMUL.FTZ R12, R12, UR4 ;  /* 0x000000040c0c1c20 */ /* 0x000fca0008410000 */
[----:B------:R-:W-:-:S05]  /*03c0*/  @P1 F2FP.BF16.F32.PACK_AB R12, RZ, R12 ;  /* 0x0000000cff0c123e */ /* 0x000fca00000010ff */
[----:B------:R1:W-:Y:S01]  /*03d0*/  @P1 STG.E.U16 desc[UR8][R10.64], R12 ;  /* 0x0000000c0a001986 */ /* 0x0003e2000c101508 */
[C---:B0-----:R-:W-:Y:S01]  /*03e0*/  IADD3 R16, PT, PT, R8.reuse, UR11, -R13 ;  /* 0x0000000b08107c10 */ /* 0x041fe2000fffe80d */
[----:B------:R-:W-:Y:S01]  /*03f0*/  IMAD.WIDE.U32 R2, R13, 0x2, R2 ;  /* 0x000000020d027825 */ /* 0x000fe200078e0002 */
[----:B------:R-:W-:-:S03]  /*0400*/  IADD3 R14, PT, PT, R8, -R13, RZ ;  /* 0x8000000d080e7210 */ /* 0x000fc60007ffe0ff */
[----:B-1----:R-:W-:-:S07]  /*0410*/  IMAD.WIDE.U32 R4, R13, 0x2, R4 ;  /* 0x000000020d047825 */ /* 0x002fce00078e0004 */
.L_x_12:
[----:B------:R-:W0:Y:S01]  /*0420*/  LDCU UR6, c[0x0][0x360] ;  /* 0x00006c00ff0677ac */ /* 0x000e220008000800 */
[----:B------:R-:W-:Y:S01]  /*0430*/  BSSY.RECONVERGENT B0, `(.L_x_13) ;  /* 0x0000095000007945 */ /* 0x000fe20003800200 */
[----:B0-----:R-:W-:-:S06]  /*0440*/  USHF.L.U32 UR5, UR6, 0x3, URZ ;  /* 0x0000000306057899 */ /* 0x001fcc00080006ff */
[----:B------:R-:W-:Y:S01]  /*0450*/  IMAD R11, RZ, RZ, -UR5 ;  /* 0x80000005ff0b7e24 */ /* 0x000fe2000f8e02ff */
[----:B------:R-:W-:Y:S02]  /*0460*/  ISETP.NE.U32.AND P1, PT, RZ, UR5, PT ;  /* 0x00000005ff007c0c */ /* 0x000fe4000bf25070 */
[----:B------:R-:W0:Y:S08]  /*0470*/  I2F.U32.RP R10, UR5 ;  /* 0x00000005000a7d06 */ /* 0x000e300008209000 */
[----:B0-----:R-:W0:Y:S02]  /*0480*/  MUFU.RCP R10, R10 ;  /* 0x0000000a000a7308 */ /* 0x001e240000001000 */
[----:B0-----:R-:W-:-:S06]  /*0490*/  IADD3 R8, PT, PT, R10, 0xffffffe, RZ ;  /* 0x0ffffffe0a087810 */ /* 0x001fcc0007ffe0ff */
[----:B------:R0:W1:Y:S02]  /*04a0*/  F2I.FTZ.U32.TRUNC.NTZ R9, R8 ;  /* 0x0000000800097305 */ /* 0x000064000021f000 */
[----:B0-----:R-:W-:Y:S02]  /*04b0*/  HFMA2 R8, -RZ, RZ, 0, 0 ;  /* 0x00000000ff087431 */ /* 0x001fe400000001ff */
[----:B-1----:R-:W-:-:S04]  /*04c0*/  IMAD R11, R11, R9, RZ ;  /* 0x000000090b0b7224 */ /* 0x002fc800078e02ff */
[----:B------:R-:W-:Y:S01]  /*04d0*/  IMAD.HI.U32 R9, R9, R11, R8 ;  /* 0x0000000b09097227 */ /* 0x000fe200078e0008 */
[----:B------:R-:W-:-:S05]  /*04e0*/  SHF.L.U32 R8, R23, 0x3, RZ ;  /* 0x0000000317087819 */ /* 0x000fca00000006ff */
[----:B------:R-:W-:-:S05]  /*04f0*/  IMAD.HI.U32 R9, R9, R16, RZ ;  /* 0x0000001009097227 */ /* 0x000fca00078e00ff */
[----:B------:R-:W-:-:S05]  /*0500*/  IADD3 R9, PT, PT, -R9, RZ, RZ ;  /* 0x000000ff09097210 */ /* 0x000fca0007ffe1ff */
[----:B------:R-:W-:-:S05]  /*0510*/  IMAD R19, R9, UR5, R16 ;  /* 0x0000000509137c24 */ /* 0x000fca000f8e0210 */
[----:B------:R-:W-:-:S13]  /*0520*/  ISETP.GE.U32.AND P0, PT, R19, UR5, PT ;  /* 0x0000000513007c0c */ /* 0x000fda000bf06070 */
[----:B------:R-:W-:-:S05]  /*0530*/  @P0 VIADD R19, R19, -UR5 ;  /* 0x8000000513130c36 */ /* 0x000fca0008000000 */
[----:B------:R-:W-:-:S13]  /*0540*/  ISETP.GE.U32.AND P0, PT, R19, UR5, PT ;  /* 0x0000000513007c0c */ /* 0x000fda000bf06070 */
[----:B------:R-:W-:Y:S02]  /*0550*/  @P0 IADD3 R19, PT, PT, R19, -UR5, RZ ;  /* 0x8000000513130c10 */ /* 0x000fe4000fffe0ff */
[----:B------:R-:W-:-:S05]  /*0560*/  @!P1 LOP3.LUT R19, RZ, UR5, RZ, 0x33, !PT ;  /* 0x00000005ff139c12 */ /* 0x000fca000f8e33ff */
[----:B------:R-:W-:-:S05]  /*0570*/  IMAD.IADD R19, R16, 0x1, -R19 ;  /* 0x0000000110137824 */ /* 0x000fca00078e0a13 */
[----:B------:R-:W-:Y:S02]  /*0580*/  ISETP.GE.AND P0, PT, R8, R19, PT ;  /* 0x000000130800720c */ /* 0x000fe40003f06270 */
[----:B------:R-:W-:-:S11]  /*0590*/  IADD3 R21, PT, PT, R19, R23, RZ ;  /* 0x0000001713157210 */ /* 0x000fd60007ffe0ff */
[----:B------:R-:W-:Y:S05]  /*05a0*/  @P0 BRA `(.L_x_14) ;  /* 0x0000000400f40947 */ /* 0x000fea0003800000 */
[----:B------:R-:W-:-:S07]  /*05b0*/  MOV R20, R8 ;  /* 0x0000000800147202 */ /* 0x000fce0000000f00 */
.L_x_15:
[----:B0-----:R-:W-:-:S06]  /*05c0*/  IMAD.WIDE R8, R23, 0x10, R4 ;  /* 0x0000001017087825 */ /* 0x001fcc00078e0204 */
[----:B------:R-:W2:Y:S01]  /*05d0*/  LDG.E.128 R8, desc[UR8][R8.64] ;  /* 0x0000000808087981 */ /* 0x000ea2000c1e1d00 */
[----:B------:R-:W-:-:S05]  /*05e0*/  IMAD.IADD R13, R20, 0x1, -R14 ;  /* 0x00000001140d7824 */ /* 0x000fca00078e0a0e */
[C---:B------:R-:W-:Y:S02]  /*05f0*/  IADD3 R25, PT, PT, R13.reuse, 0x1, RZ ;  /* 0x000000010d197810 */ /* 0x040fe40007ffe0ff */
[C---:B-----5:R-:W-:Y:S02]  /*0600*/  ISETP.NE.U32.AND P4, PT, R6.reuse, R13, PT ;  /* 0x0000000d0600720c */ /* 0x060fe40003f85070 */
[C---:B------:R-:W-:Y:S02]  /*0610*/  ISETP.NE.U32.AND P0, PT, R6.reuse, R25, PT ;  /* 0x000000190600720c */ /* 0x040fe40003f05070 */
[----:B------:R-:W-:Y:S02]  /*0620*/  SHF.R.S32.HI R27, RZ, 0x1f, R25 ;  /* 0x0000001fff1b7819 */ /* 0x000fe40000011419 */
[----:B------:R-:W-:Y:S02]  /*0630*/  IADD3 R25, PT, PT, R13, 0x2, RZ ;  /* 0x000000020d197810 */ /* 0x000fe40007ffe0ff */
[----:B------:R-:W-:Y:S01]  /*0640*/  ISETP.NE.AND.EX P0, PT, R7, R27, PT, P0 ;  /* 0x0000001b0700720c */ /* 0x000fe20003f05300 */
[----:B------:R-:W-:Y:S01]  /*0650*/  VIADD R27, R13, 0x3 ;  /* 0x000000030d1b7836 */ /* 0x000fe20000000000 */
[----:B------:R-:W-:-:S02]  /*0660*/  ISETP.NE.U32.AND P2, PT, R6, R25, PT ;  /* 0x000000190600720c */ /* 0x000fc40003f45070 */
[----:B------:R-:W-:Y:S02]  /*0670*/  SHF.R.S32.HI R29, RZ, 0x1f, R25 ;  /* 0x0000001fff1d7819 */ /* 0x000fe40000011419 */
[----:B------:R-:W-:Y:S02]  /*0680*/  ISETP.NE.U32.AND P1, PT, R6, R27, PT ;  /* 0x0000001b0600720c */ /* 0x000fe40003f25070 */
[----:B------:R-:W-:Y:S02]  /*0690*/  SHF.R.S32.HI R12, RZ, 0x1f, R27 ;  /* 0x0000001fff0c7819 */ /* 0x000fe4000001141b */
[C---:B------:R-:W-:Y:S02]  /*06a0*/  ISETP.NE.AND.EX P2, PT, R7.reuse, R29, PT, P2 ;  /* 0x0000001d0700720c */ /* 0x040fe40003f45320 */
[----:B------:R-:W-:Y:S02]  /*06b0*/  ISETP.NE.AND.EX P1, PT, R7, R12, PT, P1 ;  /* 0x0000000c0700720c */ /* 0x000fe40003f25310 */
[----:B--2---:R-:W-:-:S02]  /*06c0*/  SHF.L.U32 R25, R8, 0x10, RZ ;  /* 0x0000001008197819 */ /* 0x004fc400000006ff */
[C---:B------:R-:W-:Y:S02]  /*06d0*/  SHF.L.U32 R27, R9.reuse, 0x10, RZ ;  /* 0x00000010091b7819 */ /* 0x040fe400000006ff */
[----:B------:R-:W-:Y:S01]  /*06e0*/  PRMT R8, R8, 0x7632, R8 ;  /* 0x0000763208087816 */ /* 0x000fe20000000008 */
[C---:B------:R-:W-:Y:S01]  /*06f0*/  FADD.FTZ R25, -R18.reuse, R25 ;  /* 0x0000001912197221 */ /* 0x040fe20000010100 */
[----:B------:R-:W-:Y:S01]  /*0700*/  PRMT R9, R9, 0x7632, R9 ;  /* 0x0000763209097816 */ /* 0x000fe20000000009 */
[----:B------:R-:W-:Y:S02]  /*0710*/  FADD.FTZ R27, -R18, R27 ;  /* 0x0000001b121b7221 */ /* 0x000fe40000010100 */
[----:B------:R-:W-:Y:S01]  /*0720*/  FMUL.FTZ R20, R25, 1.4426950216293334961 ;  /* 0x3fb8aa3b19147820 */ /* 0x000fe20000410000 */
[----:B------:R-:W-:Y:S02]  /*0730*/  VIADD R25, R13, 0x5 ;  /* 0x000000050d197836 */ /* 0x000fe40000000000 */
[----:B------:R-:W-:Y:S01]  /*0740*/  FMUL.FTZ R12, R27, 1.4426950216293334961 ;  /* 0x3fb8aa3b1b0c7820 */ /* 0x000fe20000410000 */
[----:B------:R-:W-:-:S02]  /*0750*/  SHF.R.S32.HI R27, RZ, 0x1f, R13 ;  /* 0x0000001fff1b7819 */ /* 0x000fc4000001140d */
[C---:B------:R-:W-:Y:S01]  /*0760*/  ISETP.NE.U32.AND P3, PT, R6.reuse, R25, PT ;  /* 0x000000190600720c */ /* 0x040fe20003f65070 */
[----:B------:R-:W-:Y:S01]  /*0770*/  MUFU.EX2 R20, R20 ;  /* 0x0000001400147308 */ /* 0x000fe20000000800 */
[----:B------:R-:W-:Y:S02]  /*0780*/  SHF.R.S32.HI R29, RZ, 0x1f, R25 ;  /* 0x0000001fff1d7819 */ /* 0x000fe40000011419 */
[----:B------:R-:W-:Y:S01]  /*0790*/  IADD3 R25, PT, PT, R13, 0x6, RZ ;  /* 0x000000060d197810 */ /* 0x000fe20007ffe0ff */
[----:B------:R-:W0:Y:S01]  /*07a0*/  MUFU.EX2 R12, R12 ;  /* 0x0000000c000c7308 */ /* 0x000e220000000800 */
[----:B------:R-:W-:Y:S02]  /*07b0*/  ISETP.NE.AND.EX P4, PT, R7, R27, PT, P4 ;  /* 0x0000001b0700720c */ /* 0x000fe40003f85340 */
[----:B------:R-:W-:Y:S02]  /*07c0*/  ISETP.NE.U32.AND P5, PT, R6, R25, PT ;  /* 0x000000190600720c */ /* 0x000fe40003fa5070 */
[----:B------:R-:W-:-:S02]  /*07d0*/  SHF.R.S32.HI R25, RZ, 0x1f, R25 ;  /* 0x0000001fff197819 */ /* 0x000fc40000011419 */
[----:B------:R-:W-:Y:S02]  /*07e0*/  FSEL R27, RZ, 1, P2 ;  /* 0x3f800000ff1b7808 */ /* 0x000fe40001000000 */
[----:B------:R-:W-:Y:S02]  /*07f0*/  ISETP.NE.AND.EX P2, PT, R7, R25, PT, P5 ;  /* 0x000000190700720c */ /* 0x000fe40003f45350 */
[----:B------:R-:W-:Y:S02]  /*0800*/  SHF.L.U32 R25, R8, 0x10, RZ ;  /* 0x0000001008197819 */ /* 0x000fe400000006ff */
[----:B------:R-:W-:Y:S01]  /*0810*/  FSEL R22, RZ, 1, P4 ;  /* 0x3f800000ff167808 */ /* 0x000fe20002000000 */
[----:B0-----:R-:W-:Y:S01]  /*0820*/  FFMA.FTZ R12, -R17, R27, R12 ;  /* 0x0000001b110c7223 */ /* 0x001fe2000001010c */
[----:B------:R-:W-:Y:S01]  /*0830*/  ISETP.NE.AND.EX P3, PT, R7, R29, PT, P3 ;  /* 0x0000001d0700720c */ /* 0x000fe20003f65330 */
[----:B------:R-:W-:Y:S02]  /*0840*/  IMAD.U32 R29, R10, 0x10000, RZ ;  /* 0x000100000a1d7824 */ /* 0x000fe400078e00ff */
[----:B------:R-:W-:Y:S01]  /*0850*/  FADD.FTZ R25, -R18, R25 ;  /* 0x0000001912197221 */ /* 0x000fe20000010100 */
[----:B------:R-:W-:Y:S01]  /*0860*/  PRMT R10, R10, 0x7632, R10 ;  /* 0x000076320a0a7816 */ /* 0x000fe2000000000a */
[----:B------:R-:W-:Y:S01]  /*0870*/  FFMA.FTZ R20, -R17, R22, R20 ;  /* 0x0000001611147223 */ /* 0x000fe20000010114 */
[----:B------:R-:W-:Y:S01]  /*0880*/  SHF.L.U32 R27, R9, 0x10, RZ ;  /* 0x00000010091b7819 */ /* 0x000fe200000006ff */
[----:B------:R-:W-:Y:S01]  /*0890*/  FMUL.FTZ R22, R25, 1.4426950216293334961 ;  /* 0x3fb8aa3b19167820 */ /* 0x000fe20000410000 */
[C---:B------:R-:W-:Y:S01]  /*08a0*/  PRMT R9, R11.reuse, 0x7632, R9 ;  /* 0x000076320b097816 */ /* 0x040fe20000000009 */
[C---:B------:R-:W-:Y:S01]  /*08b0*/  FADD.FTZ R29, -R18.reuse, R29 ;  /* 0x0000001d121d7221 */ /* 0x040fe20000010100 */
[----:B------:R-:W-:Y:S01]  /*08c0*/  SHF.L.U32 R25, R11, 0x10, RZ ;  /* 0x000000100b197819 */ /* 0x000fe200000006ff */
[----:B------:R-:W-:Y:S01]  /*08d0*/  FADD.FTZ R27, -R18, R27 ;  /* 0x0000001b121b7221 */ /* 0x000fe20000010100 */
[----:B------:R-:W-:Y:S01]  /*08e0*/  IMAD.U32 R11, R10, 0x10000, RZ ;  /* 0x000100000a0b7824 */ /* 0x000fe200078e00ff */
[----:B------:R-:W0:Y:S01]  /*08f0*/  MUFU.EX2 R22, R22 ;  /* 0x0000001600167308 */ /* 0x000e220000000800 */
[----:B------:R-:W-:Y:S01]  /*0900*/  FMUL.FTZ R8, R29, 1.4426950216293334961 ;  /* 0x3fb8aa3b1d087820 */ /* 0x000fe20000410000 */
[----:B------:R-:W-:Y:S01]  /*0910*/  FMUL.FTZ R27, R27, 1.4426950216293334961 ;  /* 0x3fb8aa3b1b1b7820 */ /* 0x000fe20000410000 */
[C---:B------:R-:W-:Y:S01]  /*0920*/  FADD.FTZ R11, -R18.reuse, R11 ;  /* 0x0000000b120b7221 */ /* 0x040fe20000010100 */
[----:B------:R-:W-:Y:S01]  /*0930*/  SHF.L.U32 R29, R9, 0x10, RZ ;  /* 0x00000010091d7819 */ /* 0x000fe200000006ff */
[C---:B------:R-:W-:Y:S01]  /*0940*/  FADD.FTZ R25, -R18.reuse, R25 ;  /* 0x0000001912197221 */ /* 0x040fe20000010100 */
[----:B------:R1:W2:Y:S01]  /*0950*/  MUFU.EX2 R28, R27 ;  /* 0x0000001b001c7308 */ /* 0x0002a20000000800 */
[----:B------:R-:W-:Y:S01]  /*0960*/  FMUL.FTZ R26, R11, 1.4426950216293334961 ;  /* 0x3fb8aa3b0b1a7820 */ /* 0x000fe20000410000 */
[----:B------:R-:W-:Y:S01]  /*0970*/  FSEL R9, RZ, 1, P0 ;  /* 0x3f800000ff097808 */ /* 0x000fe20000000000 */
[----:B------:R-:W-:Y:S01]  /*0980*/  FMUL.FTZ R24, R25, 1.4426950216293334961 ;  /* 0x3fb8aa3b19187820 */ /* 0x000fe20000410000 */
[----:B------:R-:W-:Y:S01]  /*0990*/  FSEL R11, RZ, 1, P1 ;  /* 0x3f800000ff0b7808 */ /* 0x000fe20000800000 */
[----:B------:R-:W-:Y:S01]  /*09a0*/  FADD.FTZ R29, -R18, R29 ;  /* 0x0000001d121d7221 */ /* 0x000fe20000010100 */
[-C--:B------:R-:W-:Y:S01]  /*09b0*/  FFMA.FTZ R12, -R15, R0.reuse, R12 ;  /* 0x000000000f0c7223 */ /* 0x080fe2000001010c */
[----:B------:R-:W3:Y:S01]  /*09c0*/  MUFU.EX2 R26, R26 ;  /* 0x0000001a001a7308 */ /* 0x000ee20000000800 */
[----:B0-----:R-:W-:Y:S01]  /*09d0*/  FFMA.FTZ R22, -R17, R9, R22 ;  /* 0x0000000911167223 */ /* 0x001fe20000010116 */
[-C--:B------:R-:W-:Y:S01]  /*09e0*/  FFMA.FTZ R9, -R15, R0.reuse, R20 ;  /* 0x000000000f097223 */ /* 0x080fe20000010114 */
[----:B------:R-:W-:Y:S01]  /*09f0*/  FMUL.FTZ R10, R29, 1.4426950216293334961 ;  /* 0x3fb8aa3b1d0a7820 */ /* 0x000fe20000410000 */
[----:B------:R-:W0:Y:S01]  /*0a00*/  MUFU.EX2 R24, R24 ;  /* 0x0000001800187308 */ /* 0x000e220000000800 */
[----:B-1----:R-:W-:Y:S01]  /*0a10*/  FSEL R27, RZ, 1, P2 ;  /* 0x3f800000ff1b7808 */ /* 0x002fe20001000000 */
[----:B------:R-:W-:Y:S01]  /*0a20*/  FMUL.FTZ R12, R12, UR4 ;  /* 0x000000040c0c7c20 */ /* 0x000fe20008410000 */
[----:B--2---:R-:W-:Y:S01]  /*0a30*/  FFMA.FTZ R20, -R17, R11, R28 ;  /* 0x0000000b11147223 */ /* 0x004fe2000001011c */
[----:B------:R-:W-:Y:S01]  /*0a40*/  FSEL R11, RZ, 1, P3 ;  /* 0x3f800000ff0b7808 */ /* 0x000fe20001800000 */
[----:B------:R-:W1:Y:S01]  /*0a50*/  MUFU.EX2 R10, R10 ;  /* 0x0000000a000a7308 */ /* 0x000e620000000800 */
[----:B------:R-:W-:Y:S01]  /*0a60*/  FMUL.FTZ R9, R9, UR4 ;  /* 0x0000000409097c20 */ /* 0x000fe20008410000 */
[CC--:B------:R-:W-:Y:S01]  /*0a70*/  FFMA.FTZ R20, -R15.reuse, R0.reuse, R20 ;  /* 0x000000000f147223 */ /* 0x0c0fe20000010114 */
[-C--:B------:R-:W-:Y:S01]  /*0a80*/  FFMA.FTZ R22, -R15, R0.reuse, R22 ;  /* 0x000000000f167223 */ /* 0x080fe20000010116 */
[----:B------:R-:W2:Y:S01]  /*0a90*/  MUFU.EX2 R8, R8 ;  /* 0x0000000800087308 */ /* 0x000ea20000000800 */
[----:B---3--:R-:W-:Y:S01]  /*0aa0*/  FFMA.FTZ R26, -R17, R11, R26 ;  /* 0x0000000b111a7223 */ /* 0x008fe2000001011a */
[C---:B------:R-:W-:Y:S01]  /*0ab0*/  IADD3 R11, PT, PT, R13.reuse, 0x7, RZ ;  /* 0x000000070d0b7810 */ /* 0x040fe20007ffe0ff */
[----:B------:R-:W-:Y:S01]  /*0ac0*/  VIADD R13, R13, 0x4 ;  /* 0x000000040d0d7836 */ /* 0x000fe20000000000 */
[----:B------:R3:W-:Y:S01]  /*0ad0*/  F2F.BF16.F32 R25, R9 ;  /* 0x0000000900197304 */ /* 0x0007e20000202000 */
[----:B0-----:R-:W-:Y:S01]  /*0ae0*/  FFMA.FTZ R24, -R17, R27, R24 ;  /* 0x0000001b11187223 */ /* 0x001fe20000010118 */
[C---:B------:R-:W-:Y:S01]  /*0af0*/  ISETP.NE.U32.AND P0, PT, R6.reuse, R11, PT ;  /* 0x0000000b0600720c */ /* 0x040fe20003f05070 */
[CC--:B------:R-:W-:Y:S01]  /*0b00*/  FFMA.FTZ R26, -R15.reuse, R0.reuse, R26 ;  /* 0x000000000f1a7223 */ /* 0x0c0fe2000001011a */
[----:B------:R-:W-:Y:S01]  /*0b10*/  SHF.R.S32.HI R11, RZ, 0x1f, R11 ;  /* 0x0000001fff0b7819 */ /* 0x000fe2000001140b */
[----:B------:R-:W-:Y:S01]  /*0b20*/  FFMA.FTZ R24, -R15, R0, R24 ;  /* 0x000000000f187223 */ /* 0x000fe20000010118 */
[----:B------:R-:W-:Y:S01]  /*0b30*/  ISETP.NE.U32.AND P1, PT, R6, R13, PT ;  /* 0x0000000d0600720c */ /* 0x000fe20003f25070 */
[----:B------:R-:W-:Y:S01]  /*0b40*/  FMUL.FTZ R26, R26, UR4 ;  /* 0x000000041a1a7c20 */ /* 0x000fe20008410000 */
[----:B------:R-:W-:Y:S01]  /*0b50*/  ISETP.NE.AND.EX P0, PT, R7, R11, PT, P0 ;  /* 0x0000000b0700720c */ /* 0x000fe20003f05300 */
[----:B------:R0:W-:Y:S01]  /*0b60*/  F2F.BF16.F32 R27, R12 ;  /* 0x0000000c001b7304 */ /* 0x0001e20000202000 */
[----:B------:R-:W-:Y:S01]  /*0b70*/  SHF.R.S32.HI R13, RZ, 0x1f, R13 ;  /* 0x0000001fff0d7819 */ /* 0x000fe2000001140d */
[----:B------:R-:W-:Y:S01]  /*0b80*/  FMUL.FTZ R11, R20, UR4 ;  /* 0x00000004140b7c20 */ /* 0x000fe20008410000 */
[----:B---3--:R-:W-:Y:S01]  /*0b90*/  FMUL.FTZ R9, R22, UR4 ;  /* 0x0000000416097c20 */ /* 0x008fe20008410000 */
[----:B------:R-:W-:-:S04]  /*0ba0*/  FMUL.FTZ R24, R24, UR4 ;  /* 0x0000000418187c20 */ /* 0x000fc80008410000 */
[----:B------:R-:W3:Y:S01]  /*0bb0*/  F2F.BF16.F32 R11, R11 ;  /* 0x0000000b000b7304 */ /* 0x000ee20000202000 */
[----:B0-----:R-:W-:Y:S02]  /*0bc0*/  FSEL R12, RZ, 1, P0 ;  /* 0x3f800000ff0c7808 */ /* 0x001fe40000000000 */
[----:B------:R-:W-:-:S03]  /*0bd0*/  ISETP.NE.AND.EX P0, PT, R7, R13, PT, P1 ;  /* 0x0000000d0700720c */ /* 0x000fc60003f05310 */
[----:B-1----:R-:W-:Y:S01]  /*0be0*/  FFMA.FTZ R10, -R17, R12, R10 ;  /* 0x0000000c110a7223 */ /* 0x002fe2000001010a */
[----:B------:R-:W-:Y:S01]  /*0bf0*/  FSEL R12, RZ, 1, P0 ;  /* 0x3f800000ff0c7808 */ /* 0x000fe20000000000 */
[----:B------:R-:W0:Y:S02]  /*0c00*/  F2F.BF16.F32 R9, R9 ;  /* 0x0000000900097304 */ /* 0x000e240000202000 */
[----:B------:R-:W-:Y:S02]  /*0c10*/  FFMA.FTZ R13, -R15, R0, R10 ;  /* 0x000000000f0d7223 */ /* 0x000fe4000001010a */
[----:B--2---:R-:W-:Y:S02]  /*0c20*/  FFMA.FTZ R8, -R17, R12, R8 ;  /* 0x0000000c11087223 */ /* 0x004fe40000010108 */
[----:B------:R-:W-:Y:S01]  /*0c30*/  FMUL.FTZ R12, R13, UR4 ;  /* 0x000000040d0c7c20 */ /* 0x000fe20008410000 */
[----:B---3--:R-:W-:Y:S01]  /*0c40*/  SHF.L.U32 R22, R11, 0x10, RZ ;  /* 0x000000100b167819 */ /* 0x008fe200000006ff */
[----:B------:R-:W-:Y:S01]  /*0c50*/  FFMA.FTZ R8, -R15, R0, R8 ;  /* 0x000000000f087223 */ /* 0x000fe20000010108 */
[----:B------:R-:W1:Y:S03]  /*0c60*/  F2F.BF16.F32 R10, R26 ;  /* 0x0000001a000a7304 */ /* 0x000e660000202000 */
[----:B------:R-:W-:Y:S01]  /*0c70*/  FMUL.FTZ R20, R8, UR4 ;  /* 0x0000000408147c20 */ /* 0x000fe20008410000 */
[----:B0-----:R-:W-:-:S04]  /*0c80*/  IMAD.WIDE.U32 R8, R9, 0x10000, RZ ;  /* 0x0001000009087825 */ /* 0x001fc800078e00ff */
[----:B------:R-:W-:Y:S01]  /*0c90*/  F2F.BF16.F32 R12, R12 ;  /* 0x0000000c000c7304 */ /* 0x000fe20000202000 */
[----:B------:R-:W-:Y:S02]  /*0ca0*/  LOP3.LUT R9, R22, R9, R27, 0xfe, !PT ;  /* 0x0000000916097212 */ /* 0x000fe400078efe1b */
[----:B------:R-:W-:Y:S01]  /*0cb0*/  LOP3.LUT R8, R8, R25, RZ, 0xfc, !PT ;  /* 0x0000001908087212 */ /* 0x000fe200078efcff */
[----:B-1----:R-:W-:-:S04]  /*0cc0*/  IMAD.WIDE.U32 R10, R10, 0x10000, RZ ;  /* 0x000100000a0a7825 */ /* 0x002fc800078e00ff */
[----:B------:R-:W0:Y:S08]  /*0cd0*/  F2F.BF16.F32 R13, R20 ;  /* 0x00000014000d7304 */ /* 0x000e300000202000 */
[----:B------:R1:W2:Y:S01]  /*0ce0*/  F2F.BF16.F32 R29, R24 ;  /* 0x00000018001d7304 */ /* 0x0002a20000202000 */
[----:B0-----:R-:W-:Y:S02]  /*0cf0*/  LOP3.LUT R10, R10, R13, RZ, 0xfc, !PT ;  /* 0x0000000d0a0a7212 */ /* 0x001fe400078efcff */
[----:B-1----:R-:W-:Y:S01]  /*0d00*/  SHF.L.U32 R24, R12, 0x10, RZ ;  /* 0x000000100c187819 */ /* 0x002fe200000006ff */
[----:B------:R-:W-:-:S04]  /*0d10*/  IMAD.WIDE R12, R23, 0x10, R2 ;  /* 0x00000010170c7825 */ /* 0x000fc800078e0202 */
[----:B------:R-:W-:Y:S01]  /*0d20*/  VIADD R23, R23, UR6 ;  /* 0x0000000617177c36 */ /* 0x000fe20008000000 */
[----:B--2---:R-:W-:-:S04]  /*0d30*/  LOP3.LUT R11, R24, R11, R29, 0xfe, !PT ;  /* 0x0000000b180b7212 */ /* 0x004fc800078efe1d */
[----:B------:R-:W-:Y:S01]  /*0d40*/  SHF.L.U32 R20, R23, 0x3, RZ ;  /* 0x0000000317147819 */ /* 0x000fe200000006ff */
[----:B------:R0:W-:Y:S03]  /*0d50*/  STG.E.128 desc[UR8][R12.64], R8 ;  /* 0x000000080c007986 */ /* 0x0001e6000c101d08 */
[----:B------:R-:W-:-:S13]  /*0d60*/  ISETP.GE.AND P0, PT, R20, R19, PT ;  /* 0x000000131400720c */ /* 0x000fda0003f06270 */
[----:B------:R-:W-:Y:S05]  /*0d70*/  @!P0 BRA `(.L_x_15) ;  /* 0xfffffff800108947 */ /* 0x000fea000383ffff */
.L_x_14:
[----:B------:R-:W-:Y:S05]  /*0d80*/  BSYNC.RECONVERGENT B0 ;  /* 0x0000000000007941 */ /* 0x000fea0003800200 */
.L_x_13:
[----:B------:R-:W-:-:S13]  /*0d90*/  ISETP.GE.AND P0, PT, R21, R16, PT ;  /* 0x000000101500720c */ /* 0x000fda0003f06270 */
[----:B------:R-:W-:Y:S05]  /*0da0*/  @P0 EXIT ;  /* 0x000000000000094d */ /* 0x000fea0003800000 */
.L_x_16:
[----:B01----:R-:W-:-:S06]  /*0db0*/  IMAD.WIDE R8, R21, 0x2, R4 ;  /* 0x0000000215087825 */ /* 0x003fcc00078e0204 */
[----:B------:R-:W2:Y:S01]  /*0dc0*/  LDG.E.U16 R8, desc[UR8][R8.64] ;  /* 0x0000000808087981 */ /* 0x000ea2000c1e1500 */
[----:B------:R-:W-:-:S05]  /*0dd0*/  IMAD.IADD R13, R21, 0x1, -R14 ;  /* 0x00000001150d7824 */ /* 0x000fca00078e0a0e */
[----:B-----5:R-:W-:Y:S02]  /*0de0*/  ISETP.NE.U32.AND P0, PT, R6, R13, PT ;  /* 0x0000000d0600720c */ /* 0x020fe40003f05070 */
[----:B------:R-:W-:-:S04]  /*0df0*/  SHF.R.S32.HI R13, RZ, 0x1f, R13 ;  /* 0x0000001fff0d7819 */ /* 0x000fc8000001140d */
[----:B------:R-:W-:-:S04]  /*0e00*/  ISETP.NE.AND.EX P0, PT, R7, R13, PT, P0 ;  /* 0x0000000d0700720c */ /* 0x000fc80003f05300 */
[----:B------:R-:W-:Y:S02]  /*0e10*/  FSEL R12, RZ, 1, P0 ;  /* 0x3f800000ff0c7808 */ /* 0x000fe40000000000 */
[----:B--2---:R-:W-:Y:S01]  /*0e20*/  SHF.L.U32 R11, R8, 0x10, RZ ;  /* 0x00000010080b7819 */ /* 0x004fe200000006ff */
[C---:B------:R-:W-:Y:S01]  /*0e30*/  IMAD.WIDE R8, R21.reuse, 0x2, R2 ;  /* 0x0000000215087825 */ /* 0x040fe200078e0202 */
[----:B------:R-:W-:-:S03]  /*0e40*/  IADD3 R21, PT, PT, R21, UR6, RZ ;  /* 0x0000000615157c10 */ /* 0x000fc6000fffe0ff */
[----:B------:R-:W-:Y:S01]  /*0e50*/  FADD.FTZ R11, -R18, R11 ;  /* 0x0000000b120b7221 */ /* 0x000fe20000010100 */
[----:B------:R-:W-:-:S03]  /*0e60*/  ISETP.GE.AND P0, PT, R21, R16, PT ;  /* 0x000000101500720c */ /* 0x000fc60003f06270 */
[----:B------:R-:W-:-:S04]  /*0e70*/  FMUL.FTZ R11, R11, 1.4426950216293334961 ;  /* 0x3fb8aa3b0b0b7820 */ /* 0x000fc80000410000 */
        /* <DEDUP_REMOVED lines=8> */
.L_x_11:
        /* <DEDUP_REMOVED lines=8> */
[----:B------:R-:W5:Y:S01]  /*0f80*/  LDG.E.64 R8, desc[UR8][R8.64] ;  /* 0x0000000808087981 */ /* 0x000f62000c1e1b00 */
[----:B-1----:R-:W-:-:S06]  /*0f90*/  IMAD.WIDE.U32 R6, R0, 0x2, R6 ;  /* 0x0000000200067825 */ /* 0x002fcc00078e0006 */
[----:B------:R-:W5:Y:S01]  /*0fa0*/  LDG.E.U16 R6, desc[UR8][R6.64] ;  /* 0x0000000806067981 */ /* 0x000f62000c1e1500 */
[----:B--2---:R-:W-:-:S05]  /*0fb0*/  IMAD.WIDE.U32 R10, R0, 0x2, R10 ;  /* 0x00000002000a7825 */ /* 0x004fca00078e000a */
[----:B------:R-:W2:Y:S01]  /*0fc0*/  LDG.E.U16 R0, desc[UR8][R10.64] ;  /* 0x000000080a007981 */ /* 0x000ea2000c1e1500 */
[----:B---3--:R-:W-:-:S09]  /*0fd0*/  USHF.L.U32 UR7, UR10, 0x3, URZ ;  /* 0x000000030a077899 */ /* 0x008fd200080006ff */
[----:B------:R-:W0:Y:S08]  /*0fe0*/  I2F.U32.RP R12, UR7 ;  /* 0x00000007000c7d06 */ /* 0x000e300008209000 */
[----:B0-----:R-:W0:Y:S02]  /*0ff0*/  MUFU.RCP R12, R12 ;  /* 0x0000000c000c7308 */ /* 0x001e240000001000 */
[----:B0-----:R-:W-:-:S06]  /*1000*/  IADD3 R13, PT, PT, R12, 0xffffffe, RZ ;  /* 0x0ffffffe0c0d7810 */ /* 0x001fcc0007ffe0ff */
[----:B------:R-:W0:Y:S01]  /*1010*/  F2I.FTZ.U32.TRUNC.NTZ R13, R13 ;  /* 0x0000000d000d7305 */ /* 0x000e22000021f000 */
[----:B------:R-:W-:Y:S01]  /*1020*/  UIADD3 UR6, UPT, UPT, URZ, -UR7, URZ ;  /* 0x80000007ff067290 */ /* 0x000fe2000fffe0ff */
[----:B0-----:R-:W-:-:S13]  /*1030*/  R2UR UR5, R13 ;  /* 0x000000000d0572ca */ /* 0x001fda00000e0000 */
[----:B------:R-:W-:-:S04]  /*1040*/  UIMAD UR6, UR6, UR5, URZ ;  /* 0x00000005060672a4 */ /* 0x000fc8000f8e02ff */
[----:B------:R-:W-:-:S04]  /*1050*/  UIMAD.WIDE.U32 UR4, UR5, UR6, UR4 ;  /* 0x00000006050472a5 */ /* 0x000fc8000f8e0004 */
[----:B------:R-:W-:-:S04]  /*1060*/  UIMAD.WIDE.U32 UR4, UR5, UR11, URZ ;  /* 0x0000000b050472a5 */ /* 0x000fc8000f8e00ff */
[----:B------:R-:W-:-:S04]  /*1070*/  UIADD3 UR5, UPT, UPT, -UR5, URZ, URZ ;  /* 0x000000ff05057290 */ /* 0x000fc8000fffe1ff */
[----:B------:R-:W-:-:S04]  /*1080*/  UIMAD UR4, UR7, UR5, UR11 ;  /* 0x00000005070472a4 */ /* 0x000fc8000f8e020b */
[----:B------:R-:W-:Y:S02]  /*1090*/  UISETP.GE.U32.AND UP0, UPT, UR4, UR7, UPT ;  /* 0x000000070400728c */ /* 0x000fe4000bf06070 */
[----:B------:R-:W-:Y:S01]  /*10a0*/  UISETP.NE.U32.AND UP1, UPT, UR7, URZ, UPT ;  /* 0x000000ff0700728c */ /* 0x000fe2000bf25070 */
[----:B------:R-:W0:Y:S08]  /*10b0*/  LDCU UR5, c[0x0][0x3a8] ;  /* 0x00007500ff0577ac */ /* 0x000e300008000800 */
[----:B------:R-:W-:-:S04]  /*10c0*/  @UP0 UIADD3 UR4, UPT, UPT, -UR7, UR4, URZ ;  /* 0x0000000407040290 */ /* 0x000fc8000fffe1ff */
[----:B------:R-:W-:Y:S01]  /*10d0*/  UISETP.GE.U32.AND UP0, UPT, UR4, UR7, UPT ;  /* 0x000000070400728c */ /* 0x000fe2000bf06070 */
[----:B------:R-:W-:-:S10]  /*10e0*/  I2FP.F32.S32 R16, UR11 ;  /* 0x0000000b00107c45 */ /* 0x000fd40008201400 */
[----:B------:R-:W-:Y:S02]  /*10f0*/  @UP0 UIADD3 UR4, UPT, UPT, -UR7, UR4, URZ ;  /* 0x0000000407040290 */ /* 0x000fe4000fffe1ff */
[----:B------:R-:W-:-:S04]  /*1100*/  @!UP1 ULOP3.LUT UR4, URZ, UR7, URZ, 0x33, !UPT ;  /* 0x00000007ff049292 */ /* 0x000fc8000f8e33ff */
[----:B------:R-:W-:Y:S01]  /*1110*/  UIADD3 UR4, UPT, UPT, -UR4, UR11, URZ ;  /* 0x0000000b04047290 */ /* 0x000fe2000fffe1ff */
[----:B------:R-:W1:Y:S05]  /*1120*/  MUFU.RCP R16, R16 ;  /* 0x0000001000107308 */ /* 0x000e6a0000001000 */
[----:B----4-:R-:W-:Y:S01]  /*1130*/  ISETP.GE.AND P0, PT, R29, UR4, PT ;  /* 0x000000041d007c0c */ /* 0x010fe2000bf06270 */
[----:B0-----:R-:W-:Y:S01]  /*1140*/  IMAD.U32 R17, RZ, RZ, UR5 ;  /* 0x00000005ff117e24 */ /* 0x001fe2000f8e00ff */
[----:B------:R-:W-:Y:S03]  /*1150*/  BSSY.RECONVERGENT B0, `(.L_x_17) ;  /* 0x000008b000007945 */ /* 0x000fe60003800200 */
[----:B------:R-:W-:Y:S01]  /*1160*/  FADD.FTZ R17, -R17, 1 ;  /* 0x3f80000011117421 */ /* 0x000fe20000010100 */
[----:B-----5:R-:W-:-:S02]  /*1170*/  R2UR UR6, R8 ;  /* 0x00000000080672ca */ /* 0x020fc400000e0000 */
[----:B------:R-:W-:Y:S02]  /*1180*/  R2UR UR7, R9 ;  /* 0x00000000090772ca */ /* 0x000fe400000e0000 */
[----:B------:R-:W-:Y:S02]  /*1190*/  SHF.L.U32 R18, R6, 0x10, RZ ;  /* 0x0000001006127819 */ /* 0x000fe400000006ff */
[----:B--2---:R-:W-:Y:S01]  /*11a0*/  SHF.L.U32 R0, R0, 0x10, RZ ;  /* 0x0000001000007819 */ /* 0x004fe200000006ff */
[----:B-1----:R-:W-:Y:S10]  /*11b0*/  @P0 BRA `(.L_x_18) ;  /* 0x0000000800100947 */ /* 0x002ff40003800000 */
.L_x_19:
        /* <DEDUP_REMOVED lines=11> */
[----:B------:R-:W5:Y:S02]  /*1270*/  LDG.E.U16 R14, desc[UR8][R14.64] ;  /* 0x000000080e0e7981 */ /* 0x000f64000c1e1500 */
[C---:B0-----:R-:W-:Y:S01]  /*1280*/  IMAD.WIDE.U32 R6, R19.reuse, 0x2, R4 ;  /* 0x0000000213067825 */ /* 0x041fe200078e0004 */
[----:B------:R-:W-:-:S04]  /*1290*/  IADD3 R27, PT, PT, R19, UR10, RZ ;  /* 0x0000000a131b7c10 */ /* 0x000fc8000fffe0ff */
[----:B------:R-:W5:Y:S01]  /*12a0*/  LDG.E.U16 R26, desc[UR8][R6.64] ;  /* 0x00000008061a7981 */ /* 0x000f62000c1e1500 */
[----:B------:R-:W-:-:S06]  /*12b0*/  IMAD.WIDE.U32 R8, R27, 0x2, R4 ;  /* 0x000000021b087825 */ /* 0x000fcc00078e0004 */
[----:B------:R0:W5:Y:S02]  /*12c0*/  LDG.E.U16 R8, desc[UR8][R8.64] ;  /* 0x0000000808087981 */ /* 0x000164000c1e1500 */
[----:B0-----:R-:W-:-:S05]  /*12d0*/  IADD3 R9, PT, PT, R27, UR10, RZ ;  /* 0x0000000a1b097c10 */ /* 0x001fca000fffe0ff */
[C---:B------:R-:W-:Y:S02]  /*12e0*/  VIADD R28, R9.reuse, UR10 ;  /* 0x0000000a091c7c36 */ /* 0x040fe40008000000 */
[----:B------:R-:W-:-:S04]  /*12f0*/  IMAD.WIDE.U32 R10, R9, 0x2, R4 ;  /* 0x00000002090a7825 */ /* 0x000fc800078e0004 */
[----:B------:R-:W-:Y:S02]  /*1300*/  IMAD.WIDE.U32 R12, R28, 0x2, R4 ;  /* 0x000000021c0c7825 */ /* 0x000fe400078e0004 */
[----:B------:R0:W5:Y:S04]  /*1310*/  LDG.E.U16 R10, desc[UR8][R10.64] ;  /* 0x000000080a0a7981 */ /* 0x000168000c1e1500 */
[----:B------:R1:W5:Y:S01]  /*1320*/  LDG.E.U16 R12, desc[UR8][R12.64] ;  /* 0x000000080c0c7981 */ /* 0x000362000c1e1500 */
        /* <DEDUP_REMOVED lines=9> */
[----:B------:R-:W-:-:S04]  /*13c0*/  FADD.FTZ R15, -R0, R15 ;  /* 0x0000000f000f7221 */ /* 0x000fc80000010100 */
        /* <DEDUP_REMOVED lines=12> */
[----:B-----5:R-:W-:Y:S01]  /*1490*/  SHF.L.U32 R11, R14, 0x10, RZ ;  /* 0x000000100e0b7819 */ /* 0x020fe200000006ff */
        /* <DEDUP_REMOVED lines=86> */
.L_x_18:
[----:B------:R-:W-:Y:S05]  /*1a00*/  BSYNC.RECONVERGENT B0 ;  /* 0x0000000000007941 */ /* 0x000fea0003800200 */
.L_x_17:
[----:B------:R-:W-:-:S13]  /*1a10*/  ISETP.GE.AND P0, PT, R29, UR12, PT ;  /* 0x0000000c1d007c0c */ /* 0x000fda000bf06270 */
[----:B------:R-:W-:Y:S05]  /*1a20*/  @P0 EXIT ;  /* 0x000000000000094d */ /* 0x000fea0003800000 */
.L_x_20:
        /* <DEDUP_REMOVED lines=9> */
[----:B------:R-:W-:Y:S01]  /*1ac0*/  FADD.FTZ R9, -R0, R9 ;  /* 0x0000000900097221 */ /* 0x000fe20000010100 */
        /* <DEDUP_REMOVED lines=10> */
.L_x_21:
        /* <DEDUP_REMOVED lines=9> */
.L_x_226:


//--------------------- .text._Z28cunn_SoftMaxXEntropyBackwardILi8EN3c104HalfEff26LogSoftMaxBackwardEpilogueEvPT0_S4_PT2_S6_Plfi --------------------------
	.section	.text._Z28cunn_SoftMaxXEntropyBackwardILi8EN3c104HalfEff26LogSoftMaxBackwardEpilogueEvPT0_S4_PT2_S6_Plfi,"ax",@progbits
	.align	128
        .global         _Z28cunn_SoftMaxXEntropyBackwardILi8EN3c104HalfEff26LogSoftMaxBackwardEpilogueEvPT0_S4_PT2_S6_Plfi
        .type           _Z28cunn_SoftMaxXEntropyBackwardILi8EN3c104HalfEff26LogSoftMaxBackwardEpilogueEvPT0_S4_PT2_S6_Plfi,@function
        .size           _Z28cunn_SoftMaxXEntropyBackwardILi8EN3c104HalfEff26LogSoftMaxBackwardEpilogueEvPT0_S4_PT2_S6_Plfi,(.L_x_227 - _Z28cunn_SoftMaxXEntropyBackwardILi8EN3c104HalfEff26LogSoftMaxBackwardEpilogueEvPT0_S4_PT2_S6_Plfi)
        .other          _Z28cunn_SoftMaxXEntropyBackwardILi8EN3c104HalfEff26LogSoftMaxBackwardEpilogueEvPT0_S4_PT2_S6_Plfi,@"STO_CUDA_ENTRY STV_DEFAULT"
_Z28cunn_SoftMaxXEntropyBackwardILi8EN3c104HalfEff26LogSoftMaxBackwardEpilogueEvPT0_S4_PT2_S6_Plfi:
.text._Z28cunn_SoftMaxXEntropyBackwardILi8EN3c104HalfEff26LogSoftMaxBackwardEpilogueEvPT0_S4_PT2_S6_Plfi:
        /* <DEDUP_REMOVED lines=34> */
[----:B------:R-:W-:Y:S02]  /*0220*/  HFMA2 R15, -RZ, RZ, 0, 0 ;  /* 0x00000000ff0f7431 */ /* 0x000fe400000001ff */
[----:B0-----:R-:W-:Y:S01]  /*0230*/  FADD.FTZ R18, -R14, 1 ;  /* 0x3f8000000e127421 */ /* 0x001fe20000010100 */
[----:B--2---:R-:W-:Y:S02]  /*0240*/  MOV R16, UR5 ;  /* 0x0000000500107c02 */ /* 0x004fe40008000f00 */
[----:B---3--:R-:W-:-:S03]  /*0250*/  R2UR UR4, R10 ;  /* 0x000000000a0472ca */ /* 0x008fc600000e0000 */
[----:B-1--4-:R-:W-:-:S12]  /*0260*/  @!P0 BRA `(.L_x_23) ;  /* 0x0000000000648947 */ /* 0x012fd80003800000 */
[----:B------:R-:W-:Y:S02]  /*0270*/  ISETP.GE.U32.AND P1, PT, R23, R8, PT ;  /* 0x000000081700720c */ /* 0x000fe40003f26070 */
[----:B------:R-:W-:-:S05]  /*0280*/  IADD3 R15, PT, PT, -R8, RZ, RZ ;  /* 0x000000ff080f7210 */ /* 0x000fca0007ffe1ff */
[----:B------:R-:W-:-:S06]  /*0290*/  IMAD.WIDE R4, R15, 0x2, R4 ;  /* 0x000000020f047825 */ /* 0x000fcc00078e0204 */
        /* <DEDUP_REMOVED lines=8> */
[C---:B0-----:R-:W-:Y:S01]  /*0320*/  IADD3 R16, PT, PT, R8.reuse, UR11, -R13 ;  /* 0x0000000b08107c10 */ /* 0x041fe2000fffe80d */
[----:B------:R-:W-:Y:S01]  /*0330*/  IMAD.WIDE.U32 R4, R13, 0x2, R4 ;  /* 0x000000020d047825 */ /* 0x000fe200078e0004 */
[----:B------:R-:W-:-:S03]  /*0340*/  IADD3 R15, PT, PT, R8, -R13, RZ ;  /* 0x8000000d080f7210 */ /* 0x000fc60007ffe0ff */
[----:B--2---:R-:W-:Y:S02]  /*0350*/  @P1 HADD2.F32 R9, -RZ, R10.H0_H0 ;  /* 0x2000000aff091230 */ /* 0x004fe40000004100 */
        /* <DEDUP_REMOVED lines=8> */
[----:B------:R-:W-:-:S05]  /*03e0*/  @P1 F2FP.F16.F32.PACK_AB R12, RZ, R12 ;  /* 0x0000000cff0c123e */ /* 0x000fca00000000ff */
[----:B------:R0:W-:Y:S02]  /*03f0*/  @P1 STG.E.U16 desc[UR8][R10.64], R12 ;  /* 0x0000000c0a001986 */ /* 0x0001e4000c101508 */
.L_x_23:
        /* <DEDUP_REMOVED lines=9> */
[----:B0-----:R-:W-:Y:S01]  /*0490*/  MOV R8, RZ ;  /* 0x000000ff00087202 */ /* 0x001fe20000000f00 */
        /* <DEDUP_REMOVED lines=9> */
[----:B------:R-:W-:Y:S02]  /*0530*/  @P0 IADD3 R19, PT, PT, R19, -UR5, RZ ;  /* 0x8000000513130c10 */ /* 0x000fe4000fffe0ff */
[----:B------:R-:W-:-:S04]  /*0540*/  @!P1 LOP3.LUT R19, RZ, UR5, RZ, 0x33, !PT ;  /* 0x00000005ff139c12 */ /* 0x000fc8000f8e33ff */
[----:B------:R-:W-:-:S04]  /*0550*/  IADD3 R19, PT, PT, -R19, R16, RZ ;  /* 0x0000001013137210 */ /* 0x000fc80007ffe1ff */
[----:B------:R-:W-:Y:S02]  /*0560*/  ISETP.GE.AND P0, PT, R8, R19, PT ;  /* 0x000000130800720c */ /* 0x000fe40003f06270 */
[----:B------:R-:W-:-:S11]  /*0570*/  IADD3 R21, PT, PT, R19, R23, RZ ;  /* 0x0000001713157210 */ /* 0x000fd60007ffe0ff */
[----:B------:R-:W-:Y:S05]  /*0580*/  @P0 BRA `(.L_x_25) ;  /* 0x0000000400e40947 */ /* 0x000fea0003800000 */
[----:B------:R-:W-:-:S07]  /*0590*/  MOV R20, R8 ;  /* 0x0000000800147202 */ /* 0x000fce0000000f00 */
.L_x_26:
[----:B0-----:R-:W-:-:S06]  /*05a0*/  IMAD.WIDE R8, R23, 0x10, R4 ;  /* 0x0000001017087825 */ /* 0x001fcc00078e0204 */
[----:B------:R-:W2:Y:S01]  /*05b0*/  LDG.E.128 R8, desc[UR8][R8.64] ;  /* 0x0000000808087981 */ /* 0x000ea2000c1e1d00 */
[----:B------:R-:W-:-:S04]  /*05c0*/  IADD3 R13, PT, PT, R20, -R15, RZ ;  /* 0x8000000f140d7210 */ /* 0x000fc80007ffe0ff */
[----:B------:R-:W-:Y:S02]  /*05d0*/  IADD3 R25, PT, PT, R13, 0x1, RZ ;  /* 0x000000010d197810 */ /* 0x000fe40007ffe0ff */
[C---:B-----5:R-:W-:Y:S02]  /*05e0*/  ISETP.NE.U32.AND P4, PT, R6.reuse, R13, PT ;  /* 0x0000000d0600720c */ /* 0x060fe40003f85070 */
[----:B------:R-:W-:Y:S02]  /*05f0*/  ISETP.NE.U32.AND P3, PT, R6, R25, PT ;  /* 0x000000190600720c */ /* 0x000fe40003f65070 */
[----:B------:R-:W-:Y:S02]  /*0600*/  SHF.R.S32.HI R29, RZ, 0x1f, R25 ;  /* 0x0000001fff1d7819 */ /* 0x000fe40000011419 */
[----:B------:R-:W-:Y:S02]  /*0610*/  SHF.R.S32.HI R27, RZ, 0x1f, R13 ;  /* 0x0000001fff1b7819 */ /* 0x000fe4000001140d */
[----:B------:R-:W-:-:S02]  /*0620*/  ISETP.NE.AND.EX P3, PT, R7, R29, PT, P3 ;  /* 0x0000001d0700720c */ /* 0x000fc40003f65330 */
[----:B------:R-:W-:Y:S02]  /*0630*/  ISETP.NE.AND.EX P4, PT, R7, R27, PT, P4 ;  /* 0x0000001b0700720c */ /* 0x000fe40003f85340 */
[C---:B------:R-:W-:Y:S02]  /*0640*/  IADD3 R27, PT, PT, R13.reuse, 0x2, RZ ;  /* 0x000000020d1b7810 */ /* 0x040fe40007ffe0ff */
[----:B------:R-:W-:Y:S02]  /*0650*/  IADD3 R29, PT, PT, R13, 0x3, RZ ;  /* 0x000000030d1d7810 */ /* 0x000fe40007ffe0ff */
[C---:B------:R-:W-:Y:S02]  /*0660*/  ISETP.NE.U32.AND P2, PT, R6.reuse, R27, PT ;  /* 0x0000001b0600720c */ /* 0x040fe40003f45070 */
[----:B------:R-:W-:Y:S02]  /*0670*/  SHF.R.S32.HI R27, RZ, 0x1f, R27 ;  /* 0x0000001fff1b7819 */ /* 0x000fe4000001141b */
[----:B------:R-:W-:-:S02]  /*0680*/  ISETP.NE.U32.AND P1, PT, R6, R29, PT ;  /* 0x0000001d0600720c */ /* 0x000fc40003f25070 */
[----:B------:R-:W-:Y:S02]  /*0690*/  ISETP.NE.AND.EX P2, PT, R7, R27, PT, P2 ;  /* 0x0000001b0700720c */ /* 0x000fe40003f45320 */
[----:B------:R-:W-:Y:S02]  /*06a0*/  IADD3 R27, PT, PT, R13, 0x5, RZ ;  /* 0x000000050d1b7810 */ /* 0x000fe40007ffe0ff */
[----:B------:R-:W-:Y:S02]  /*06b0*/  SHF.R.S32.HI R29, RZ, 0x1f, R29 ;  /* 0x0000001fff1d7819 */ /* 0x000fe4000001141d */
[----:B------:R-:W-:Y:S02]  /*06c0*/  ISETP.NE.U32.AND P0, PT, R6, R27, PT ;  /* 0x0000001b0600720c */ /* 0x000fe40003f05070 */
[----:B------:R-:W-:Y:S02]  /*06d0*/  SHF.R.S32.HI R12, RZ, 0x1f, R27 ;  /* 0x0000001fff0c7819 */ /* 0x000fe4000001141b */
[----:B------:R-:W-:-:S02]  /*06e0*/  ISETP.NE.AND.EX P1, PT, R7, R29, PT, P1 ;  /* 0x0000001d0700720c */ /* 0x000fc40003f25310 */
[----:B------:R-:W-:Y:S02]  /*06f0*/  IADD3 R29, PT, PT, R13, 0x6, RZ ;  /* 0x000000060d1d7810 */ /* 0x000fe40007ffe0ff */
[----:B------:R-:W-:Y:S02]  /*0700*/  ISETP.NE.AND.EX P0, PT, R7, R12, PT, P0 ;  /* 0x0000000c0700720c */ /* 0x000fe40003f05300 */
[----:B------:R-:W-:Y:S02]  /*0710*/  ISETP.NE.U32.AND P5, PT, R6, R29, PT ;  /* 0x0000001d0600720c */ /* 0x000fe40003fa5070 */
[----:B------:R-:W-:-:S04]  /*0720*/  SHF.R.S32.HI R20, RZ, 0x1f, R29 ;  /* 0x0000001fff147819 */ /* 0x000fc8000001141d */
[----:B------:R-:W-:Y:S01]  /*0730*/  ISETP.NE.AND.EX P5, PT, R7, R20, PT, P5 ;  /* 0x000000140700720c */ /* 0x000fe20003fa5350 */
[--C-:B--2---:R-:W-:Y:S02]  /*0740*/  HADD2.F32 R25, -RZ, R8.reuse.H0_H0 ;  /* 0x20000008ff197230 */ /* 0x104fe40000004100 */
[----:B------:R-:W-:Y:S01]  /*0750*/  HADD2.F32 R27, -RZ, R8.H1_H1 ;  /* 0x30000008ff1b7230 */ /* 0x000fe20000004100 */
[----:B------:R-:W-:Y:S01]  /*0760*/  FSEL R8, RZ, 1, P4 ;  /* 0x3f800000ff087808 */ /* 0x000fe20002000000 */
[--C-:B------:R-:W-:Y:S02]  /*0770*/  HADD2.F32 R29, -RZ, R9.reuse.H0_H0 ;  /* 0x20000009ff1d7230 */ /* 0x100fe40000004100 */
[C---:B------:R-:W-:Y:S01]  /*0780*/  FADD.FTZ R25, -R0.reuse, R25 ;  /* 0x0000001900197221 */ /* 0x040fe20000010100 */
[----:B------:R-:W-:Y:S02]  /*0790*/  HADD2.F32 R9, -RZ, R9.H1_H1 ;  /* 0x30000009ff097230 */ /* 0x000fe40000004100 */
[----:B------:R-:W-:Y:S01]  /*07a0*/  FADD.FTZ R27, -R0, R27 ;  /* 0x0000001b001b7221 */ /* 0x000fe20000010100 */
[----:B------:R-:W-:-:S02]  /*07b0*/  HADD2.F32 R20, -RZ, R10.H1_H1 ;  /* 0x3000000aff147230 */ /* 0x000fc40000004100 */
[----:B------:R-:W-:Y:S01]  /*07c0*/  FMUL.FTZ R25, R25, 1.4426950216293334961 ;  /* 0x3fb8aa3b19197820 */ /* 0x000fe20000410000 */
[C---:B------:R-:W-:Y:S01]  /*07d0*/  FADD.FTZ R29, -R0.reuse, R29 ;  /* 0x0000001d001d7221 */ /* 0x040fe20000010100 */
[----:B------:R-:W-:Y:S01]  /*07e0*/  FMUL.FTZ R27, R27, 1.4426950216293334961 ;  /* 0x3fb8aa3b1b1b7820 */ /* 0x000fe20000410000 */
[C---:B------:R-:W-:Y:S01]  /*07f0*/  FADD.FTZ R9, -R0.reuse, R9 ;  /* 0x0000000900097221 */ /* 0x040fe20000010100 */
[----:B------:R-:W-:Y:S02]  /*0800*/  HADD2.F32 R24, -RZ, R11.H0_H0 ;  /* 0x2000000bff187230 */ /* 0x000fe40000004100 */
[----:B------:R-:W-:Y:S01]  /*0810*/  FADD.FTZ R22, -R0, R20 ;  /* 0x0000001400167221 */ /* 0x000fe20000010100 */
[----:B------:R-:W0:Y:S01]  /*0820*/  MUFU.EX2 R25, R25 ;  /* 0x0000001900197308 */ /* 0x000e220000000800 */
[----:B------:R-:W-:Y:S01]  /*0830*/  FMUL.FTZ R29, R29, 1.4426950216293334961 ;  /* 0x3fb8aa3b1d1d7820 */ /* 0x000fe20000410000 */
[----:B------:R-:W-:Y:S02]  /*0840*/  FSEL R20, RZ, 1, P3 ;  /* 0x3f800000ff147808 */ /* 0x000fe40001800000 */
[----:B------:R-:W1:Y:S01]  /*0850*/  MUFU.EX2 R27, R27 ;  /* 0x0000001b001b7308 */ /* 0x000e620000000800 */
[----:B0-----:R-:W-:Y:S01]  /*0860*/  FFMA.FTZ R8, -R18, R8, R25 ;  /* 0x0000000812087223 */ /* 0x001fe20000010119 */
[----:B------:R-:W-:-:S02]  /*0870*/  HADD2.F32 R25, -RZ, R10.H0_H0 ;  /* 0x2000000aff197230 */ /* 0x000fc40000004100 */
[----:B------:R-:W0:Y:S01]  /*0880*/  MUFU.EX2 R10, R29 ;  /* 0x0000001d000a7308 */ /* 0x000e220000000800 */
[----:B-1----:R-:W-:Y:S01]  /*0890*/  FFMA.FTZ R20, -R18, R20, R27 ;  /* 0x0000001412147223 */ /* 0x002fe2000001011b */
[-C--:B------:R-:W-:Y:S01]  /*08a0*/  FFMA.FTZ R8, -R17, R14.reuse, R8 ;  /* 0x0000000e11087223 */ /* 0x080fe20000010108 */
[----:B------:R-:W-:Y:S01]  /*08b0*/  FADD.FTZ R12, -R0, R25 ;  /* 0x00000019000c7221 */ /* 0x000fe20000010100 */
[----:B------:R-:W-:Y:S01]  /*08c0*/  FMUL.FTZ R25, R9, 1.4426950216293334961 ;  /* 0x3fb8aa3b09197820 */ /* 0x000fe20000410000 */
[----:B------:R-:W-:Y:S02]  /*08d0*/  FFMA.FTZ R20, -R17, R14, R20 ;  /* 0x0000000e11147223 */ /* 0x000fe40000010114 */
[----:B------:R-:W-:Y:S01]  /*08e0*/  FMUL.FTZ R9, R12, 1.4426950216293334961 ;  /* 0x3fb8aa3b0c097820 */ /* 0x000fe20000410000 */
[----:B------:R-:W-:Y:S02]  /*08f0*/  HADD2.F32 R12, -RZ, R11.H1_H1 ;  /* 0x3000000bff0c7230 */ /* 0x000fe40000004100 */
[----:B------:R-:W-:Y:S01]  /*0900*/  FADD.FTZ R11, -R0, R24 ;  /* 0x00000018000b7221 */ /* 0x000fe20000010100 */
[----:B------:R-:W-:Y:S01]  /*0910*/  FMUL.FTZ R24, R22, 1.4426950216293334961 ;  /* 0x3fb8aa3b16187820 */ /* 0x000fe20000410000 */
[----:B------:R-:W1:Y:S01]  /*0920*/  MUFU.EX2 R25, R25 ;  /* 0x0000001900197308 */ /* 0x000e620000000800 */
[----:B------:R-:W-:Y:S01]  /*0930*/  FMUL.FTZ R22, R8, UR4 ;  /* 0x0000000408167c20 */ /* 0x000fe20008410000 */
[----:B------:R-:W-:Y:S01]  /*0940*/  FADD.FTZ R12, -R0, R12 ;  /* 0x0000000c000c7221 */ /* 0x000fe20000010100 */
[----:B------:R-:W-:Y:S01]  /*0950*/  FMUL.FTZ R27, R11, 1.4426950216293334961 ;  /* 0x3fb8aa3b0b1b7820 */ /* 0x000fe20000410000 */
[----:B------:R2:W3:Y:S01]  /*0960*/  MUFU.EX2 R29, R24 ;  /* 0x00000018001d7308 */ /* 0x0004e20000000800 */
[----:B------:R-:W-:Y:S01]  /*0970*/  FSEL R11, RZ, 1, P2 ;  /* 0x3f800000ff0b7808 */ /* 0x000fe20001000000 */
[----:B------:R-:W-:Y:S01]  /*0980*/  FMUL.FTZ R8, R20, UR4 ;  /* 0x0000000414087c20 */ /* 0x000fe20008410000 */
[----:B------:R-:W-:Y:S01]  /*0990*/  FMUL.FTZ R26, R12, 1.4426950216293334961 ;  /* 0x3fb8aa3b0c1a7820 */ /* 0x000fe20000410000 */
[----:B------:R-:W-:Y:S01]  /*09a0*/  FSEL R12, RZ, 1, P1 ;  /* 0x3f800000ff0c7808 */ /* 0x000fe20000800000 */
[----:B------:R-:W-:Y:S01]  /*09b0*/  MUFU.EX2 R27, R27 ;  /* 0x0000001b001b7308 */ /* 0x000fe20000000800 */
[----:B0-----:R-:W-:Y:S01]  /*09c0*/  FFMA.FTZ R10, -R18, R11, R10 ;  /* 0x0000000b120a7223 */ /* 0x001fe2000001010a */
[----:B--2---:R-:W-:-:S02]  /*09d0*/  FSEL R24, RZ, 1, P0 ;  /* 0x3f800000ff187808 */ /* 0x004fc40000000000 */
[----:B------:R-:W0:Y:S01]  /*09e0*/  MUFU.EX2 R11, R26 ;  /* 0x0000001a000b7308 */ /* 0x000e220000000800 */
[C---:B-1----:R-:W-:Y:S02]  /*09f0*/  FFMA.FTZ R12, -R18.reuse, R12, R25 ;  /* 0x0000000c120c7223 */ /* 0x042fe40000010119 */
[----:B---3--:R-:W-:Y:S01]  /*0a00*/  FFMA.FTZ R20, -R18, R24, R29 ;  /* 0x0000001812147223 */ /* 0x008fe2000001011d */
[C---:B------:R-:W-:Y:S01]  /*0a10*/  IADD3 R29, PT, PT, R13.reuse, 0x7, RZ ;  /* 0x000000070d1d7810 */ /* 0x040fe20007ffe0ff */
[----:B------:R-:W1:Y:S01]  /*0a20*/  MUFU.EX2 R9, R9 ;  /* 0x0000000900097308 */ /* 0x000e620000000800 */
[----:B------:R-:W-:Y:S01]  /*0a30*/  IADD3 R13, PT, PT, R13, 0x4, RZ ;  /* 0x000000040d0d7810 */ /* 0x000fe20007ffe0ff */
[CC--:B------:R-:W-:Y:S01]  /*0a40*/  FFMA.FTZ R20, -R17.reuse, R14.reuse, R20 ;  /* 0x0000000e11147223 */ /* 0x0c0fe20000010114 */
[C---:B------:R-:W-:Y:S01]  /*0a50*/  ISETP.NE.U32.AND P0, PT, R6.reuse, R29, PT ;  /* 0x0000001d0600720c */ /* 0x040fe20003f05070 */
[----:B------:R2:W-:Y:S01]  /*0a60*/  F2F.F16.F32 R25, R22 ;  /* 0x0000001600197304 */ /* 0x0005e20000200800 */
[----:B------:R-:W-:Y:S01]  /*0a70*/  SHF.R.S32.HI R29, RZ, 0x1f, R29 ;  /* 0x0000001fff1d7819 */ /* 0x000fe2000001141d */
[CC--:B------:R-:W-:Y:S01]  /*0a80*/  FFMA.FTZ R24, -R17.reuse, R14.reuse, R10 ;  /* 0x0000000e11187223 */ /* 0x0c0fe2000001010a */
[----:B------:R-:W-:Y:S01]  /*0a90*/  ISETP.NE.U32.AND P1, PT, R6, R13, PT ;  /* 0x0000000d0600720c */ /* 0x000fe20003f25070 */
[----:B------:R-:W-:Y:S01]  /*0aa0*/  FFMA.FTZ R12, -R17, R14, R12 ;  /* 0x0000000e110c7223 */ /* 0x000fe2000001010c */
[C---:B------:R-:W-:Y:S01]  /*0ab0*/  ISETP.NE.AND.EX P0, PT, R7.reuse, R29, PT, P0 ;  /* 0x0000001d0700720c */ /* 0x040fe20003f05300 */
[----:B------:R-:W-:Y:S01]  /*0ac0*/  FMUL.FTZ R24, R24, UR4 ;  /* 0x0000000418187c20 */ /* 0x000fe20008410000 */
[----:B------:R-:W-:Y:S01]  /*0ad0*/  SHF.R.S32.HI R13, RZ, 0x1f, R13 ;  /* 0x0000001fff0d7819 */ /* 0x000fe2000001140d */
[----:B------:R-:W-:Y:S01]  /*0ae0*/  FMUL.FTZ R12, R12, UR4 ;  /* 0x000000040c0c7c20 */ /* 0x000fe20008410000 */
[----:B--2---:R-:W-:Y:S01]  /*0af0*/  FMUL.FTZ R22, R20, UR4 ;  /* 0x0000000414167c20 */ /* 0x004fe20008410000 */
[----:B------:R-:W-:Y:S01]  /*0b00*/  FSEL R20, RZ, 1, P0 ;  /* 0x3f800000ff147808 */ /* 0x000fe20000000000 */
[----:B------:R-:W-:Y:S01]  /*0b10*/  F2F.F16.F32 R8, R8 ;  /* 0x0000000800087304 */ /* 0x000fe20000200800 */
[----:B------:R-:W-:-:S02]  /*0b20*/  ISETP.NE.AND.EX P0, PT, R7, R13, PT, P1 ;  /* 0x0000000d0700720c */ /* 0x000fc40003f05310 */
[----:B------:R-:W-:Y:S01]  /*0b30*/  FSEL R10, RZ, 1, P5 ;  /* 0x3f800000ff0a7808 */ /* 0x000fe20002800000 */
[----:B0-----:R-:W-:Y:S01]  /*0b40*/  FFMA.FTZ R20, -R18, R20, R11 ;  /* 0x0000001412147223 */ /* 0x001fe2000001010b */
[----:B------:R-:W-:-:S03]  /*0b50*/  FSEL R11, RZ, 1, P0 ;  /* 0x3f800000ff0b7808 */ /* 0x000fc60000000000 */
[----:B------:R-:W-:Y:S01]  /*0b60*/  FFMA.FTZ R10, -R18, R10, R27 ;  /* 0x0000000a120a7223 */ /* 0x000fe2000001011b */
[----:B------:R-:W0:Y:S03]  /*0b70*/  F2F.F16.F32 R12, R12 ;  /* 0x0000000c000c7304 */ /* 0x000e260000200800 */
[----:B------:R-:W-:-:S04]  /*0b80*/  FFMA.FTZ R13, -R17, R14, R10 ;  /* 0x0000000e110d7223 */ /* 0x000fc8000001010a */
[----:B------:R-:W-:Y:S01]  /*0b90*/  FMUL.FTZ R13, R13, UR4 ;  /* 0x000000040d0d7c20 */ /* 0x000fe20008410000 */
[----:B------:R2:W-:Y:S01]  /*0ba0*/  F2F.F16.F32 R27, R24 ;  /* 0x00000018001b7304 */ /* 0x0005e20000200800 */
[----:B0-----:R-:W-:-:S07]  /*0bb0*/  SHF.L.U32 R12, R12, 0x10, RZ ;  /* 0x000000100c0c7819 */ /* 0x001fce00000006ff */
[----:B------:R-:W0:Y:S01]  /*0bc0*/  F2F.F16.F32 R10, R22 ;  /* 0x00000016000a7304 */ /* 0x000e220000200800 */
[----:B--2---:R-:W-:Y:S01]  /*0bd0*/  FFMA.FTZ R24, -R17, R14, R20 ;  /* 0x0000000e11187223 */ /* 0x004fe20000010114 */
[----:B-1----:R-:W-:-:S03]  /*0be0*/  FFMA.FTZ R20, -R18, R11, R9 ;  /* 0x0000000b12147223 */ /* 0x002fc60000010109 */
[----:B------:R-:W-:Y:S01]  /*0bf0*/  FMUL.FTZ R24, R24, UR4 ;  /* 0x0000000418187c20 */ /* 0x000fe20008410000 */
[----:B------:R-:W-:Y:S02]  /*0c00*/  FFMA.FTZ R9, -R17, R14, R20 ;  /* 0x0000000e11097223 */ /* 0x000fe40000010114 */
[----:B------:R-:W-:Y:S02]  /*0c10*/  F2F.F16.F32 R13, R13 ;  /* 0x0000000d000d7304 */ /* 0x000fe40000200800 */
[----:B------:R-:W-:Y:S01]  /*0c20*/  FMUL.FTZ R29, R9, UR4 ;  /* 0x00000004091d7c20 */ /* 0x000fe20008410000 */
[----:B------:R-:W-:-:S04]  /*0c30*/  IMAD.WIDE.U32 R8, R8, 0x10000, RZ ;  /* 0x0001000008087825 */ /* 0x000fc800078e00ff */
[----:B0-----:R-:W-:Y:S01]  /*0c40*/  IMAD.WIDE.U32 R10, R10, 0x10000, RZ ;  /* 0x000100000a0a7825 */ /* 0x001fe200078e00ff */
[----:B------:R-:W0:Y:S01]  /*0c50*/  F2F.F16.F32 R20, R24 ;  /* 0x0000001800147304 */ /* 0x000e220000200800 */
[----:B------:R-:W-:Y:S02]  /*0c60*/  LOP3.LUT R9, R12, R9, R27, 0xfe, !PT ;  /* 0x000000090c097212 */ /* 0x000fe400078efe1b */
[----:B------:R-:W-:-:S05]  /*0c70*/  LOP3.LUT R8, R8, R25, RZ, 0xfc, !PT ;  /* 0x0000001908087212 */ /* 0x000fca00078efcff */
[----:B------:R-:W1:Y:S01]  /*0c80*/  F2F.F16.F32 R29, R29 ;  /* 0x0000001d001d7304 */ /* 0x000e620000200800 */
[----:B0-----:R-:W-:-:S04]  /*0c90*/  SHF.L.U32 R20, R20, 0x10, RZ ;  /* 0x0000001014147819 */ /* 0x001fc800000006ff */
[----:B------:R-:W-:Y:S01]  /*0ca0*/  LOP3.LUT R11, R20, R11, R13, 0xfe, !PT ;  /* 0x0000000b140b7212 */ /* 0x000fe200078efe0d */
[C---:B------:R-:W-:Y:S01]  /*0cb0*/  IMAD.WIDE R12, R23.reuse, 0x10, R2 ;  /* 0x00000010170c7825 */ /* 0x040fe200078e0202 */
[----:B------:R-:W-:Y:S02]  /*0cc0*/  IADD3 R23, PT, PT, R23, UR6, RZ ;  /* 0x0000000617177c10 */ /* 0x000fe4000fffe0ff */
[----:B-1----:R-:W-:Y:S02]  /*0cd0*/  LOP3.LUT R10, R10, R29, RZ, 0xfc, !PT ;  /* 0x0000001d0a0a7212 */ /* 0x002fe400078efcff */
[----:B------:R-:W-:-:S03]  /*0ce0*/  SHF.L.U32 R20, R23, 0x3, RZ ;  /* 0x0000000317147819 */ /* 0x000fc600000006ff */
[----:B------:R0:W-:Y:S01]  /*0cf0*/  STG.E.128 desc[UR8][R12.64], R8 ;  /* 0x000000080c007986 */ /* 0x0001e2000c101d08 */
[----:B------:R-:W-:-:S13]  /*0d00*/  ISETP.GE.AND P0, PT, R20, R19, PT ;  /* 0x000000131400720c */ /* 0x000fda0003f06270 */
[----:B------:R-:W-:Y:S05]  /*0d10*/  @!P0 BRA `(.L_x_26) ;  /* 0xfffffff800208947 */ /* 0x000fea000383ffff */
.L_x_25:
[----:B------:R-:W-:Y:S05]  /*0d20*/  BSYNC.RECONVERGENT B0 ;  /* 0x0000000000007941 */ /* 0x000fea0003800200 */
.L_x_24:
[----:B------:R-:W-:-:S13]  /*0d30*/  ISETP.GE.AND P0, PT, R21, R16, PT ;  /* 0x000000101500720c */ /* 0x000fda0003f06270 */
[----:B------:R-:W-:Y:S05]  /*0d40*/  @P0 EXIT ;  /* 0x000000000000094d */ /* 0x000fea0003800000 */
.L_x_27:
[----:B01----:R-:W-:-:S06]  /*0d50*/  IMAD.WIDE R8, R21, 0x2, R4 ;  /* 0x0000000215087825 */ /* 0x003fcc00078e0204 */
[----:B------:R-:W2:Y:S01]  /*0d60*/  LDG.E.U16 R8, desc[UR8][R8.64] ;  /* 0x0000000808087981 */ /* 0x000ea2000c1e1500 */
[----:B------:R-:W-:-:S04]  /*0d70*/  IADD3 R13, PT, PT, R21, -R15, RZ ;  /* 0x8000000f150d7210 */ /* 0x000fc80007ffe0ff */
[----:B-----5:R-:W-:Y:S02]  /*0d80*/  ISETP.NE.U32.AND P0, PT, R6, R13, PT ;  /* 0x0000000d0600720c */ /* 0x020fe40003f05070 */
[----:B------:R-:W-:-:S04]  /*0d90*/  SHF.R.S32.HI R13, RZ, 0x1f, R13 ;  /* 0x0000001fff0d7819 */ /* 0x000fc8000001140d */
[----:B------:R-:W-:-:S04]  /*0da0*/  ISETP.NE.AND.EX P0, PT, R7, R13, PT, P0 ;  /* 0x0000000d0700720c */ /* 0x000fc80003f05300 */
[----:B------:R-:W-:Y:S01]  /*0db0*/  FSEL R10, RZ, 1, P0 ;  /* 0x3f800000ff0a7808 */ /* 0x000fe20000000000 */
[----:B--2---:R-:W-:Y:S02]  /*0dc0*/  HADD2.F32 R11, -RZ, R8.H0_H0 ;  /* 0x20000008ff0b7230 */ /* 0x004fe40000004100 */
[C---:B------:R-:W-:Y:S01]  /*0dd0*/  IMAD.WIDE R8, R21.reuse, 0x2, R2 ;  /* 0x0000000215087825 */ /* 0x040fe200078e0202 */
[----:B------:R-:W-:-:S03]  /*0de0*/  IADD3 R21, PT, PT, R21, UR6, RZ ;  /* 0x0000000615157c10 */ /* 0x000fc6000fffe0ff */
[----:B------:R-:W-:Y:S01]  /*0df0*/  FADD.FTZ R11, -R0, R11 ;  /* 0x0000000b000b7221 */ /* 0x000fe20000010100 */
[----:B------:R-:W-:-:S03]  /*0e00*/  ISETP.GE.AND P0, PT, R21, R16, PT ;  /* 0x000000101500720c */ /* 0x000fc60003f06270 */
[----:B------:R-:W-:-:S06]  /*0e10*/  FMUL.FTZ R11, R11, 1.4426950216293334961 ;  /* 0x3fb8aa3b0b0b7820 */ /* 0x000fcc0000410000 */
[----:B------:R-:W0:Y:S02]  /*0e20*/  MUFU.EX2 R11, R11 ;  /* 0x0000000b000b7308 */ /* 0x000e240000000800 */
[----:B0-----:R-:W-:-:S04]  /*0e30*/  FFMA.FTZ R10, -R18, R10, R11 ;  /* 0x0000000a120a7223 */ /* 0x001fc8000001010b */
[----:B------:R-:W-:-:S04]  /*0e40*/  FFMA.FTZ R10, -R17, R14, R10 ;  /* 0x0000000e110a7223 */ /* 0x000fc8000001010a */
[----:B------:R-:W-:-:S05]  /*0e50*/  FMUL.FTZ R10, R10, UR4 ;  /* 0x000000040a0a7c20 */ /* 0x000fca0008410000 */
[----:B------:R-:W-:-:S05]  /*0e60*/  F2FP.F16.F32.PACK_AB R10, RZ, R10 ;  /* 0x0000000aff0a723e */ /* 0x000fca00000000ff */
[----:B------:R1:W-:Y:S01]  /*0e70*/  STG.E.U16 desc[UR8][R8.64], R10 ;  /* 0x0000000a08007986 */ /* 0x0003e2000c101508 */
[----:B------:R-:W-:Y:S05]  /*0e80*/  @!P0 BRA `(.L_x_27) ;  /* 0xfffffffc00b08947 */ /* 0x000fea000383ffff */
[----:B------:R-:W-:Y:S05]  /*0e90*/  EXIT ;  /* 0x000000000000794d */ /* 0x000fea0003800000 */
.L_x_22:
        /* <DEDUP_REMOVED lines=42> */
.L_x_30:
[----:B0-----:R-:W-:-:S05]  /*1140*/  IMAD.WIDE.U32 R6, R29, 0x2, R4 ;  /* 0x000000021d067825 */ /* 0x001fca00078e0004 */
[----:B------:R0:W2:Y:S01]  /*1150*/  LDG.E.U16 R22, desc[UR8][R6.64] ;  /* 0x0000000806167981 */ /* 0x0000a2000c1e1500 */
[----:B------:R-:W-:-:S04]  /*1160*/  IADD3 R23, PT, PT, R29, UR10, RZ ;  /* 0x0000000a1d177c10 */ /* 0x000fc8000fffe0ff */
[C---:B------:R-:W-:Y:S01]  /*1170*/  IADD3 R25, PT, PT, R23.reuse, UR10, RZ ;  /* 0x0000000a17197c10 */ /* 0x040fe2000fffe0ff */
[----:B------:R-:W-:-:S03]  /*1180*/  IMAD.WIDE.U32 R10, R23, 0x2, R4 ;  /* 0x00000002170a7825 */ /* 0x000fc600078e0004 */
[C---:B------:R-:W-:Y:S02]  /*1190*/  IADD3 R21, PT, PT, R25.reuse, UR10, RZ ;  /* 0x0000000a19157c10 */ /* 0x040fe4000fffe0ff */
[----:B------:R-:W3:Y:S01]  /*11a0*/  LDG.E.U16 R20, desc[UR8][R10.64] ;  /* 0x000000080a147981 */ /* 0x000ee2000c1e1500 */
[----:B------:R-:W-:Y:S01]  /*11b0*/  IMAD.WIDE.U32 R12, R25, 0x2, R4 ;  /* 0x00000002190c7825 */ /* 0x000fe200078e0004 */
[----:B------:R-:W-:-:S03]  /*11c0*/  IADD3 R19, PT, PT, R21, UR10, RZ ;  /* 0x0000000a15137c10 */ /* 0x000fc6000fffe0ff */
[--C-:B------:R-:W-:Y:S01]  /*11d0*/  IMAD.WIDE.U32 R14, R21, 0x2, R4.reuse ;  /* 0x00000002150e7825 */ /* 0x100fe200078e0004 */
[----:B------:R-:W4:Y:S01]  /*11e0*/  LDG.E.U16 R24, desc[UR8][R12.64] ;  /* 0x000000080c187981 */ /* 0x000f22000c1e1500 */
[C---:B------:R-:W-:Y:S02]  /*11f0*/  IADD3 R27, PT, PT, R19.reuse, UR10, RZ ;  /* 0x0000000a131b7c10 */ /* 0x040fe4000fffe0ff */
[--C-:B0-----:R-:W-:Y:S02]  /*1200*/  IMAD.WIDE.U32 R6, R19, 0x2, R4.reuse ;  /* 0x0000000213067825 */ /* 0x101fe400078e0004 */
[----:B------:R-:W4:Y:S02]  /*1210*/  LDG.E.U16 R14, desc[UR8][R14.64] ;  /* 0x000000080e0e7981 */ /* 0x000f24000c1e1500 */
[C---:B------:R-:W-:Y:S02]  /*1220*/  IMAD.WIDE.U32 R8, R27.reuse, 0x2, R4 ;  /* 0x000000021b087825 */ /* 0x040fe400078e0004 */
[----:B------:R-:W4:Y:S04]  /*1230*/  LDG.E.U16 R26, desc[UR8][R6.64] ;  /* 0x00000008061a7981 */ /* 0x000f28000c1e1500 */
[----:B------:R0:W4:Y:S02]  /*1240*/  LDG.E.U16 R8, desc[UR8][R8.64] ;  /* 0x0000000808087981 */ /* 0x000124000c1e1500 */
[----:B0-----:R-:W-:-:S04]  /*1250*/  IADD3 R9, PT, PT, R27, UR10, RZ ;  /* 0x0000000a1b097c10 */ /* 0x001fc8000fffe0ff */
[C---:B------:R-:W-:Y:S01]  /*1260*/  IADD3 R28, PT, PT, R9.reuse, UR10, RZ ;  /* 0x0000000a091c7c10 */ /* 0x040fe2000fffe0ff */
        /* <DEDUP_REMOVED lines=11> */
[----:B------:R-:W-:Y:S01]  /*1320*/  ISETP.NE.AND.EX P0, PT, RZ, UR7, PT, P0 ;  /* 0x00000007ff007c0c */ /* 0x000fe2000bf05300 */
[----:B--2---:R-:W-:-:S05]  /*1330*/  HADD2.F32 R15, -RZ, R22.H0_H0 ;  /* 0x20000016ff0f7230 */ /* 0x004fca0000004100 */
[----:B-----5:R-:W-:-:S04]  /*1340*/  FADD.FTZ R15, -R16, R15 ;  /* 0x0000000f100f7221 */ /* 0x020fc80000010100 */
[----:B------:R-:W-:-:S04]  /*1350*/  FMUL.FTZ R15, R15, 1.4426950216293334961 ;  /* 0x3fb8aa3b0f0f7820 */ /* 0x000fc80000410000 */
[----:B------:R-:W2:Y:S02]  /*1360*/  MUFU.EX2 R6, R15 ;  /* 0x0000000f00067308 */ /* 0x000ea40000000800 */
[----:B--2---:R-:W-:-:S04]  /*1370*/  FFMA.FTZ R7, -R17, R7, R6 ;  /* 0x0000000711077223 */ /* 0x004fc80000010106 */
[----:B0-----:R-:W-:Y:S01]  /*1380*/  FFMA.FTZ R11, -R18, UR5, R7 ;  /* 0x00000005120b7c23 */ /* 0x001fe20008010107 */
[----:B---3--:R-:W-:-:S03]  /*1390*/  HADD2.F32 R7, -RZ, R20.H0_H0 ;  /* 0x20000014ff077230 */ /* 0x008fc60000004100 */
[----:B------:R-:W-:Y:S02]  /*13a0*/  FMUL.FTZ R11, R0, R11 ;  /* 0x0000000b000b7220 */ /* 0x000fe40000410000 */
[----:B------:R-:W-:-:S03]  /*13b0*/  FADD.FTZ R7, -R16, R7 ;  /* 0x0000000710077221 */ /* 0x000fc60000010100 */
[----:B------:R-:W-:Y:S01]  /*13c0*/  F2FP.F16.F32.PACK_AB R6, RZ, R11 ;  /* 0x0000000bff06723e */ /* 0x000fe200000000ff */
[----:B----4-:R-:W-:Y:S02]  /*13d0*/  HADD2.F32 R11, -RZ, R24.H0_H0 ;  /* 0x20000018ff0b7230 */ /* 0x010fe40000004100 */
[----:B------:R-:W-:Y:S01]  /*13e0*/  FMUL.FTZ R20, R7, 1.4426950216293334961 ;  /* 0x3fb8aa3b07147820 */ /* 0x000fe20000410000 */
[----:B------:R-:W-:Y:S01]  /*13f0*/  PRMT R15, R6, 0x7610, R15 ;  /* 0x00007610060f7816 */ /* 0x000fe2000000000f */
[----:B------:R-:W-:-:S04]  /*1400*/  IMAD.WIDE.U32 R6, R29, 0x2, R2 ;  /* 0x000000021d067825 */ /* 0x000fc800078e0002 */
[C---:B-1----:R-:W-:Y:S01]  /*1410*/  FADD.FTZ R13, -R16.reuse, R11 ;  /* 0x0000000b100d7221 */ /* 0x042fe20000010100 */
[----:B------:R-:W0:Y:S01]  /*1420*/  MUFU.EX2 R20, R20 ;  /* 0x0000001400147308 */ /* 0x000e220000000800 */
[----:B------:R-:W-:Y:S02]  /*1430*/  HADD2.F32 R11, -RZ, R14.H0_H0 ;  /* 0x2000000eff0b7230 */ /* 0x000fe40000004100 */
[----:B------:R-:W-:Y:S01]  /*1440*/  FMUL.FTZ R14, R13, 1.4426950216293334961 ;  /* 0x3fb8aa3b0d0e7820 */ /* 0x000fe20000410000 */
[----:B------:R1:W-:Y:S02]  /*1450*/  STG.E.U16 desc[UR8][R6.64], R15 ;  /* 0x0000000f06007986 */ /* 0x0003e4000c101508 */
[----:B------:R-:W-:Y:S01]  /*1460*/  FADD.FTZ R13, -R16, R11 ;  /* 0x0000000b100d7221 */ /* 0x000fe20000010100 */
[----:B------:R-:W-:Y:S02]  /*1470*/  HADD2.F32 R11, -RZ, R26.H0_H0 ;  /* 0x2000001aff0b7230 */ /* 0x000fe40000004100 */
[----:B------:R-:W2:Y:S01]  /*1480*/  MUFU.EX2 R14, R14 ;  /* 0x0000000e000e7308 */ /* 0x000ea20000000800 */
[----:B------:R-:W-:Y:S01]  /*1490*/  FMUL.FTZ R22, R13, 1.4426950216293334961 ;  /* 0x3fb8aa3b0d167820 */ /* 0x000fe20000410000 */
[----:B------:R-:W-:-:S02]  /*14a0*/  HADD2.F32 R13, -RZ, R8.H0_H0 ;  /* 0x20000008ff0d7230 */ /* 0x000fc40000004100 */
[----:B------:R-:W-:Y:S01]  /*14b0*/  FADD.FTZ R24, -R16, R11 ;  /* 0x0000000b10187221 */ /* 0x000fe20000010100 */
[----:B-1----:R-:W-:-:S03]  /*14c0*/  FSEL R15, RZ, 1, P0 ;  /* 0x3f800000ff0f7808 */ /* 0x002fc60000000000 */
[----:B------:R-:W-:Y:S01]  /*14d0*/  FMUL.FTZ R8, R24, 1.4426950216293334961 ;  /* 0x3fb8aa3b18087820 */ /* 0x000fe20000410000 */
[----:B------:R-:W-:Y:S01]  /*14e0*/  ISETP.NE.U32.AND P0, PT, R25, UR6, PT ;  /* 0x0000000619007c0c */ /* 0x000fe2000bf05070 */
[----:B------:R-:W-:Y:S01]  /*14f0*/  FADD.FTZ R13, -R16, R13 ;  /* 0x0000000d100d7221 */ /* 0x000fe20000010100 */
[----:B0-----:R-:W-:Y:S02]  /*1500*/  FFMA.FTZ R11, -R17, R15, R20 ;  /* 0x0000000f110b7223 */ /* 0x001fe40000010114 */
[----:B------:R-:W-:Y:S01]  /*1510*/  ISETP.NE.AND.EX P0, PT, RZ, UR7, PT, P0 ;  /* 0x00000007ff007c0c */ /* 0x000fe2000bf05300 */
[----:B------:R-:W0:Y:S01]  /*1520*/  MUFU.EX2 R20, R22 ;  /* 0x0000001600147308 */ /* 0x000e220000000800 */
[----:B------:R-:W-:Y:S01]  /*1530*/  FMUL.FTZ R6, R13, 1.4426950216293334961 ;  /* 0x3fb8aa3b0d067820 */ /* 0x000fe20000410000 */
[----:B------:R-:W-:Y:S01]  /*1540*/  FSEL R13, RZ, 1, P1 ;  /* 0x3f800000ff0d7808 */ /* 0x000fe20000800000 */
[----:B------:R-:W-:Y:S01]  /*1550*/  HADD2.F32 R15, -RZ, R10.H0_H0 ;  /* 0x2000000aff0f7230 */ /* 0x000fe20000004100 */
[----:B------:R-:W1:Y:S01]  /*1560*/  MUFU.EX2 R8, R8 ;  /* 0x0000000800087308 */ /* 0x000e620000000800 */
[----:B------:R-:W-:Y:S01]  /*1570*/  FSEL R7, RZ, 1, P0 ;  /* 0x3f800000ff077808 */ /* 0x000fe20000000000 */
[----:B------:R-:W-:Y:S01]  /*1580*/  FFMA.FTZ R10, -R18, UR5, R11 ;  /* 0x00000005120a7c23 */ /* 0x000fe2000801010b */
[----:B------:R-:W-:Y:S01]  /*1590*/  ISETP.NE.U32.AND P0, PT, R19, UR6, PT ;  /* 0x0000000613007c0c */ /* 0x000fe2000bf05070 */
[----:B------:R-:W-:Y:S01]  /*15a0*/  HADD2.F32 R11, -RZ, R12.H0_H0 ;  /* 0x2000000cff0b7230 */ /* 0x000fe20000004100 */
[----:B------:R-:W3:Y:S01]  /*15b0*/  MUFU.EX2 R6, R6 ;  /* 0x0000000600067308 */ /* 0x000ee20000000800 */
[C---:B--2---:R-:W-:Y:S01]  /*15c0*/  FFMA.FTZ R7, -R17.reuse, R7, R14 ;  /* 0x0000000711077223 */ /* 0x044fe2000001010e */
[----:B------:R-:W-:Y:S01]  /*15d0*/  ISETP.NE.AND.EX P0, PT, RZ, UR7, PT, P0 ;  /* 0x00000007ff007c0c */ /* 0x000fe2000bf05300 */
[----:B------:R-:W-:Y:S01]  /*15e0*/  FMUL.FTZ R10, R0, R10 ;  /* 0x0000000a000a7220 */ /* 0x000fe20000410000 */
[C---:B------:R-:W-:Y:S01]  /*15f0*/  FADD.FTZ R11, -R16.reuse, R11 ;  /* 0x0000000b100b7221 */ /* 0x040fe20000010100 */
[----:B0-----:R-:W-:Y:S01]  /*1600*/  FFMA.FTZ R13, -R17, R13, R20 ;  /* 0x0000000d110d7223 */ /* 0x001fe20000010114 */
[----:B------:R-:W-:Y:S01]  /*1610*/  FSEL R14, RZ, 1, P0 ;  /* 0x3f800000ff0e7808 */ /* 0x000fe20000000000 */
[----:B------:R-:W-:Y:S01]  /*1620*/  FADD.FTZ R20, -R16, R15 ;  /* 0x0000000f10147221 */ /* 0x000fe20000010100 */
[----:B------:R-:W-:Y:S01]  /*1630*/  FMUL.FTZ R12, R11, 1.4426950216293334961 ;  /* 0x3fb8aa3b0b0c7820 */ /* 0x000fe20000410000 */
[----:B------:R-:W-:Y:S01]  /*1640*/  ISETP.NE.AND.EX P1, PT, RZ, UR7, PT, P2 ;  /* 0x00000007ff007c0c */ /* 0x000fe2000bf25320 */
[----:B------:R-:W-:Y:S01]  /*1650*/  FFMA.FTZ R7, -R18, UR5, R7 ;  /* 0x0000000512077c23 */ /* 0x000fe20008010107 */
[----:B-1----:R-:W-:Y:S01]  /*1660*/  FFMA.FTZ R15, -R17, R14, R8 ;  /* 0x0000000e110f7223 */ /* 0x002fe20000010108 */
[----:B------:R-:W-:Y:S01]  /*1670*/  FMUL.FTZ R8, R20, 1.4426950216293334961 ;  /* 0x3fb8aa3b14087820 */ /* 0x000fe20000410000 */
[----:B------:R-:W-:Y:S01]  /*1680*/  FSEL R29, RZ, 1, P1 ;  /* 0x3f800000ff1d7808 */ /* 0x000fe20000800000 */
[----:B------:R-:W-:Y:S01]  /*1690*/  MUFU.EX2 R12, R12 ;  /* 0x0000000c000c7308 */ /* 0x000fe20000000800 */
[----:B------:R-:W-:Y:S01]  /*16a0*/  ISETP.NE.U32.AND P0, PT, R9, UR6, PT ;  /* 0x0000000609007c0c */ /* 0x000fe2000bf05070 */
[----:B------:R-:W-:Y:S01]  /*16b0*/  FMUL.FTZ R7, R0, R7 ;  /* 0x0000000700077220 */ /* 0x000fe20000410000 */
[----:B------:R-:W-:Y:S01]  /*16c0*/  ISETP.NE.U32.AND P1, PT, R28, UR6, PT ;  /* 0x000000061c007c0c */ /* 0x000fe2000bf25070 */
[----:B------:R-:W0:Y:S01]  /*16d0*/  MUFU.EX2 R8, R8 ;  /* 0x0000000800087308 */ /* 0x000e220000000800 */
[----:B------:R-:W-:Y:S01]  /*16e0*/  F2FP.F16.F32.PACK_AB R14, RZ, R10 ;  /* 0x0000000aff0e723e */ /* 0x000fe200000000ff */
[----:B---3--:R-:W-:Y:S01]  /*16f0*/  FFMA.FTZ R29, -R17, R29, R6 ;  /* 0x0000001d111d7223 */ /* 0x008fe20000010106 */
[----:B------:R-:W-:Y:S01]  /*1700*/  ISETP.NE.AND.EX P0, PT, RZ, UR7, PT, P0 ;  /* 0x00000007ff007c0c */ /* 0x000fe2000bf05300 */
[----:B------:R-:W-:Y:S01]  /*1710*/  IMAD.WIDE.U32 R10, R25, 0x2, R2 ;  /* 0x00000002190a7825 */ /* 0x000fe200078e0002 */
[----:B------:R-:W-:-:S03]  /*1720*/  ISETP.NE.AND.EX P1, PT, RZ, UR7, PT, P1 ;  /* 0x00000007ff007c0c */ /* 0x000fc6000bf25310 */
[----:B------:R-:W-:Y:S01]  /*1730*/  FFMA.FTZ R13, -R18, UR5, R13 ;  /* 0x00000005120d7c23 */ /* 0x000fe2000801010d */
[----:B------:R-:W-:Y:S01]  /*1740*/  F2FP.F16.F32.PACK_AB R20, RZ, R7 ;  /* 0x00000007ff14723e */ /* 0x000fe200000000ff */
[----:B------:R-:W-:Y:S01]  /*1750*/  IMAD.WIDE.U32 R6, R23, 0x2, R2 ;  /* 0x0000000217067825 */ /* 0x000fe200078e0002 */
[----:B------:R-:W-:-:S03]  /*1760*/  FSEL R23, RZ, 1, P0 ;  /* 0x3f800000ff177808 */ /* 0x000fc60000000000 */
[----:B------:R-:W-:Y:S01]  /*1770*/  FFMA.FTZ R15, -R18, UR5, R15 ;  /* 0x00000005120f7c23 */ /* 0x000fe2000801010f */
[----:B------:R-:W-:Y:S01]  /*1780*/  PRMT R26, R14, 0x7610, R26 ;  /* 0x000076100e1a7816 */ /* 0x000fe2000000001a */
[----:B------:R-:W-:Y:S01]  /*1790*/  FFMA.FTZ R29, -R18, UR5, R29 ;  /* 0x00000005121d7c23 */ /* 0x000fe2000801011d */
[----:B------:R-:W-:Y:S01]  /*17a0*/  FSEL R14, RZ, 1, P1 ;  /* 0x3f800000ff0e7808 */ /* 0x000fe20000800000 */
[----:B0-----:R-:W-:Y:S01]  /*17b0*/  FFMA.FTZ R23, -R17, R23, R8 ;  /* 0x0000001711177223 */ /* 0x001fe20000010108 */
[----:B------:R-:W-:Y:S01]  /*17c0*/  FMUL.FTZ R22, R0, R15 ;  /* 0x0000000f00167220 */ /* 0x000fe20000410000 */
[----:B------:R0:W-:Y:S01]  /*17d0*/  STG.E.U16 desc[UR8][R6.64], R26 ;  /* 0x0000001a06007986 */ /* 0x0001e2000c101508 */
[----:B------:R-:W-:-:S04]  /*17e0*/  IMAD.WIDE.U32 R8, R9, 0x2, R2 ;  /* 0x0000000209087825 */ /* 0x000fc800078e0002 */
[----:B------:R-:W-:Y:S01]  /*17f0*/  FFMA.FTZ R25, -R17, R14, R12 ;  /* 0x0000000e11197223 */ /* 0x000fe2000001010c */
[----:B------:R1:W-:Y:S01]  /*1800*/  STG.E.U16 desc[UR8][R10.64], R20 ;  /* 0x000000140a007986 */ /* 0x0003e2000c101508 */
[----:B------:R-:W-:Y:S02]  /*1810*/  F2FP.F16.F32.PACK_AB R22, RZ, R22 ;  /* 0x00000016ff16723e */ /* 0x000fe400000000ff */
[----:B------:R-:W-:Y:S01]  /*1820*/  FFMA.FTZ R25, -R18, UR5, R25 ;  /* 0x0000000512197c23 */ /* 0x000fe20008010119 */
[----:B------:R-:W-:-:S04]  /*1830*/  IMAD.WIDE.U32 R14, R28, 0x2, R2 ;  /* 0x000000021c0e7825 */ /* 0x000fc800078e0002 */
[----:B------:R-:W-:Y:S01]  /*1840*/  FMUL.FTZ R25, R0, R25 ;  /* 0x0000001900197220 */ /* 0x000fe20000410000 */
[----:B0-----:R-:W-:-:S04]  /*1850*/  IMAD.WIDE.U32 R6, R21, 0x2, R2 ;  /* 0x0000000215067825 */ /* 0x001fc800078e0002 */
[----:B------:R-:W-:Y:S01]  /*1860*/  F2FP.F16.F32.PACK_AB R25, RZ, R25 ;  /* 0x00000019ff19723e */ /* 0x000fe200000000ff */
[----:B-1----:R-:W-:Y:S01]  /*1870*/  FMUL.FTZ R20, R0, R13 ;  /* 0x0000000d00147220 */ /* 0x002fe20000410000 */
[----:B------:R-:W-:Y:S01]  /*1880*/  FFMA.FTZ R13, -R18, UR5, R23 ;  /* 0x00000005120d7c23 */ /* 0x000fe20008010117 */
[----:B------:R-:W-:Y:S01]  /*1890*/  FMUL.FTZ R23, R0, R29 ;  /* 0x0000001d00177220 */ /* 0x000fe20000410000 */
[----:B------:R-:W-:Y:S01]  /*18a0*/  IMAD.WIDE.U32 R10, R19, 0x2, R2 ;  /* 0x00000002130a7825 */ /* 0x000fe200078e0002 */
[----:B------:R-:W-:-:S03]  /*18b0*/  IADD3 R29, PT, PT, R28, UR10, RZ ;  /* 0x0000000a1c1d7c10 */ /* 0x000fc6000fffe0ff */
[----:B------:R-:W-:Y:S01]  /*18c0*/  FMUL.FTZ R24, R0, R13 ;  /* 0x0000000d00187220 */ /* 0x000fe20000410000 */
[----:B------:R-:W-:Y:S01]  /*18d0*/  F2FP.F16.F32.PACK_AB R20, RZ, R20 ;  /* 0x00000014ff14723e */ /* 0x000fe200000000ff */
[----:B------:R-:W-:Y:S01]  /*18e0*/  IMAD.WIDE.U32 R12, R27, 0x2, R2 ;  /* 0x000000021b0c7825 */ /* 0x000fe200078e0002 */
[----:B------:R-:W-:Y:S02]  /*18f0*/  F2FP.F16.F32.PACK_AB R23, RZ, R23 ;  /* 0x00000017ff17723e */ /* 0x000fe400000000ff */
[----:B------:R-:W-:Y:S01]  /*1900*/  F2FP.F16.F32.PACK_AB R24, RZ, R24 ;  /* 0x00000018ff18723e */ /* 0x000fe200000000ff */
[----:B------:R0:W-:Y:S01]  /*1910*/  STG.E.U16 desc[UR8][R6.64], R20 ;  /* 0x0000001406007986 */ /* 0x0001e2000c101508 */
[----:B------:R-:W-:-:S03]  /*1920*/  ISETP.GE.AND P0, PT, R29, UR4, PT ;  /* 0x000000041d007c0c */ /* 0x000fc6000bf06270 */
[----:B------:R0:W-:Y:S04]  /*1930*/  STG.E.U16 desc[UR8][R10.64], R22 ;  /* 0x000000160a007986 */ /* 0x0001e8000c101508 */
[----:B------:R0:W-:Y:S04]  /*1940*/  STG.E.U16 desc[UR8][R12.64], R23 ;  /* 0x000000170c007986 */ /* 0x0001e8000c101508 */
[----:B------:R0:W-:Y:S04]  /*1950*/  STG.E.U16 desc[UR8][R8.64], R24 ;  /* 0x0000001808007986 */ /* 0x0001e8000c101508 */
[----:B------:R0:W-:Y:S01]  /*1960*/  STG.E.U16 desc[UR8][R14.64], R25 ;  /* 0x000000190e007986 */ /* 0x0001e2000c101508 */
[----:B------:R-:W-:Y:S05]  /*1970*/  @!P0 BRA `(.L_x_30) ;  /* 0xfffffff400f08947 */ /* 0x000fea000383ffff */
.L_x_29:
[----:B------:R-:W-:Y:S05]  /*1980*/  BSYNC.RECONVERGENT B0 ;  /* 0x0000000000007941 */ /* 0x000fea0003800200 */
.L_x_28:
[----:B------:R-:W-:-:S13]  /*1990*/  ISETP.GE.AND P0, PT, R29, UR12, PT ;  /* 0x0000000c1d007c0c */ /* 0x000fda000bf06270 */
[----:B------:R-:W-:Y:S05]  /*19a0*/  @P0 EXIT ;  /* 0x000000000000094d */ /* 0x000fea0003800000 */
.L_x_31:
[----:B01----:R-:W-:-:S06]  /*19b0*/  IMAD.WIDE R6, R29, 0x2, R4 ;  /* 0x000000021d067825 */ /* 0x003fcc00078e0204 */
[----:B------:R-:W2:Y:S01]  /*19c0*/  LDG.E.U16 R6, desc[UR8][R6.64] ;  /* 0x0000000806067981 */ /* 0x000ea2000c1e1500 */
[----:B------:R-:W-:Y:S02]  /*19d0*/  ISETP.NE.U32.AND P0, PT, R29, UR6, PT ;  /* 0x000000061d007c0c */ /* 0x000fe4000bf05070 */
[----:B------:R-:W-:-:S04]  /*19e0*/  SHF.R.S32.HI R10, RZ, 0x1f, R29 ;  /* 0x0000001fff0a7819 */ /* 0x000fc8000001141d */
[----:B------:R-:W-:-:S04]  /*19f0*/  ISETP.NE.AND.EX P0, PT, R10, UR7, PT, P0 ;  /* 0x000000070a007c0c */ /* 0x000fc8000bf05300 */
[----:B------:R-:W-:Y:S01]  /*1a00*/  FSEL R10, RZ, 1, P0 ;  /* 0x3f800000ff0a7808 */ /* 0x000fe20000000000 */
[----:B--2---:R-:W-:Y:S02]  /*1a10*/  HADD2.F32 R9, -RZ, R6.H0_H0 ;  /* 0x20000006ff097230 */ /* 0x004fe40000004100 */
        /* <DEDUP_REMOVED lines=9> */
[----:B------:R-:W-:-:S05]  /*1ab0*/  F2FP.F16.F32.PACK_AB R11, RZ, R11 ;  /* 0x0000000bff0b723e */ /* 0x000fca00000000ff */
[----:B------:R1:W-:Y:S01]  /*1ac0*/  STG.E.U16 desc[UR8][R6.64], R11 ;  /* 0x0000000b06007986 */ /* 0x0003e2000c101508 */
[----:B------:R-:W-:Y:S05]  /*1ad0*/  @!P0 BRA `(.L_x_31) ;  /* 0xfffffffc00b48947 */ /* 0x000fea000383ffff */
[----:B------:R-:W-:Y:S05]  /*1ae0*/  EXIT ;  /* 0x000000000000794d */ /* 0x000fea0003800000 */
.L_x_32:
        /* <DEDUP_REMOVED lines=9> */
.L_x_227:


//--------------------- .text._Z28cunn_SoftMaxXEntropyBackwardILi8EN3c104HalfEfS1_26LogSoftMaxBackwardEpilogueEvPT0_S4_PT2_S6_Plfi --------------------------
	.section	.text._Z28cunn_SoftMaxXEntropyBackwardILi8EN3c104HalfEfS1_26LogSoftMaxBackwardEpilogueEvPT0_S4_PT2_S6_Plfi,"ax",@progbits
	.align	128
        .global         _Z28cunn_SoftMaxXEntropyBackwardILi8EN3c104HalfEfS1_26LogSoftMaxBackwardEpilogueEvPT0_S4_PT2_S6_Plfi
        .type           _Z28cunn_SoftMaxXEntropyBackwardILi8EN3c104HalfEfS1_26LogSoftMaxBackwardEpilogueEvPT0_S4_PT2_S6_Plfi,@function
        .size           _Z28cunn_SoftMaxXEntropyBackwardILi8EN3c104HalfEfS1_26LogSoftMaxBackwardEpilogueEvPT0_S4_PT2_S6_Plfi,(.L_x_228 - _Z28cunn_SoftMaxXEntropyBackwardILi8EN3c104HalfEfS1_26LogSoftMaxBackwardEpilogueEvPT0_S4_PT2_S6_Plfi)
        .other          _Z28cunn_SoftMaxXEntropyBackwardILi8EN3c104HalfEfS1_26LogSoftMaxBackwardEpilogueEvPT0_S4_PT2_S6_Plfi,@"STO_CUDA_ENTRY STV_DEFAULT"
_Z28cunn_SoftMaxXEntropyBackwardILi8EN3c104HalfEfS1_26LogSoftMaxBackwardEpilogueEvPT0_S4_PT2_S6_Plfi:
.text._Z28cunn_SoftMaxXEntropyBackwardILi8EN3c104HalfEfS1_26LogSoftMaxBackwardEpilogueEvPT0_S4_PT2_S6_Plfi:
        /* <DEDUP_REMOVED lines=31> */
[----:B------:R-:W-:Y:S01]  /*01f0*/  HFMA2 R14, -RZ, RZ, 0, 0 ;  /* 0x00000000ff0e7431 */ /* 0x000fe200000001ff */
[----:B------:R-:W2:Y:S01]  /*0200*/  S2R R23, SR_TID.X ;  /* 0x0000000000177919 */ /* 0x000ea20000002100 */
[----:B------:R-:W-:-:S03]  /*0210*/  ISETP.NE.AND P0, PT, R8, RZ, PT ;  /* 0x000000ff0800720c */ /* 0x000fc60003f05270 */
[----:B------:R-:W0:Y:S01]  /*0220*/  MUFU.RCP R15, R15 ;  /* 0x0000000f000f7308 */ /* 0x000e220000001000 */
[----:B-1----:R-:W-:Y:S01]  /*0230*/  MOV R16, UR5 ;  /* 0x0000000500107c02 */ /* 0x002fe20008000f00 */
[----:B0-----:R-:W-:Y:S01]  /*0240*/  FADD.FTZ R17, -R0, 1 ;  /* 0x3f80000000117421 */ /* 0x001fe20000010100 */
[----:B---3--:R-:W-:-:S05]  /*0250*/  HADD2.F32 R9, -RZ, R10.H0_H0 ;  /* 0x2000000aff097230 */ /* 0x008fca0000004100 */
[----:B------:R-:W-:Y:S01]  /*0260*/  R2UR UR4, R9 ;  /* 0x00000000090472ca */ /* 0x000fe200000e0000 */
[----:B----4-:R-:W-:Y:S01]  /*0270*/  HADD2.F32 R18, -RZ, R12.H0_H0 ;  /* 0x2000000cff127230 */ /* 0x010fe20000004100 */
[----:B--2---:R-:W-:-:S13]  /*0280*/  @!P0 BRA `(.L_x_34) ;  /* 0x0000000000648947 */ /* 0x004fda0003800000 */
[----:B------:R-:W-:Y:S02]  /*0290*/  ISETP.GE.U32.AND P1, PT, R23, R8, PT ;  /* 0x000000081700720c */ /* 0x000fe40003f26070 */
[----:B------:R-:W-:-:S05]  /*02a0*/  IADD3 R19, PT, PT, -R8, RZ, RZ ;  /* 0x000000ff08137210 */ /* 0x000fca0007ffe1ff */
[----:B------:R-:W-:-:S06]  /*02b0*/  IMAD.WIDE R4, R19, 0x2, R4 ;  /* 0x0000000213047825 */ /* 0x000fcc00078e0204 */
[----:B------:R-:W-:-:S06]  /*02c0*/  @P1 IMAD.WIDE.U32 R10, R23, 0x2, R4 ;  /* 0x00000002170a1825 */ /* 0x000fcc00078e0004 */
[----:B------:R-:W2:Y:S01]  /*02d0*/  @P1 LDG.E.U16 R10, desc[UR8][R10.64] ;  /* 0x000000080a0a1981 */ /* 0x000ea2000c1e1500 */
[----:B------:R-:W-:Y:S01]  /*02e0*/  @P1 IADD3 R13, PT, PT, -R8, R23, RZ ;  /* 0x00000017080d1210 */ /* 0x000fe20007ffe1ff */
[----:B------:R-:W-:-:S03]  /*02f0*/  IMAD.WIDE R2, R19, 0x2, R2 ;  /* 0x0000000213027825 */ /* 0x000fc600078e0202 */
[----:B-----5:R-:W-:-:S04]  /*0300*/  @P1 ISETP.NE.U32.AND P0, PT, R6, R13, PT ;  /* 0x0000000d0600120c */ /* 0x020fc80003f05070 */
[----:B------:R-:W-:-:S04]  /*0310*/  @P1 ISETP.NE.AND.EX P0, PT, R7, RZ, PT, P0 ;  /* 0x000000ff0700120c */ /* 0x000fc80003f05300 */
[----:B------:R-:W-:Y:S01]  /*0320*/  @P1 FSEL R13, RZ, 1, P0 ;  /* 0x3f800000ff0d1808 */ /* 0x000fe20000000000 */
[----:B--2---:R-:W-:Y:S02]  /*0330*/  @P1 HADD2.F32 R9, -RZ, R10.H0_H0 ;  /* 0x2000000aff091230 */ /* 0x004fe40000004100 */
        /* <DEDUP_REMOVED lines=8> */
[----:B------:R-:W-:-:S05]  /*03c0*/  @P1 F2FP.F16.F32.PACK_AB R12, RZ, R12 ;  /* 0x0000000cff0c123e */ /* 0x000fca00000000ff */
[----:B------:R1:W-:Y:S01]  /*03d0*/  @P1 STG.E.U16 desc[UR8][R10.64], R12 ;  /* 0x0000000c0a001986 */ /* 0x0003e2000c101508 */
[C---:B0-----:R-:W-:Y:S01]  /*03e0*/  IADD3 R16, PT, PT, R8.reuse, UR11, -R13 ;  /* 0x0000000b08107c10 */ /* 0x041fe2000fffe80d */
[----:B------:R-:W-:Y:S01]  /*03f0*/  IMAD.WIDE.U32 R2, R13, 0x2, R2 ;  /* 0x000000020d027825 */ /* 0x000fe200078e0002 */
[----:B------:R-:W-:-:S03]  /*0400*/  IADD3 R14, PT, PT, R8, -R13, RZ ;  /* 0x8000000d080e7210 */ /* 0x000fc60007ffe0ff */
[----:B-1----:R-:W-:-:S07]  /*0410*/  IMAD.WIDE.U32 R4, R13, 0x2, R4 ;  /* 0x000000020d047825 */ /* 0x002fce00078e0004 */
.L_x_34:
[----:B------:R-:W0:Y:S01]  /*0420*/  LDCU UR6, c[0x0][0x360] ;  /* 0x00006c00ff0677ac */ /* 0x000e220008000800 */
[----:B------:R-:W-:Y:S01]  /*0430*/  BSSY.RECONVERGENT B0, `(.L_x_35) ;  /* 0x0000091000007945 */ /* 0x000fe20003800200 */
[----:B0-----:R-:W-:-:S06]  /*0440*/  USHF.L.U32 UR5, UR6, 0x3, URZ ;  /* 0x0000000306057899 */ /* 0x001fcc00080006ff */
[----:B------:R-:W-:Y:S02]  /*0450*/  IADD3 R11, PT, PT, RZ, -UR5, RZ ;  /* 0x80000005ff0b7c10 */ /* 0x000fe4000fffe0ff */
        /* <DEDUP_REMOVED lines=22> */
.L_x_37:
[----:B0-----:R-:W-:-:S06]  /*05c0*/  IMAD.WIDE R8, R23, 0x10, R4 ;  /* 0x0000001017087825 */ /* 0x001fcc00078e0204 */
[----:B------:R-:W2:Y:S01]  /*05d0*/  LDG.E.128 R8, desc[UR8][R8.64] ;  /* 0x0000000808087981 */ /* 0x000ea2000c1e1d00 */
[----:B------:R-:W-:-:S04]  /*05e0*/  IADD3 R13, PT, PT, R20, -R14, RZ ;  /* 0x8000000e140d7210 */ /* 0x000fc80007ffe0ff */
[C---:B-----5:R-:W-:Y:S02]  /*05f0*/  ISETP.NE.U32.AND P4, PT, R6.reuse, R13, PT ;  /* 0x0000000d0600720c */ /* 0x060fe40003f85070 */
[----:B------:R-:W-:Y:S02]  /*0600*/  SHF.R.S32.HI R27, RZ, 0x1f, R13 ;  /* 0x0000001fff1b7819 */ /* 0x000fe4000001140d */
[----:B------:R-:W-:Y:S02]  /*0610*/  IADD3 R25, PT, PT, R13, 0x1, RZ ;  /* 0x000000010d197810 */ /* 0x000fe40007ffe0ff */
[----:B------:R-:W-:Y:S02]  /*0620*/  ISETP.NE.AND.EX P4, PT, R7, R27, PT, P4 ;  /* 0x0000001b0700720c */ /* 0x000fe40003f85340 */
[----:B------:R-:W-:Y:S02]  /*0630*/  IADD3 R27, PT, PT, R13, 0x2, RZ ;  /* 0x000000020d1b7810 */ /* 0x000fe40007ffe0ff */
[----:B------:R-:W-:-:S02]  /*0640*/  ISETP.NE.U32.AND P3, PT, R6, R25, PT ;  /* 0x000000190600720c */ /* 0x000fc40003f65070 */
[----:B------:R-:W-:Y:S02]  /*0650*/  ISETP.NE.U32.AND P2, PT, R6, R27, PT ;  /* 0x0000001b0600720c */ /* 0x000fe40003f45070 */
[----:B------:R-:W-:Y:S02]  /*0660*/  SHF.R.S32.HI R27, RZ, 0x1f, R27 ;  /* 0x0000001fff1b7819 */ /* 0x000fe4000001141b */
[----:B------:R-:W-:Y:S02]  /*0670*/  SHF.R.S32.HI R29, RZ, 0x1f, R25 ;  /* 0x0000001fff1d7819 */ /* 0x000fe40000011419 */
[----:B------:R-:W-:Y:S02]  /*0680*/  ISETP.NE.AND.EX P2, PT, R7, R27, PT, P2 ;  /* 0x0000001b0700720c */ /* 0x000fe40003f45320 */
[----:B------:R-:W-:Y:S02]  /*0690*/  IADD3 R27, PT, PT, R13, 0x6, RZ ;  /* 0x000000060d1b7810 */ /* 0x000fe40007ffe0ff */
[----:B------:R-:W-:-:S02]  /*06a0*/  ISETP.NE.AND.EX P3, PT, R7, R29, PT, P3 ;  /* 0x0000001d0700720c */ /* 0x000fc40003f65330 */
[C---:B------:R-:W-:Y:S02]  /*06b0*/  ISETP.NE.U32.AND P5, PT, R6.reuse, R27, PT ;  /* 0x0000001b0600720c */ /* 0x040fe40003fa5070 */
[----:B------:R-:W-:Y:S02]  /*06c0*/  SHF.R.S32.HI R12, RZ, 0x1f, R27 ;  /* 0x0000001fff0c7819 */ /* 0x000fe4000001141b */
[----:B------:R-:W-:Y:S02]  /*06d0*/  IADD3 R29, PT, PT, R13, 0x3, RZ ;  /* 0x000000030d1d7810 */ /* 0x000fe40007ffe0ff */
[----:B------:R-:W-:Y:S02]  /*06e0*/  ISETP.NE.AND.EX P5, PT, R7, R12, PT, P5 ;  /* 0x0000000c0700720c */ /* 0x000fe40003fa5350 */
[----:B------:R-:W-:Y:S02]  /*06f0*/  ISETP.NE.U32.AND P1, PT, R6, R29, PT ;  /* 0x0000001d0600720c */ /* 0x000fe40003f25070 */
[----:B------:R-:W-:-:S04]  /*0700*/  SHF.R.S32.HI R29, RZ, 0x1f, R29 ;  /* 0x0000001fff1d7819 */ /* 0x000fc8000001141d */
[----:B------:R-:W-:Y:S01]  /*0710*/  ISETP.NE.AND.EX P1, PT, R7, R29, PT, P1 ;  /* 0x0000001d0700720c */ /* 0x000fe20003f25310 */
[----:B--2---:R-:W-:Y:S02]  /*0720*/  HADD2.F32 R25, -RZ, R8.H0_H0 ;  /* 0x20000008ff197230 */ /* 0x004fe40000004100 */
[--C-:B------:R-:W-:Y:S02]  /*0730*/  HADD2.F32 R27, -RZ, R9.reuse.H0_H0 ;  /* 0x20000009ff1b7230 */ /* 0x100fe40000004100 */
[----:B------:R-:W-:Y:S02]  /*0740*/  HADD2.F32 R9, -RZ, R9.H1_H1 ;  /* 0x30000009ff097230 */ /* 0x000fe40000004100 */
[C---:B------:R-:W-:Y:S01]  /*0750*/  FADD.FTZ R25, -R18.reuse, R25 ;  /* 0x0000001912197221 */ /* 0x040fe20000010100 */
[----:B------:R-:W-:-:S03]  /*0760*/  FADD.FTZ R27, -R18, R27 ;  /* 0x0000001b121b7221 */ /* 0x000fc60000010100 */
[----:B------:R-:W-:Y:S01]  /*0770*/  FMUL.FTZ R20, R25, 1.4426950216293334961 ;  /* 0x3fb8aa3b19147820 */ /* 0x000fe20000410000 */
[----:B------:R-:W-:Y:S01]  /*0780*/  IADD3 R25, PT, PT, R13, 0x5, RZ ;  /* 0x000000050d197810 */ /* 0x000fe20007ffe0ff */
[----:B------:R-:W-:Y:S01]  /*0790*/  FMUL.FTZ R26, R27, 1.4426950216293334961 ;  /* 0x3fb8aa3b1b1a7820 */ /* 0x000fe20000410000 */
[----:B------:R-:W-:Y:S02]  /*07a0*/  HADD2.F32 R27, -RZ, R10.H1_H1 ;  /* 0x3000000aff1b7230 */ /* 0x000fe40000004100 */
[----:B------:R-:W-:Y:S01]  /*07b0*/  FADD.FTZ R9, -R18, R9 ;  /* 0x0000000912097221 */ /* 0x000fe20000010100 */
[----:B------:R-:W-:Y:S01]  /*07c0*/  ISETP.NE.U32.AND P0, PT, R6, R25, PT ;  /* 0x000000190600720c */ /* 0x000fe20003f05070 */
[----:B------:R-:W0:Y:S01]  /*07d0*/  MUFU.EX2 R20, R20 ;  /* 0x0000001400147308 */ /* 0x000e220000000800 */
[----:B------:R-:W-:Y:S01]  /*07e0*/  SHF.R.S32.HI R29, RZ, 0x1f, R25 ;  /* 0x0000001fff1d7819 */ /* 0x000fe20000011419 */
[----:B------:R-:W-:Y:S01]  /*07f0*/  FADD.FTZ R27, -R18, R27 ;  /* 0x0000001b121b7221 */ /* 0x000fe20000010100 */
[----:B------:R-:W-:Y:S01]  /*0800*/  HADD2.F32 R25, -RZ, R8.H1_H1 ;  /* 0x30000008ff197230 */ /* 0x000fe20000004100 */
[----:B------:R-:W-:Y:S01]  /*0810*/  MUFU.EX2 R26, R26 ;  /* 0x0000001a001a7308 */ /* 0x000fe20000000800 */
[----:B------:R-:W-:Y:S01]  /*0820*/  ISETP.NE.AND.EX P0, PT, R7, R29, PT, P0 ;  /* 0x0000001d0700720c */ /* 0x000fe20003f05300 */
[----:B------:R-:W-:-:S02]  /*0830*/  HADD2.F32 R29, -RZ, R10.H0_H0 ;  /* 0x2000000aff1d7230 */ /* 0x000fc40000004100 */
[----:B------:R-:W-:Y:S01]  /*0840*/  FMUL.FTZ R24, R27, 1.4426950216293334961 ;  /* 0x3fb8aa3b1b187820 */ /* 0x000fe20000410000 */
[--C-:B------:R-:W-:Y:S02]  /*0850*/  HADD2.F32 R10, -RZ, R11.reuse.H0_H0 ;  /* 0x2000000bff0a7230 */ /* 0x100fe40000004100 */
[C---:B------:R-:W-:Y:S01]  /*0860*/  FADD.FTZ R25, -R18.reuse, R25 ;  /* 0x0000001912197221 */ /* 0x040fe20000010100 */
[----:B------:R-:W-:Y:S01]  /*0870*/  HADD2.F32 R11, -RZ, R11.H1_H1 ;  /* 0x3000000bff0b7230 */ /* 0x000fe20000004100 */
[----:B------:R-:W-:Y:S01]  /*0880*/  FSEL R8, RZ, 1, P4 ;  /* 0x3f800000ff087808 */ /* 0x000fe20002000000 */
[----:B------:R-:W-:Y:S01]  /*0890*/  FMUL.FTZ R22, R9, 1.4426950216293334961 ;  /* 0x3fb8aa3b09167820 */ /* 0x000fe20000410000 */
[C---:B------:R-:W-:Y:S01]  /*08a0*/  FADD.FTZ R10, -R18.reuse, R10 ;  /* 0x0000000a120a7221 */ /* 0x040fe20000010100 */
[----:B------:R-:W-:Y:S01]  /*08b0*/  FMUL.FTZ R25, R25, 1.4426950216293334961 ;  /* 0x3fb8aa3b19197820 */ /* 0x000fe20000410000 */
[----:B------:R-:W1:Y:S01]  /*08c0*/  MUFU.EX2 R24, R24 ;  /* 0x0000001800187308 */ /* 0x000e620000000800 */
[----:B------:R-:W-:Y:S01]  /*08d0*/  FADD.FTZ R11, -R18, R11 ;  /* 0x0000000b120b7221 */ /* 0x000fe20000010100 */
[----:B------:R-:W-:Y:S01]  /*08e0*/  FMUL.FTZ R12, R10, 1.4426950216293334961 ;  /* 0x3fb8aa3b0a0c7820 */ /* 0x000fe20000410000 */
[----:B------:R-:W-:Y:S01]  /*08f0*/  FSEL R9, RZ, 1, P3 ;  /* 0x3f800000ff097808 */ /* 0x000fe20001800000 */
[----:B------:R-:W2:Y:S01]  /*0900*/  MUFU.EX2 R28, R25 ;  /* 0x00000019001c7308 */ /* 0x000ea20000000800 */
[----:B------:R-:W-:Y:S01]  /*0910*/  FMUL.FTZ R10, R11, 1.4426950216293334961 ;  /* 0x3fb8aa3b0b0a7820 */ /* 0x000fe20000410000 */
[----:B------:R-:W-:Y:S01]  /*0920*/  FSEL R11, RZ, 1, P0 ;  /* 0x3f800000ff0b7808 */ /* 0x000fe20000000000 */
[----:B0-----:R-:W-:Y:S01]  /*0930*/  FFMA.FTZ R20, -R17, R8, R20 ;  /* 0x0000000811147223 */ /* 0x001fe20000010114 */
[----:B------:R-:W0:Y:S01]  /*0940*/  MUFU.EX2 R12, R12 ;  /* 0x0000000c000c7308 */ /* 0x000e220000000800 */
[----:B------:R-:W-:Y:S01]  /*0950*/  FADD.FTZ R29, -R18, R29 ;  /* 0x0000001d121d7221 */ /* 0x000fe20000010100 */
[----:B------:R-:W-:Y:S01]  /*0960*/  IADD3 R27, PT, PT, R13, 0x7, RZ ;  /* 0x000000070d1b7810 */ /* 0x000fe20007ffe0ff */
[-C--:B------:R-:W-:Y:S01]  /*0970*/  FFMA.FTZ R20, -R15, R0.reuse, R20 ;  /* 0x000000000f147223 */ /* 0x080fe20000010114 */
[----:B------:R-:W3:Y:S01]  /*0980*/  MUFU.EX2 R22, R22 ;  /* 0x0000001600167308 */ /* 0x000ee20000000800 */
[----:B------:R-:W-:Y:S01]  /*0990*/  FMUL.FTZ R8, R29, 1.4426950216293334961 ;  /* 0x3fb8aa3b1d087820 */ /* 0x000fe20000410000 */
[C---:B-1----:R-:W-:Y:S01]  /*09a0*/  FFMA.FTZ R24, -R17.reuse, R11, R24 ;  /* 0x0000000b11187223 */ /* 0x042fe20000010118 */
[----:B------:R-:W-:Y:S01]  /*09b0*/  FSEL R11, RZ, 1, P5 ;  /* 0x3f800000ff0b7808 */ /* 0x000fe20002800000 */
[----:B------:R-:W1:Y:S01]  /*09c0*/  MUFU.EX2 R10, R10 ;  /* 0x0000000a000a7308 */ /* 0x000e620000000800 */
[----:B------:R-:W-:Y:S01]  /*09d0*/  ISETP.NE.U32.AND P0, PT, R6, R27, PT ;  /* 0x0000001b0600720c */ /* 0x000fe20003f05070 */
[----:B--2---:R-:W-:Y:S01]  /*09e0*/  FFMA.FTZ R28, -R17, R9, R28 ;  /* 0x00000009111c7223 */ /* 0x004fe2000001011c */
[----:B------:R-:W-:Y:S01]  /*09f0*/  FSEL R9, RZ, 1, P2 ;  /* 0x3f800000ff097808 */ /* 0x000fe20001000000 */
[----:B------:R-:W-:Y:S01]  /*0a00*/  FMUL.FTZ R20, R20, UR4 ;  /* 0x0000000414147c20 */ /* 0x000fe20008410000 */
[----:B------:R-:W-:Y:S01]  /*0a10*/  IADD3 R13, PT, PT, R13, 0x4, RZ ;  /* 0x000000040d0d7810 */ /* 0x000fe20007ffe0ff */
[C---:B0-----:R-:W-:Y:S01]  /*0a20*/  FFMA.FTZ R12, -R17.reuse, R11, R12 ;  /* 0x0000000b110c7223 */ /* 0x041fe2000001010c */
[----:B------:R-:W-:Y:S01]  /*0a30*/  SHF.R.S32.HI R11, RZ, 0x1f, R27 ;  /* 0x0000001fff0b7819 */ /* 0x000fe2000001141b */
[----:B------:R-:W-:Y:S01]  /*0a40*/  FFMA.FTZ R26, -R17, R9, R26 ;  /* 0x00000009111a7223 */ /* 0x000fe2000001011a */
[----:B------:R-:W-:Y:S01]  /*0a50*/  FSEL R9, RZ, 1, P1 ;  /* 0x3f800000ff097808 */ /* 0x000fe20000800000 */
[----:B------:R-:W0:Y:S01]  /*0a60*/  MUFU.EX2 R8, R8 ;  /* 0x0000000800087308 */ /* 0x000e220000000800 */
[----:B------:R-:W-:Y:S01]  /*0a70*/  ISETP.NE.AND.EX P0, PT, R7, R11, PT, P0 ;  /* 0x0000000b0700720c */ /* 0x000fe20003f05300 */
[-C--:B------:R-:W-:Y:S01]  /*0a80*/  FFMA.FTZ R28, -R15, R0.reuse, R28 ;  /* 0x000000000f1c7223 */ /* 0x080fe2000001011c */
[----:B------:R-:W-:Y:S01]  /*0a90*/  ISETP.NE.U32.AND P1, PT, R6, R13, PT ;  /* 0x0000000d0600720c */ /* 0x000fe20003f25070 */
[----:B------:R2:W-:Y:S01]  /*0aa0*/  F2F.F16.F32 R25, R20 ;  /* 0x0000001400197304 */ /* 0x0005e20000200800 */
[----:B------:R-:W-:Y:S01]  /*0ab0*/  SHF.R.S32.HI R13, RZ, 0x1f, R13 ;  /* 0x0000001fff0d7819 */ /* 0x000fe2000001140d */
[----:B---3--:R-:W-:Y:S01]  /*0ac0*/  FFMA.FTZ R22, -R17, R9, R22 ;  /* 0x0000000911167223 */ /* 0x008fe20000010116 */
[CC--:B------:R-:W-:Y:S01]  /*0ad0*/  FFMA.FTZ R24, -R15.reuse, R0.reuse, R24 ;  /* 0x000000000f187223 */ /* 0x0c0fe20000010118 */
[----:B------:R-:W-:Y:S01]  /*0ae0*/  FMUL.FTZ R9, R28, UR4 ;  /* 0x000000041c097c20 */ /* 0x000fe20008410000 */
[CC--:B------:R-:W-:Y:S01]  /*0af0*/  FFMA.FTZ R26, -R15.reuse, R0.reuse, R26 ;  /* 0x000000000f1a7223 */ /* 0x0c0fe2000001011a */
[----:B------:R-:W-:Y:S01]  /*0b00*/  FFMA.FTZ R22, -R15, R0, R22 ;  /* 0x000000000f167223 */ /* 0x000fe20000010116 */
[----:B------:R-:W-:Y:S01]  /*0b10*/  FMUL.FTZ R24, R24, UR4 ;  /* 0x0000000418187c20 */ /* 0x000fe20008410000 */
[----:B--2---:R-:W-:-:S02]  /*0b20*/  FSEL R20, RZ, 1, P0 ;  /* 0x3f800000ff147808 */ /* 0x004fc40000000000 */
[----:B------:R-:W-:Y:S01]  /*0b30*/  FMUL.FTZ R11, R22, UR4 ;  /* 0x00000004160b7c20 */ /* 0x000fe20008410000 */
[----:B------:R-:W-:Y:S01]  /*0b40*/  ISETP.NE.AND.EX P0, PT, R7, R13, PT, P1 ;  /* 0x0000000d0700720c */ /* 0x000fe20003f05310 */
[----:B------:R-:W-:Y:S01]  /*0b50*/  FFMA.FTZ R13, -R15, R0, R12 ;  /* 0x000000000f0d7223 */ /* 0x000fe2000001010c */
[----:B------:R-:W2:Y:S01]  /*0b60*/  F2F.F16.F32 R9, R9 ;  /* 0x0000000900097304 */ /* 0x000ea20000200800 */
[----:B-1----:R-:W-:Y:S01]  /*0b70*/  FFMA.FTZ R20, -R17, R20, R10 ;  /* 0x0000001411147223 */ /* 0x002fe2000001010a */
[----:B------:R-:W-:Y:S01]  /*0b80*/  FSEL R10, RZ, 1, P0 ;  /* 0x3f800000ff0a7808 */ /* 0x000fe20000000000 */
[----:B------:R-:W-:Y:S01]  /*0b90*/  FMUL.FTZ R13, R13, UR4 ;  /* 0x000000040d0d7c20 */ /* 0x000fe20008410000 */
[----:B------:R-:W-:Y:S01]  /*0ba0*/  FMUL.FTZ R26, R26, UR4 ;  /* 0x000000041a1a7c20 */ /* 0x000fe20008410000 */
[----:B------:R-:W-:Y:S02]  /*0bb0*/  FFMA.FTZ R20, -R15, R0, R20 ;  /* 0x000000000f147223 */ /* 0x000fe40000010114 */
[----:B0-----:R-:W-:Y:S01]  /*0bc0*/  FFMA.FTZ R8, -R17, R10, R8 ;  /* 0x0000000a11087223 */ /* 0x001fe20000010108 */
[----:B------:R-:W0:Y:S01]  /*0bd0*/  F2F.F16.F32 R11, R11 ;  /* 0x0000000b000b7304 */ /* 0x000e220000200800 */
[----:B------:R-:W-:-:S02]  /*0be0*/  FMUL.FTZ R20, R20, UR4 ;  /* 0x0000000414147c20 */ /* 0x000fc40008410000 */
[----:B------:R-:W-:-:S04]  /*0bf0*/  FFMA.FTZ R8, -R15, R0, R8 ;  /* 0x000000000f087223 */ /* 0x000fc80000010108 */
[----:B------:R-:W-:Y:S01]  /*0c00*/  FMUL.FTZ R29, R8, UR4 ;  /* 0x00000004081d7c20 */ /* 0x000fe20008410000 */
[----:B------:R-:W1:Y:S01]  /*0c10*/  F2F.F16.F32 R12, R24 ;  /* 0x00000018000c7304 */ /* 0x000e620000200800 */
[----:B--2---:R-:W-:-:S03]  /*0c20*/  IMAD.WIDE.U32 R8, R9, 0x10000, RZ ;  /* 0x0001000009087825 */ /* 0x004fc600078e00ff */
[----:B------:R-:W-:-:S04]  /*0c30*/  LOP3.LUT R8, R8, R25, RZ, 0xfc, !PT ;  /* 0x0000001908087212 */ /* 0x000fc800078efcff */
[----:B------:R-:W2:Y:S01]  /*0c40*/  F2F.F16.F32 R20, R20 ;  /* 0x0000001400147304 */ /* 0x000ea20000200800 */
[----:B0-----:R-:W-:Y:S01]  /*0c50*/  SHF.L.U32 R22, R11, 0x10, RZ ;  /* 0x000000100b167819 */ /* 0x001fe200000006ff */
[----:B-1----:R-:W-:-:S06]  /*0c60*/  IMAD.WIDE.U32 R10, R12, 0x10000, RZ ;  /* 0x000100000c0a7825 */ /* 0x002fcc00078e00ff */
[----:B------:R-:W0:Y:S01]  /*0c70*/  F2F.F16.F32 R13, R13 ;  /* 0x0000000d000d7304 */ /* 0x000e220000200800 */
[----:B--2---:R-:W-:-:S07]  /*0c80*/  SHF.L.U32 R12, R20, 0x10, RZ ;  /* 0x00000010140c7819 */ /* 0x004fce00000006ff */
[----:B------:R-:W1:Y:S01]  /*0c90*/  F2F.F16.F32 R27, R26 ;  /* 0x0000001a001b7304 */ /* 0x000e620000200800 */
[----:B0-----:R-:W-:-:S07]  /*0ca0*/  LOP3.LUT R11, R12, R11, R13, 0xfe, !PT ;  /* 0x0000000b0c0b7212 */ /* 0x001fce00078efe0d */
[----:B------:R-:W0:Y:S01]  /*0cb0*/  F2F.F16.F32 R29, R29 ;  /* 0x0000001d001d7304 */ /* 0x000e220000200800 */
[C---:B------:R-:W-:Y:S01]  /*0cc0*/  IMAD.WIDE R12, R23.reuse, 0x10, R2 ;  /* 0x00000010170c7825 */ /* 0x040fe200078e0202 */
[----:B------:R-:W-:-:S04]  /*0cd0*/  IADD3 R23, PT, PT, R23, UR6, RZ ;  /* 0x0000000617177c10 */ /* 0x000fc8000fffe0ff */
[----:B------:R-:W-:Y:S02]  /*0ce0*/  SHF.L.U32 R20, R23, 0x3, RZ ;  /* 0x0000000317147819 */ /* 0x000fe400000006ff */
[----:B-1----:R-:W-:Y:S02]  /*0cf0*/  LOP3.LUT R9, R22, R9, R27, 0xfe, !PT ;  /* 0x0000000916097212 */ /* 0x002fe400078efe1b */
[----:B------:R-:W-:Y:S02]  /*0d00*/  ISETP.GE.AND P0, PT, R20, R19, PT ;  /* 0x000000131400720c */ /* 0x000fe40003f06270 */
[----:B0-----:R-:W-:-:S05]  /*0d10*/  LOP3.LUT R10, R10, R29, RZ, 0xfc, !PT ;  /* 0x0000001d0a0a7212 */ /* 0x001fca00078efcff */
[----:B------:R0:W-:Y:S06]  /*0d20*/  STG.E.128 desc[UR8][R12.64], R8 ;  /* 0x000000080c007986 */ /* 0x0001ec000c101d08 */
[----:B------:R-:W-:Y:S05]  /*0d30*/  @!P0 BRA `(.L_x_37) ;  /* 0xfffffff800208947 */ /* 0x000fea000383ffff */
.L_x_36:
[----:B------:R-:W-:Y:S05]  /*0d40*/  BSYNC.RECONVERGENT B0 ;  /* 0x0000000000007941 */ /* 0x000fea0003800200 */
.L_x_35:
[----:B------:R-:W-:-:S13]  /*0d50*/  ISETP.GE.AND P0, PT, R21, R16, PT ;  /* 0x000000101500720c */ /* 0x000fda0003f06270 */
[----:B------:R-:W-:Y:S05]  /*0d60*/  @P0 EXIT ;  /* 0x000000000000094d */ /* 0x000fea0003800000 */
.L_x_38:
        /* <DEDUP_REMOVED lines=21> */
.L_x_33:
        /* <DEDUP_REMOVED lines=35> */
[----:B----4-:R-:W-:Y:S02]  /*10f0*/  ISETP.GE.AND P0, PT, R29, UR4, PT ;  /* 0x000000041d007c0c */ /* 0x010fe4000bf06270 */
[----:B0-----:R-:W-:Y:S01]  /*1100*/  MOV R17, UR5 ;  /* 0x0000000500117c02 */ /* 0x001fe20008000f00 */
[----:B------:R-:W-:Y:S04]  /*1110*/  BSSY.RECONVERGENT B0, `(.L_x_39) ;  /* 0x000008b000007945 */ /* 0x000fe80003800200 */
[----:B------:R-:W-:Y:S01]  /*1120*/  FADD.FTZ R17, -R17, 1 ;  /* 0x3f80000011117421 */ /* 0x000fe20000010100 */
[----:B-----5:R-:W-:-:S02]  /*1130*/  R2UR UR6, R8 ;  /* 0x00000000080672ca */ /* 0x020fc400000e0000 */
[----:B------:R-:W-:Y:S01]  /*1140*/  R2UR UR7, R9 ;  /* 0x00000000090772ca */ /* 0x000fe200000e0000 */
[----:B------:R-:W-:Y:S02]  /*1150*/  HADD2.F32 R18, -RZ, R6.H0_H0 ;  /* 0x20000006ff127230 */ /* 0x000fe40000004100 */
[----:B--2---:R-:W-:Y:S01]  /*1160*/  HADD2.F32 R0, -RZ, R0.H0_H0 ;  /* 0x20000000ff007230 */ /* 0x004fe20000004100 */
[----:B-1----:R-:W-:Y:S11]  /*1170*/  @P0 BRA `(.L_x_40) ;  /* 0x0000000800100947 */ /* 0x002ff60003800000 */
.L_x_41:
        /* <DEDUP_REMOVED lines=13> */
[----:B------:R-:W5:Y:S02]  /*1250*/  LDG.E.U16 R14, desc[UR8][R14.64] ;  /* 0x000000080e0e7981 */ /* 0x000f64000c1e1500 */
[C---:B------:R-:W-:Y:S02]  /*1260*/  IMAD.WIDE.U32 R8, R27.reuse, 0x2, R4 ;  /* 0x000000021b087825 */ /* 0x040fe400078e0004 */
[----:B------:R-:W5:Y:S04]  /*1270*/  LDG.E.U16 R26, desc[UR8][R6.64] ;  /* 0x00000008061a7981 */ /* 0x000f68000c1e1500 */
[----:B------:R0:W5:Y:S02]  /*1280*/  LDG.E.U16 R8, desc[UR8][R8.64] ;  /* 0x0000000808087981 */ /* 0x000164000c1e1500 */
[----:B0-----:R-:W-:-:S04]  /*1290*/  IADD3 R9, PT, PT, R27, UR10, RZ ;  /* 0x0000000a1b097c10 */ /* 0x001fc8000fffe0ff */
[C---:B------:R-:W-:Y:S01]  /*12a0*/  IADD3 R28, PT, PT, R9.reuse, UR10, RZ ;  /* 0x0000000a091c7c10 */ /* 0x040fe2000fffe0ff */
        /* <DEDUP_REMOVED lines=13> */
[----:B------:R-:W-:-:S04]  /*1380*/  FADD.FTZ R15, -R0, R15 ;  /* 0x0000000f000f7221 */ /* 0x000fc80000010100 */
        /* <DEDUP_REMOVED lines=14> */
[----:B-----5:R-:W-:Y:S02]  /*1470*/  HADD2.F32 R11, -RZ, R14.H0_H0 ;  /* 0x2000000eff0b7230 */ /* 0x020fe40000004100 */
        /* <DEDUP_REMOVED lines=84> */
.L_x_40:
[----:B------:R-:W-:Y:S05]  /*19c0*/  BSYNC.RECONVERGENT B0 ;  /* 0x0000000000007941 */ /* 0x000fea0003800200 */
.L_x_39:
[----:B------:R-:W-:-:S13]  /*19d0*/  ISETP.GE.AND P0, PT, R29, UR12, PT ;  /* 0x0000000c1d007c0c */ /* 0x000fda000bf06270 */
[----:B------:R-:W-:Y:S05]  /*19e0*/  @P0 EXIT ;  /* 0x000000000000094d */ /* 0x000fea0003800000 */
.L_x_42:
        /* <DEDUP_REMOVED lines=20> */
.L_x_43:
        /* <DEDUP_REMOVED lines=13> */
.L_x_228:


//--------------------- .text._Z28cunn_SoftMaxXEntropyBackwardILi4Efff26LogSoftMaxBackwardEpilogueEvPT0_S2_PT2_S4_Plfi --------------------------
	.section	.text._Z28cunn_SoftMaxXEntropyBackwardILi4Efff26LogSoftMaxBackwardEpilogueEvPT0_S2_PT2_S4_Plfi,"ax",@progbits
	.align	128
        .global         _Z28cunn_SoftMaxXEntropyBackwardILi4Efff26LogSoftMaxBackwardEpilogueEvPT0_S2_PT2_S4_Plfi
        .type           _Z28cunn_SoftMaxXEntropyBackwardILi4Efff26LogSoftMaxBackwardEpilogueEvPT0_S2_PT2_S4_Plfi,@function
        .size           _Z28cunn_SoftMaxXEntropyBackwardILi4Efff26LogSoftMaxBackwardEpilogueEvPT0_S2_PT2_S4_Plfi,(.L_x_229 - _Z28cunn_SoftMaxXEntropyBackwardILi4Efff26LogSoftMaxBackwardEpilogueEvPT0_S2_PT2_S4_Plfi)
        .other          _Z28cunn_SoftMaxXEntropyBackwardILi4Efff26LogSoftMaxBackwardEpilogueEvPT0_S2_PT2_S4_Plfi,@"STO_CUDA_ENTRY STV_DEFAULT"
_Z28cunn_SoftMaxXEntropyBackwardILi4Efff26LogSoftMaxBackwardEpilogueEvPT0_S2_PT2_S4_Plfi:
.text._Z28cunn_SoftMaxXEntropyBackwardILi4Efff26LogSoftMaxBackwardEpilogueEvPT0_S2_PT2_S4_Plfi:
        /* <DEDUP_REMOVED lines=23> */
[----:B------:R-:W5:Y:S01]  /*0170*/  LDG.E.64 R10, desc[UR6][R10.64] ;  /* 0x000000060a0a7981 */ /* 0x000f62000c1e1b00 */
[----:B-1----:R-:W-:-:S05]  /*0180*/  IMAD.WIDE.U32 R6, R0, 0x4, R6 ;  /* 0x0000000400067825 */ /* 0x002fca00078e0006 */
[----:B------:R0:W5:Y:S01]  /*0190*/  LDG.E R15, desc[UR6][R6.64] ;  /* 0x00000006060f7981 */ /* 0x000162000c1e1900 */
[----:B--2---:R-:W-:Y:S02]  /*01a0*/  IMAD.WIDE.U32 R12, R0, 0x4, R12 ;  /* 0x00000004000c7825 */ /* 0x004fe400078e000c */
[----:B------:R-:W1:Y:S03]  /*01b0*/  LDC R0, c[0x0][0x3a8] ;  /* 0x0000ea00ff007b82 */ /* 0x000e660000000800 */
[----:B------:R0:W5:Y:S01]  /*01c0*/  LDG.E R14, desc[UR6][R12.64] ;  /* 0x000000060c0e7981 */ /* 0x000162000c1e1900 */
[----:B------:R-:W2:Y:S01]  /*01d0*/  LDCU UR5, c[0x0][0x3ac] ;  /* 0x00007580ff0577ac */ /* 0x000ea20008000800 */
[----:B------:R-:W-:Y:S01]  /*01e0*/  I2FP.F32.S32 R17, UR4 ;  /* 0x0000000400117c45 */ /* 0x000fe20008201400 */
[----:B------:R-:W3:Y:S01]  /*01f0*/  S2R R23, SR_TID.X ;  /* 0x0000000000177919 */ /* 0x000ee20000002100 */
[----:B------:R-:W-:-:S04]  /*0200*/  ISETP.NE.AND P0, PT, R4, RZ, PT ;  /* 0x000000ff0400720c */ /* 0x000fc80003f05270 */
[----:B------:R-:W4:Y:S01]  /*0210*/  MUFU.RCP R17, R17 ;  /* 0x0000001100117308 */ /* 0x000f220000001000 */
[----:B------:R-:W-:Y:S01]  /*0220*/  HFMA2 R16, -RZ, RZ, 0, 0 ;  /* 0x00000000ff107431 */ /* 0x000fe200000001ff */
[----:B--2---:R-:W-:Y:S01]  /*0230*/  MOV R18, UR5 ;  /* 0x0000000500127c02 */ /* 0x004fe20008000f00 */
[----:B-1----:R-:W-:-:S06]  /*0240*/  FADD.FTZ R19, -R0, 1 ;  /* 0x3f80000000137421 */ /* 0x002fcc0000010100 */
[----:B0--34-:R-:W-:Y:S05]  /*0250*/  @!P0 BRA `(.L_x_45) ;  /* 0x00000000005c8947 */ /* 0x019fea0003800000 */
[----:B------:R-:W-:Y:S01]  /*0260*/  ISETP.GE.U32.AND P1, PT, R23, R4, PT ;  /* 0x000000041700720c */ /* 0x000fe20003f26070 */
[----:B------:R-:W-:-:S04]  /*0270*/  IMAD.MOV R21, RZ, RZ, -R4 ;  /* 0x000000ffff157224 */ /* 0x000fc800078e0a04 */
[----:B------:R-:W-:-:S08]  /*0280*/  IMAD.WIDE R2, R21, 0x4, R2 ;  /* 0x0000000415027825 */ /* 0x000fd000078e0202 */
[----:B------:R-:W-:-:S06]  /*0290*/  @P1 IMAD.WIDE.U32 R6, R23, 0x4, R2 ;  /* 0x0000000417061825 */ /* 0x000fcc00078e0002 */
[----:B------:R-:W2:Y:S01]  /*02a0*/  @P1 LDG.E R7, desc[UR6][R6.64] ;  /* 0x0000000606071981 */ /* 0x000ea2000c1e1900 */
[----:B------:R-:W-:Y:S01]  /*02b0*/  @P1 IADD3 R13, PT, PT, -R4, R23, RZ ;  /* 0x00000017040d1210 */ /* 0x000fe20007ffe1ff */
[----:B------:R-:W-:Y:S02]  /*02c0*/  IMAD.WIDE R8, R21, 0x4, R8 ;  /* 0x0000000415087825 */ /* 0x000fe400078e0208 */
[----:B------:R-:W0:Y:S01]  /*02d0*/  LDC R21, c[0x0][0x360] ;  /* 0x0000d800ff157b82 */ /* 0x000e220000000800 */
[----:B-----5:R-:W-:-:S04]  /*02e0*/  @P1 ISETP.NE.U32.AND P0, PT, R10, R13, PT ;  /* 0x0000000d0a00120c */ /* 0x020fc80003f05070 */
[----:B------:R-:W-:-:S04]  /*02f0*/  @P1 ISETP.NE.AND.EX P0, PT, R11, RZ, PT, P0 ;  /* 0x000000ff0b00120c */ /* 0x000fc80003f05300 */
[----:B------:R-:W-:Y:S02]  /*0300*/  @P1 FSEL R13, RZ, 1, P0 ;  /* 0x3f800000ff0d1808 */ /* 0x000fe40000000000 */
[C---:B0-----:R-:W-:Y:S01]  /*0310*/  IADD3 R18, PT, PT, R4.reuse, UR4, -R21 ;  /* 0x0000000404127c10 */ /* 0x041fe2000fffe815 */
[----:B------:R-:W-:Y:S01]  /*0320*/  IMAD.WIDE.U32 R2, R21, 0x4, R2 ;  /* 0x0000000415027825 */ /* 0x000fe200078e0002 */
[----:B------:R-:W-:-:S03]  /*0330*/  IADD3 R16, PT, PT, R4, -R21, RZ ;  /* 0x8000001504107210 */ /* 0x000fc60007ffe0ff */
[----:B--2---:R-:W-:Y:S01]  /*0340*/  @P1 FADD.FTZ R5, -R14, R7 ;  /* 0x000000070e051221 */ /* 0x004fe20000010100 */
[----:B------:R-:W-:-:S04]  /*0350*/  @P1 IMAD.WIDE.U32 R6, R23, 0x4, R8 ;  /* 0x0000000417061825 */ /* 0x000fc800078e0008 */
[----:B------:R-:W-:Y:S01]  /*0360*/  @P1 FMUL.FTZ R5, R5, 1.4426950216293334961 ;  /* 0x3fb8aa3b05051820 */ /* 0x000fe20000410000 */
[----:B------:R-:W-:-:S03]  /*0370*/  IMAD.WIDE.U32 R8, R21, 0x4, R8 ;  /* 0x0000000415087825 */ /* 0x000fc600078e0008 */
[----:B------:R-:W0:Y:S02]  /*0380*/  @P1 MUFU.EX2 R12, R5 ;  /* 0x00000005000c1308 */ /* 0x000e240000000800 */
[----:B0-----:R-:W-:-:S04]  /*0390*/  @P1 FFMA.FTZ R12, -R19, R13, R12 ;  /* 0x0000000d130c1223 */ /* 0x001fc8000001010c */
[----:B------:R-:W-:-:S04]  /*03a0*/  @P1 FFMA.FTZ R12, -R17, R0, R12 ;  /* 0x00000000110c1223 */ /* 0x000fc8000001010c */
[----:B------:R-:W-:-:S05]  /*03b0*/  @P1 FMUL.FTZ R13, R15, R12 ;  /* 0x0000000c0f0d1220 */ /* 0x000fca0000410000 */
[----:B------:R0:W-:Y:S02]  /*03c0*/  @P1 STG.E desc[UR6][R6.64], R13 ;  /* 0x0000000d06001986 */ /* 0x0001e4000c101906 */
.L_x_45:
[----:B------:R-:W1:Y:S01]  /*03d0*/  LDCU UR5, c[0x0][0x360] ;  /* 0x00006c00ff0577ac */ /* 0x000e620008000800 */
[----:B------:R-:W-:Y:S01]  /*03e0*/  BSSY.RECONVERGENT B0, `(.L_x_46) ;  /* 0x000004d000007945 */ /* 0x000fe20003800200 */
[----:B-1----:R-:W-:-:S06]  /*03f0*/  USHF.L.U32 UR4, UR5, 0x2, URZ ;  /* 0x0000000205047899 */ /* 0x002fcc00080006ff */
[----:B0-----:R-:W-:Y:S01]  /*0400*/  IMAD R7, RZ, RZ, -UR4 ;  /* 0x80000004ff077e24 */ /* 0x001fe2000f8e02ff */
[----:B------:R-:W-:Y:S02]  /*0410*/  ISETP.NE.U32.AND P1, PT, RZ, UR4, PT ;  /* 0x00000004ff007c0c */ /* 0x000fe4000bf25070 */
        /* <DEDUP_REMOVED lines=17> */
[----:B------:R-:W-:Y:S02]  /*0530*/  ISETP.GE.AND P0, PT, R7, R20, PT ;  /* 0x000000140700720c */ /* 0x000fe40003f06270 */
[----:B------:R-:W-:-:S11]  /*0540*/  IADD3 R21, PT, PT, R20, R23, RZ ;  /* 0x0000001714157210 */ /* 0x000fd60007ffe0ff */
[----:B------:R-:W-:Y:S05]  /*0550*/  @P0 BRA `(.L_x_47) ;  /* 0x0000000000d40947 */ /* 0x000fea0003800000 */
[----:B------:R-:W-:-:S07]  /*0560*/  MOV R25, R7 ;  /* 0x0000000700197202 */ /* 0x000fce0000000f00 */
.L_x_48:
[----:B------:R-:W-:-:S06]  /*0570*/  IMAD.WIDE R4, R23, 0x10, R2 ;  /* 0x0000001017047825 */ /* 0x000fcc00078e0202 */
[----:B------:R-:W2:Y:S01]  /*0580*/  LDG.E.128 R4, desc[UR6][R4.64] ;  /* 0x0000000604047981 */ /* 0x000ea2000c1e1d00 */
[----:B------:R-:W-:-:S05]  /*0590*/  IMAD.IADD R13, R25, 0x1, -R16 ;  /* 0x00000001190d7824 */ /* 0x000fca00078e0a10 */
[----:B-----5:R-:W-:Y:S02]  /*05a0*/  ISETP.NE.U32.AND P0, PT, R10, R13, PT ;  /* 0x0000000d0a00720c */ /* 0x020fe40003f05070 */
[----:B------:R-:W-:-:S04]  /*05b0*/  IADD3 R25, PT, PT, R13, 0x1, RZ ;  /* 0x000000010d197810 */ /* 0x000fc80007ffe0ff */
[----:B------:R-:W-:Y:S02]  /*05c0*/  ISETP.NE.U32.AND P1, PT, R10, R25, PT ;  /* 0x000000190a00720c */ /* 0x000fe40003f25070 */
[----:B------:R-:W-:-:S04]  /*05d0*/  SHF.R.S32.HI R25, RZ, 0x1f, R25 ;  /* 0x0000001fff197819 */ /* 0x000fc80000011419 */
[----:B------:R-:W-:Y:S01]  /*05e0*/  ISETP.NE.AND.EX P1, PT, R11, R25, PT, P1 ;  /* 0x000000190b00720c */ /* 0x000fe20003f25310 */
[C---:B--2---:R-:W-:Y:S01]  /*05f0*/  FADD.FTZ R12, -R14.reuse, R4 ;  /* 0x000000040e0c7221 */ /* 0x044fe20000010100 */
[C---:B------:R-:W-:Y:S01]  /*0600*/  FADD.FTZ R24, -R14.reuse, R5 ;  /* 0x000000050e187221 */ /* 0x040fe20000010100 */
[C---:B------:R-:W-:Y:S01]  /*0610*/  FADD.FTZ R26, -R14.reuse, R6 ;  /* 0x000000060e1a7221 */ /* 0x040fe20000010100 */
[----:B------:R-:W-:Y:S01]  /*0620*/  FADD.FTZ R6, -R14, R7 ;  /* 0x000000070e067221 */ /* 0x000fe20000010100 */
[----:B------:R-:W-:Y:S01]  /*0630*/  FMUL.FTZ R22, R12, 1.4426950216293334961 ;  /* 0x3fb8aa3b0c167820 */ /* 0x000fe20000410000 */
[----:B------:R-:W-:Y:S01]  /*0640*/  FMUL.FTZ R12, R24, 1.4426950216293334961 ;  /* 0x3fb8aa3b180c7820 */ /* 0x000fe20000410000 */
[----:B------:R-:W-:Y:S01]  /*0650*/  SHF.R.S32.HI R7, RZ, 0x1f, R13 ;  /* 0x0000001fff077819 */ /* 0x000fe2000001140d */
[----:B------:R-:W-:Y:S01]  /*0660*/  FMUL.FTZ R26, R26, 1.4426950216293334961 ;  /* 0x3fb8aa3b1a1a7820 */ /* 0x000fe20000410000 */
[C---:B------:R-:W-:Y:S01]  /*0670*/  IADD3 R5, PT, PT, R13.reuse, 0x2, RZ ;  /* 0x000000020d057810 */ /* 0x040fe20007ffe0ff */
[----:B------:R-:W-:Y:S01]  /*0680*/  FMUL.FTZ R24, R6, 1.4426950216293334961 ;  /* 0x3fb8aa3b06187820 */ /* 0x000fe20000410000 */
[----:B------:R-:W-:Y:S01]  /*0690*/  IADD3 R13, PT, PT, R13, 0x3, RZ ;  /* 0x000000030d0d7810 */ /* 0x000fe20007ffe0ff */
[----:B------:R-:W0:Y:S01]  /*06a0*/  MUFU.EX2 R4, R22 ;  /* 0x0000001600047308 */ /* 0x000e220000000800 */
[----:B------:R-:W-:-:S02]  /*06b0*/  ISETP.NE.U32.AND P3, PT, R10, R5, PT ;  /* 0x000000050a00720c */ /* 0x000fc40003f65070 */
[----:B------:R-:W-:Y:S01]  /*06c0*/  ISETP.NE.U32.AND P2, PT, R10, R13, PT ;  /* 0x0000000d0a00720c */ /* 0x000fe20003f45070 */
[----:B------:R-:W1:Y:S01]  /*06d0*/  MUFU.EX2 R12, R12 ;  /* 0x0000000c000c7308 */ /* 0x000e620000000800 */
[----:B------:R-:W-:Y:S02]  /*06e0*/  SHF.R.S32.HI R5, RZ, 0x1f, R5 ;  /* 0x0000001fff057819 */ /* 0x000fe40000011405 */
[----:B------:R-:W-:Y:S01]  /*06f0*/  SHF.R.S32.HI R13, RZ, 0x1f, R13 ;  /* 0x0000001fff0d7819 */ /* 0x000fe2000001140d */
[----:B------:R-:W2:Y:S01]  /*0700*/  MUFU.EX2 R6, R26 ;  /* 0x0000001a00067308 */ /* 0x000ea20000000800 */
[C---:B------:R-:W-:Y:S02]  /*0710*/  ISETP.NE.AND.EX P0, PT, R11.reuse, R7, PT, P0 ;  /* 0x000000070b00720c */ /* 0x040fe40003f05300 */
[C---:B------:R-:W-:Y:S01]  /*0720*/  ISETP.NE.AND.EX P3, PT, R11.reuse, R5, PT, P3 ;  /* 0x000000050b00720c */ /* 0x040fe20003f65330 */
[----:B------:R-:W3:Y:S01]  /*0730*/  MUFU.EX2 R22, R24 ;  /* 0x0000001800167308 */ /* 0x000ee20000000800 */
[----:B------:R-:W-:-:S02]  /*0740*/  ISETP.NE.AND.EX P2, PT, R11, R13, PT, P2 ;  /* 0x0000000d0b00720c */ /* 0x000fc40003f45320 */
[----:B------:R-:W-:Y:S02]  /*0750*/  FSEL R5, RZ, 1, P0 ;  /* 0x3f800000ff057808 */ /* 0x000fe40000000000 */
[----:B------:R-:W-:Y:S02]  /*0760*/  FSEL R7, RZ, 1, P1 ;  /* 0x3f800000ff077808 */ /* 0x000fe40000800000 */
[----:B------:R-:W-:Y:S01]  /*0770*/  FSEL R13, RZ, 1, P3 ;  /* 0x3f800000ff0d7808 */ /* 0x000fe20001800000 */
[C---:B0-----:R-:W-:Y:S01]  /*0780*/  FFMA.FTZ R4, -R19.reuse, R5, R4 ;  /* 0x0000000513047223 */ /* 0x041fe20000010104 */
[----:B------:R-:W-:Y:S01]  /*0790*/  FSEL R25, RZ, 1, P2 ;  /* 0x3f800000ff197808 */ /* 0x000fe20001000000 */
[C---:B-1----:R-:W-:Y:S02]  /*07a0*/  FFMA.FTZ R7, -R19.reuse, R7, R12 ;  /* 0x0000000713077223 */ /* 0x042fe4000001010c */
[----:B--2---:R-:W-:Y:S01]  /*07b0*/  FFMA.FTZ R5, -R19, R13, R6 ;  /* 0x0000000d13057223 */ /* 0x004fe20000010106 */
[-C--:B------:R-:W-:Y:S01]  /*07c0*/  FFMA.FTZ R4, -R17, R0.reuse, R4 ;  /* 0x0000000011047223 */ /* 0x080fe20000010104 */
[----:B---3--:R-:W-:Y:S01]  /*07d0*/  FFMA.FTZ R25, -R19, R25, R22 ;  /* 0x0000001913197223 */ /* 0x008fe20000010116 */
[CC--:B------:R-:W-:Y:S01]  /*07e0*/  FFMA.FTZ R6, -R17.reuse, R0.reuse, R7 ;  /* 0x0000000011067223 */ /* 0x0c0fe20000010107 */
[----:B------:R-:W-:Y:S01]  /*07f0*/  FFMA.FTZ R22, -R17, R0, R5 ;  /* 0x0000000011167223 */ /* 0x000fe20000010105 */
[----:B------:R-:W-:-:S04]  /*0800*/  IMAD.WIDE R12, R23, 0x10, R8 ;  /* 0x00000010170c7825 */ /* 0x000fc800078e0208 */
[----:B------:R-:W-:Y:S01]  /*0810*/  FFMA.FTZ R24, -R17, R0, R25 ;  /* 0x0000000011187223 */ /* 0x000fe20000010119 */
[C---:B------:R-:W-:Y:S01]  /*0820*/  FMUL.FTZ R5, R15.reuse, R6 ;  /* 0x000000060f057220 */ /* 0x040fe20000410000 */
[C---:B------:R-:W-:Y:S01]  /*0830*/  FMUL.FTZ R4, R15.reuse, R4 ;  /* 0x000000040f047220 */ /* 0x040fe20000410000 */
[C---:B------:R-:W-:Y:S01]  /*0840*/  FMUL.FTZ R6, R15.reuse, R22 ;  /* 0x000000160f067220 */ /* 0x040fe20000410000 */
[----:B------:R-:W-:Y:S01]  /*0850*/  FMUL.FTZ R7, R15, R24 ;  /* 0x000000180f077220 */ /* 0x000fe20000410000 */
[----:B------:R-:W-:-:S04]  /*0860*/  IADD3 R23, PT, PT, R23, UR5, RZ ;  /* 0x0000000517177c10 */ /* 0x000fc8000fffe0ff */
[----:B------:R0:W-:Y:S01]  /*0870*/  STG.E.128 desc[UR6][R12.64], R4 ;  /* 0x000000040c007986 */ /* 0x0001e2000c101d06 */
[----:B------:R-:W-:-:S05]  /*0880*/  IMAD.SHL.U32 R25, R23, 0x4, RZ ;  /* 0x0000000417197824 */ /* 0x000fca00078e00ff */
[----:B------:R-:W-:-:S13]  /*0890*/  ISETP.GE.AND P0, PT, R25, R20, PT ;  /* 0x000000141900720c */ /* 0x000fda0003f06270 */
[----:B0-----:R-:W-:Y:S05]  /*08a0*/  @!P0 BRA `(.L_x_48) ;  /* 0xfffffffc00308947 */ /* 0x001fea000383ffff */
.L_x_47:
[----:B------:R-:W-:Y:S05]  /*08b0*/  BSYNC.RECONVERGENT B0 ;  /* 0x0000000000007941 */ /* 0x000fea0003800200 */
.L_x_46:
[----:B------:R-:W-:-:S13]  /*08c0*/  ISETP.GE.AND P0, PT, R21, R18, PT ;  /* 0x000000121500720c */ /* 0x000fda0003f06270 */
[----:B------:R-:W-:Y:S05]  /*08d0*/  @P0 EXIT ;  /* 0x000000000000094d */ /* 0x000fea0003800000 */
.L_x_49:
[----:B0-----:R-:W-:-:S06]  /*08e0*/  IMAD.WIDE R4, R21, 0x4, R2 ;  /* 0x0000000415047825 */ /* 0x001fcc00078e0202 */
[----:B------:R-:W2:Y:S01]  /*08f0*/  LDG.E R5, desc[UR6][R4.64] ;  /* 0x0000000604057981 */ /* 0x000ea2000c1e1900 */
[----:B------:R-:W-:-:S04]  /*0900*/  IADD3 R7, PT, PT, R21, -R16, RZ ;  /* 0x8000001015077210 */ /* 0x000fc80007ffe0ff */
[----:B-----5:R-:W-:Y:S02]  /*0910*/  ISETP.NE.U32.AND P0, PT, R10, R7, PT ;  /* 0x000000070a00720c */ /* 0x020fe40003f05070 */
[----:B------:R-:W-:-:S04]  /*0920*/  SHF.R.S32.HI R7, RZ, 0x1f, R7 ;  /* 0x0000001fff077819 */ /* 0x000fc80000011407 */
[----:B------:R-:W-:-:S04]  /*0930*/  ISETP.NE.AND.EX P0, PT, R11, R7, PT, P0 ;  /* 0x000000070b00720c */ /* 0x000fc80003f05300 */
[----:B------:R-:W-:Y:S01]  /*0940*/  FSEL R7, RZ, 1, P0 ;  /* 0x3f800000ff077808 */ /* 0x000fe20000000000 */
[----:B--2---:R-:W-:Y:S01]  /*0950*/  FADD.FTZ R6, -R14, R5 ;  /* 0x000000050e067221 */ /* 0x004fe20000010100 */
[C---:B------:R-:W-:Y:S01]  /*0960*/  IMAD.WIDE R4, R21.reuse, 0x4, R8 ;  /* 0x0000000415047825 */ /* 0x040fe200078e0208 */
[----:B------:R-:W-:-:S03]  /*0970*/  IADD3 R21, PT, PT, R21, UR5, RZ ;  /* 0x0000000515157c10 */ /* 0x000fc6000fffe0ff */
[----:B------:R-:W-:Y:S01]  /*0980*/  FMUL.FTZ R6, R6, 1.4426950216293334961 ;  /* 0x3fb8aa3b06067820 */ /* 0x000fe20000410000 */
[----:B------:R-:W-:-:S05]  /*0990*/  ISETP.GE.AND P0, PT, R21, R18, PT ;  /* 0x000000121500720c */ /* 0x000fca0003f06270 */
[----:B------:R-:W0:Y:S02]  /*09a0*/  MUFU.EX2 R6, R6 ;  /* 0x0000000600067308 */ /* 0x000e240000000800 */
[----:B0-----:R-:W-:-:S04]  /*09b0*/  FFMA.FTZ R12, -R19, R7, R6 ;  /* 0x00000007130c7223 */ /* 0x001fc80000010106 */
[----:B------:R-:W-:-:S04]  /*09c0*/  FFMA.FTZ R12, -R17, R0, R12 ;  /* 0x00000000110c7223 */ /* 0x000fc8000001010c */
[----:B------:R-:W-:-:S05]  /*09d0*/  FMUL.FTZ R7, R15, R12 ;  /* 0x0000000c0f077220 */ /* 0x000fca0000410000 */
[----:B------:R0:W-:Y:S01]  /*09e0*/  STG.E desc[UR6][R4.64], R7 ;  /* 0x0000000704007986 */ /* 0x0001e2000c101906 */
[----:B------:R-:W-:Y:S05]  /*09f0*/  @!P0 BRA `(.L_x_49) ;  /* 0xfffffffc00b88947 */ /* 0x000fea000383ffff */
[----:B------:R-:W-:Y:S05]  /*0a00*/  EXIT ;  /* 0x000000000000794d */ /* 0x000fea0003800000 */
.L_x_44:
[----:B------:R-:W0:Y:S08]  /*0a10*/  LDC.64 R4, c[0x0][0x398] ;  /* 0x0000e600ff047b82 */ /* 0x000e300000000a00 */
[----:B------:R-:W1:Y:S08]  /*0a20*/  LDC.64 R10, c[0x0][0x3a0] ;  /* 0x0000e800ff0a7b82 */ /* 0x000e700000000a00 */
[----:B------:R-:W2:Y:S01]  /*0a30*/  LDC.64 R12, c[0x0][0x390] ;  /* 0x0000e400ff0c7b82 */ /* 0x000ea20000000a00 */
[----:B0-----:R-:W-:-:S04]  /*0a40*/  IMAD.WIDE.U32 R6, R0, 0x4, R4 ;  /* 0x0000000400067825 */ /* 0x001fc800078e0004 */
[----:B-1----:R-:W-:-:S06]  /*0a50*/  IMAD.WIDE.U32 R4, R0, 0x8, R10 ;  /* 0x0000000800047825 */ /* 0x002fcc00078e000a */
[----:B------:R-:W5:Y:S01]  /*0a60*/  LDG.E.64 R4, desc[UR6][R4.64] ;  /* 0x0000000604047981 */ /* 0x000f62000c1e1b00 */
[----:B--2---:R-:W-:Y:S02]  /*0a70*/  IMAD.WIDE.U32 R14, R0, 0x4, R12 ;  /* 0x00000004000e7825 */ /* 0x004fe400078e000c */
[----:B------:R-:W0:Y:S01]  /*0a80*/  LDC R13, c[0x0][0x360] ;  /* 0x0000d800ff0d7b82 */ /* 0x000e220000000800 */
[----:B------:R-:W5:Y:S01]  /*0a90*/  LDG.E R0, desc[UR6][R6.64] ;  /* 0x0000000606007981 */ /* 0x000f62000c1e1900 */
[----:B------:R-:W1:Y:S03]  /*0aa0*/  S2R R23, SR_TID.X ;  /* 0x0000000000177919 */ /* 0x000e660000002100 */
[----:B------:R2:W5:Y:S01]  /*0ab0*/  LDG.E R12, desc[UR6][R14.64] ;  /* 0x000000060e0c7981 */ /* 0x000562000c1e1900 */
[----:B------:R-:W-:Y:S02]  /*0ac0*/  I2FP.F32.S32 R18, UR4 ;  /* 0x0000000400127c45 */ /* 0x000fe40008201400 */
[----:B--2---:R-:W2:Y:S01]  /*0ad0*/  LDC R15, c[0x0][0x3a8] ;  /* 0x0000ea00ff0f7b82 */ /* 0x004ea20000000800 */
[----:B0-----:R-:W-:-:S04]  /*0ae0*/  SHF.L.U32 R16, R13, 0x2, RZ ;  /* 0x000000020d107819 */ /* 0x001fc800000006ff */
[----:B------:R-:W0:Y:S08]  /*0af0*/  I2F.U32.RP R17, R16 ;  /* 0x0000001000117306 */ /* 0x000e300000209000 */
[----:B0-----:R-:W0:Y:S01]  /*0b00*/  MUFU.RCP R17, R17 ;  /* 0x0000001100117308 */ /* 0x001e220000001000 */
[----:B------:R-:W-:Y:S01]  /*0b10*/  IMAD.MOV R19, RZ, RZ, -R16 ;  /* 0x000000ffff137224 */ /* 0x000fe200078e0a10 */
[----:B0-----:R-:W-:-:S06]  /*0b20*/  IADD3 R10, PT, PT, R17, 0xffffffe, RZ ;  /* 0x0ffffffe110a7810 */ /* 0x001fcc0007ffe0ff */
[----:B------:R0:W3:Y:S02]  /*0b30*/  F2I.FTZ.U32.TRUNC.NTZ R11, R10 ;  /* 0x0000000a000b7305 */ /* 0x0000e4000021f000 */
[----:B0-----:R-:W-:Y:S02]  /*0b40*/  HFMA2 R10, -RZ, RZ, 0, 0 ;  /* 0x00000000ff0a7431 */ /* 0x001fe400000001ff */
[----:B---3--:R-:W-:-:S04]  /*0b50*/  IMAD R7, R19, R11, RZ ;  /* 0x0000000b13077224 */ /* 0x008fc800078e02ff */
[----:B------:R-:W-:-:S06]  /*0b60*/  IMAD.HI.U32 R11, R11, R7, R10 ;  /* 0x000000070b0b7227 */ /* 0x000fcc00078e000a */
[----:B------:R-:W-:-:S05]  /*0b70*/  IMAD.HI.U32 R11, R11, UR4, RZ ;  /* 0x000000040b0b7c27 */ /* 0x000fca000f8e00ff */
[----:B------:R-:W-:-:S05]  /*0b80*/  IADD3 R11, PT, PT, -R11, RZ, RZ ;  /* 0x000000ff0b0b7210 */ /* 0x000fca0007ffe1ff */
[----:B------:R-:W-:-:S05]  /*0b90*/  IMAD R7, R16, R11, UR4 ;  /* 0x0000000410077e24 */ /* 0x000fca000f8e020b */
[----:B------:R-:W-:Y:S02]  /*0ba0*/  ISETP.GE.U32.AND P0, PT, R7, R16, PT ;  /* 0x000000100700720c */ /* 0x000fe40003f06070 */
[----:B------:R-:W-:-:S11]  /*0bb0*/  ISETP.NE.U32.AND P1, PT, R16, RZ, PT ;  /* 0x000000ff1000720c */ /* 0x000fd60003f25070 */
[----:B------:R-:W-:-:S04]  /*0bc0*/  @P0 IADD3 R7, PT, PT, -R16, R7, RZ ;  /* 0x0000000710070210 */ /* 0x000fc80007ffe1ff */
[----:B------:R-:W-:Y:S01]  /*0bd0*/  ISETP.GE.U32.AND P0, PT, R7, R16, PT ;  /* 0x000000100700720c */ /* 0x000fe20003f06070 */
[----:B------:R-:W0:-:S12]  /*0be0*/  MUFU.RCP R18, R18 ;  /* 0x0000001200127308 */ /* 0x000e180000001000 */
[----:B------:R-:W-:Y:S02]  /*0bf0*/  @P0 IADD3 R7, PT, PT, -R16, R7, RZ ;  /* 0x0000000710070210 */ /* 0x000fe40007ffe1ff */
[----:B------:R-:W-:-:S04]  /*0c00*/  @!P1 LOP3.LUT R7, RZ, R16, RZ, 0x33, !PT ;  /* 0x00000010ff079212 */ /* 0x000fc800078e33ff */
[----:B------:R-:W-:-:S04]  /*0c10*/  IADD3 R16, PT, PT, -R7, UR4, RZ ;  /* 0x0000000407107c10 */ /* 0x000fc8000fffe1ff */
[----:B-1----:R-:W-:Y:S01]  /*0c20*/  ISETP.GE.AND P0, PT, R23, R16, PT ;  /* 0x000000101700720c */ /* 0x002fe20003f06270 */
[----:B------:R-:W-:Y:S01]  /*0c30*/  BSSY.RECONVERGENT B0, `(.L_x_50) ;  /* 0x000003d000007945 */ /* 0x000fe20003800200 */
[----:B--2---:R-:W-:-:S11]  /*0c40*/  FADD.FTZ R14, -R15, 1 ;  /* 0x3f8000000f0e7421 */ /* 0x004fd60000010100 */
[----:B0-----:R-:W-:Y:S05]  /*0c50*/  @P0 BRA `(.L_x_51) ;  /* 0x0000000000e80947 */ /* 0x001fea0003800000 */
.L_x_52:
[----:B0-----:R-:W-:Y:S02]  /*0c60*/  IMAD.IADD R21, R13, 0x1, R23 ;  /* 0x000000010d157824 */ /* 0x001fe400078e0217 */
[----:B------:R-:W-:-:S03]  /*0c70*/  IMAD.WIDE.U32 R26, R23, 0x4, R2 ;  /* 0x00000004171a7825 */ /* 0x000fc600078e0002 */
[CC--:B------:R-:W-:Y:S01]  /*0c80*/  IADD3 R19, PT, PT, R21.reuse, R13.reuse, RZ ;  /* 0x0000000d15137210 */ /* 0x0c0fe20007ffe0ff */
[--C-:B------:R-:W-:Y:S02]  /*0c90*/  IMAD.WIDE.U32 R24, R21, 0x4, R2.reuse ;  /* 0x0000000415187825 */ /* 0x100fe400078e0002 */
[----:B------:R-:W2:Y:S01]  /*0ca0*/  LDG.E R27, desc[UR6][R26.64] ;  /* 0x000000061a1b7981 */ /* 0x000ea2000c1e1900 */
[C---:B------:R-:W-:Y:S01]  /*0cb0*/  IADD3 R17, PT, PT, R19.reuse, R13, RZ ;  /* 0x0000000d13117210 */ /* 0x040fe20007ffe0ff */
[--C-:B------:R-:W-:Y:S02]  /*0cc0*/  IMAD.WIDE.U32 R6, R19, 0x4, R2.reuse ;  /* 0x0000000413067825 */ /* 0x100fe400078e0002 */
[----:B------:R-:W3:Y:S02]  /*0cd0*/  LDG.E R25, desc[UR6][R24.64] ;  /* 0x0000000618197981 */ /* 0x000ee4000c1e1900 */
[----:B------:R-:W-:Y:S02]  /*0ce0*/  IMAD.WIDE.U32 R10, R17, 0x4, R2 ;  /* 0x00000004110a7825 */ /* 0x000fe400078e0002 */
[----:B------:R0:W4:Y:S04]  /*0cf0*/  LDG.E R7, desc[UR6][R6.64] ;  /* 0x0000000606077981 */ /* 0x000128000c1e1900 */
[----:B------:R-:W4:Y:S01]  /*0d00*/  LDG.E R11, desc[UR6][R10.64] ;  /* 0x000000060a0b7981 */ /* 0x000f22000c1e1900 */
[----:B-----5:R-:W-:-:S02]  /*0d10*/  ISETP.NE.U32.AND P0, PT, R4, R23, PT ;  /* 0x000000170400720c */ /* 0x020fc40003f05070 */
[C---:B------:R-:W-:Y:S02]  /*0d20*/  ISETP.NE.U32.AND P1, PT, R4.reuse, R21, PT ;  /* 0x000000150400720c */ /* 0x040fe40003f25070 */
[C---:B------:R-:W-:Y:S02]  /*0d30*/  ISETP.NE.AND.EX P0, PT, R5.reuse, RZ, PT, P0 ;  /* 0x000000ff0500720c */ /* 0x040fe40003f05300 */
[C---:B------:R-:W-:Y:S02]  /*0d40*/  ISETP.NE.U32.AND P2, PT, R4.reuse, R19, PT ;  /* 0x000000130400720c */ /* 0x040fe40003f45070 */
[----:B0-----:R-:W-:Y:S02]  /*0d50*/  FSEL R6, RZ, 1, P0 ;  /* 0x3f800000ff067808 */ /* 0x001fe40000000000 */
[----:B------:R-:W-:Y:S02]  /*0d60*/  ISETP.NE.U32.AND P0, PT, R4, R17, PT ;  /* 0x000000110400720c */ /* 0x000fe40003f05070 */
[----:B------:R-:W-:-:S02]  /*0d70*/  ISETP.NE.AND.EX P1, PT, R5, RZ, PT, P1 ;  /* 0x000000ff0500720c */ /* 0x000fc40003f25310 */
[C---:B------:R-:W-:Y:S02]  /*0d80*/  ISETP.NE.AND.EX P2, PT, R5.reuse, RZ, PT, P2 ;  /* 0x000000ff0500720c */ /* 0x040fe40003f45320 */
[----:B------:R-:W-:Y:S01]  /*0d90*/  ISETP.NE.AND.EX P0, PT, R5, RZ, PT, P0 ;  /* 0x000000ff0500720c */ /* 0x000fe20003f05300 */
[----:B--2---:R-:W-:-:S04]  /*0da0*/  FADD.FTZ R20, -R12, R27 ;  /* 0x0000001b0c147221 */ /* 0x004fc80000010100 */
[----:B------:R-:W-:Y:S01]  /*0db0*/  FMUL.FTZ R20, R20, 1.4426950216293334961 ;  /* 0x3fb8aa3b14147820 */ /* 0x000fe20000410000 */
[C---:B---3--:R-:W-:Y:S01]  /*0dc0*/  FADD.FTZ R22, -R12.reuse, R25 ;  /* 0x000000190c167221 */ /* 0x048fe20000010100 */
[----:B----4-:R-:W-:Y:S02]  /*0dd0*/  FADD.FTZ R24, -R12, R7 ;  /* 0x000000070c187221 */ /* 0x010fe40000010100 */
[----:B------:R0:W1:Y:S01]  /*0de0*/  MUFU.EX2 R27, R20 ;  /* 0x00000014001b7308 */ /* 0x0000620000000800 */
[----:B------:R-:W-:Y:S01]  /*0df0*/  FMUL.FTZ R22, R22, 1.4426950216293334961 ;  /* 0x3fb8aa3b16167820 */ /* 0x000fe20000410000 */
[----:B------:R-:W-:Y:S01]  /*0e00*/  FADD.FTZ R11, -R12, R11 ;  /* 0x0000000b0c0b7221 */ /* 0x000fe20000010100 */
[----:B------:R-:W-:Y:S02]  /*0e10*/  FMUL.FTZ R24, R24, 1.4426950216293334961 ;  /* 0x3fb8aa3b18187820 */ /* 0x000fe40000410000 */
[----:B------:R2:W3:Y:S01]  /*0e20*/  MUFU.EX2 R7, R22 ;  /* 0x0000001600077308 */ /* 0x0004e20000000800 */
[----:B0-----:R-:W-:-:S03]  /*0e30*/  FMUL.FTZ R20, R11, 1.4426950216293334961 ;  /* 0x3fb8aa3b0b147820 */ /* 0x001fc60000410000 */
[----:B------:R-:W0:Y:S01]  /*0e40*/  MUFU.EX2 R25, R24 ;  /* 0x0000001800197308 */ /* 0x000e220000000800 */
[----:B------:R-:W-:Y:S01]  /*0e50*/  IMAD.WIDE.U32 R10, R23, 0x4, R8 ;  /* 0x00000004170a7825 */ /* 0x000fe200078e0008 */
[----:B------:R-:W-:Y:S02]  /*0e60*/  FSEL R23, RZ, 1, P1 ;  /* 0x3f800000ff177808 */ /* 0x000fe40000800000 */
[----:B------:R-:W4:Y:S01]  /*0e70*/  MUFU.EX2 R29, R20 ;  /* 0x00000014001d7308 */ /* 0x000f220000000800 */
[C---:B-1----:R-:W-:Y:S01]  /*0e80*/  FFMA.FTZ R27, -R14.reuse, R6, R27 ;  /* 0x000000060e1b7223 */ /* 0x042fe2000001011b */
[----:B------:R-:W-:Y:S02]  /*0e90*/  FSEL R6, RZ, 1, P2 ;  /* 0x3f800000ff067808 */ /* 0x000fe40001000000 */
[----:B--2---:R-:W-:Y:S01]  /*0ea0*/  FSEL R22, RZ, 1, P0 ;  /* 0x3f800000ff167808 */ /* 0x004fe20000000000 */
[----:B---3--:R-:W-:Y:S01]  /*0eb0*/  FFMA.FTZ R23, -R14, R23, R7 ;  /* 0x000000170e177223 */ /* 0x008fe20000010107 */
[----:B------:R-:W-:-:S03]  /*0ec0*/  FFMA.FTZ R27, -R18, R15, R27 ;  /* 0x0000000f121b7223 */ /* 0x000fc6000001011b */
[----:B------:R-:W-:Y:S01]  /*0ed0*/  FFMA.FTZ R23, -R18, R15, R23 ;  /* 0x0000000f12177223 */ /* 0x000fe20000010117 */
[----:B0-----:R-:W-:Y:S01]  /*0ee0*/  FFMA.FTZ R25, -R14, R6, R25 ;  /* 0x000000060e197223 */ /* 0x001fe20000010119 */
[----:B------:R-:W-:-:S04]  /*0ef0*/  IMAD.WIDE.U32 R6, R21, 0x4, R8 ;  /* 0x0000000415067825 */ /* 0x000fc800078e0008 */
[----:B------:R-:W-:Y:S01]  /*0f00*/  FMUL.FTZ R27, R0, R27 ;  /* 0x0000001b001b7220 */ /* 0x000fe20000410000 */
[----:B----4-:R-:W-:Y:S01]  /*0f10*/  FFMA.FTZ R22, -R14, R22, R29 ;  /* 0x000000160e167223 */ /* 0x010fe2000001011d */
[----:B------:R-:W-:Y:S01]  /*0f20*/  FFMA.FTZ R29, -R18, R15, R25 ;  /* 0x0000000f121d7223 */ /* 0x000fe20000010119 */
[----:B------:R-:W-:-:S04]  /*0f30*/  IMAD.WIDE.U32 R20, R19, 0x4, R8 ;  /* 0x0000000413147825 */ /* 0x000fc800078e0008 */
[----:B------:R-:W-:Y:S01]  /*0f40*/  FMUL.FTZ R19, R0, R23 ;  /* 0x0000001700137220 */ /* 0x000fe20000410000 */
[----:B------:R-:W-:Y:S01]  /*0f50*/  FFMA.FTZ R22, -R18, R15, R22 ;  /* 0x0000000f12167223 */ /* 0x000fe20000010116 */
[C---:B------:R-:W-:Y:S01]  /*0f60*/  FMUL.FTZ R29, R0.reuse, R29 ;  /* 0x0000001d001d7220 */ /* 0x040fe20000410000 */
[C---:B------:R-:W-:Y:S01]  /*0f70*/  IMAD.WIDE.U32 R24, R17.reuse, 0x4, R8 ;  /* 0x0000000411187825 */ /* 0x040fe200078e0008 */
[----:B------:R0:W-:Y:S03]  /*0f80*/  STG.E desc[UR6][R10.64], R27 ;  /* 0x0000001b0a007986 */ /* 0x0001e6000c101906 */
[----:B------:R-:W-:Y:S01]  /*0f90*/  FMUL.FTZ R22, R0, R22 ;  /* 0x0000001600167220 */ /* 0x000fe20000410000 */
[----:B------:R-:W-:Y:S01]  /*0fa0*/  IADD3 R23, PT, PT, R17, R13, RZ ;  /* 0x0000000d11177210 */ /* 0x000fe20007ffe0ff */
[----:B------:R0:W-:Y:S03]  /*0fb0*/  STG.E desc[UR6][R6.64], R19 ;  /* 0x0000001306007986 */ /* 0x0001e6000c101906 */
[----:B------:R-:W-:Y:S01]  /*0fc0*/  ISETP.GE.AND P0, PT, R23, R16, PT ;  /* 0x000000101700720c */ /* 0x000fe20003f06270 */
[----:B------:R0:W-:Y:S04]  /*0fd0*/  STG.E desc[UR6][R20.64], R29 ;  /* 0x0000001d14007986 */ /* 0x0001e8000c101906 */
[----:B------:R0:W-:Y:S08]  /*0fe0*/  STG.E desc[UR6][R24.64], R22 ;  /* 0x0000001618007986 */ /* 0x0001f0000c101906 */
[----:B------:R-:W-:Y:S05]  /*0ff0*/  @!P0 BRA `(.L_x_52) ;  /* 0xfffffffc00188947 */ /* 0x000fea000383ffff */
.L_x_51:
[----:B------:R-:W-:Y:S05]  /*1000*/  BSYNC.RECONVERGENT B0 ;  /* 0x0000000000007941 */ /* 0x000fea0003800200 */
.L_x_50:
[----:B------:R-:W-:-:S13]  /*1010*/  ISETP.GE.AND P0, PT, R23, UR4, PT ;  /* 0x0000000417007c0c */ /* 0x000fda000bf06270 */
[----:B------:R-:W-:Y:S05]  /*1020*/  @P0 EXIT ;  /* 0x000000000000094d */ /* 0x000fea0003800000 */
.L_x_53:
[----:B0-----:R-:W-:-:S06]  /*1030*/  IMAD.WIDE R6, R23, 0x4, R2 ;  /* 0x0000000417067825 */ /* 0x001fcc00078e0202 */
[----:B------:R-:W2:Y:S01]  /*1040*/  LDG.E R7, desc[UR6][R6.64] ;  /* 0x0000000606077981 */ /* 0x000ea2000c1e1900 */
[----:B-----5:R-:W-:Y:S02]  /*1050*/  ISETP.NE.U32.AND P0, PT, R4, R23, PT ;  /* 0x000000170400720c */ /* 0x020fe40003f05070 */
[----:B-1----:R-:W-:-:S04]  /*1060*/  SHF.R.S32.HI R17, RZ, 0x1f, R23 ;  /* 0x0000001fff117819 */ /* 0x002fc80000011417 */
[----:B------:R-:W-:Y:S01]  /*1070*/  ISETP.NE.AND.EX P0, PT, R5, R17, PT, P0 ;  /* 0x000000110500720c */ /* 0x000fe20003f05300 */
[----:B--2---:R-:W-:-:S04]  /*1080*/  FADD.FTZ R10, -R12, R7 ;  /* 0x000000070c0a7221 */ /* 0x004fc80000010100 */
[----:B------:R-:W-:Y:S01]  /*1090*/  FMUL.FTZ R16, R10, 1.4426950216293334961 ;  /* 0x3fb8aa3b0a107820 */ /* 0x000fe20000410000 */
[----:B------:R-:W-:-:S03]  /*10a0*/  FSEL R10, RZ, 1, P0 ;  /* 0x3f800000ff0a7808 */ /* 0x000fc60000000000 */
[----:B------:R-:W0:Y:S02]  /*10b0*/  MUFU.EX2 R11, R16 ;  /* 0x00000010000b7308 */ /* 0x000e240000000800 */
[----:B0-----:R-:W-:-:S04]  /*10c0*/  FFMA.FTZ R11, -R14, R10, R11 ;  /* 0x0000000a0e0b7223 */ /* 0x001fc8000001010b */
[----:B------:R-:W-:Y:S01]  /*10d0*/  FFMA.FTZ R17, -R18, R15, R11 ;  /* 0x0000000f12117223 */ /* 0x000fe2000001010b */
[----:B------:R-:W-:Y:S01]  /*10e0*/  IMAD.WIDE R10, R23, 0x4, R8 ;  /* 0x00000004170a7825 */ /* 0x000fe200078e0208 */
[----:B------:R-:W-:-:S03]  /*10f0*/  IADD3 R23, PT, PT, R13, R23, RZ ;  /* 0x000000170d177210 */ /* 0x000fc60007ffe0ff */
[----:B------:R-:W-:Y:S01]  /*1100*/  FMUL.FTZ R17, R0, R17 ;  /* 0x0000001100117220 */ /* 0x000fe20000410000 */
[----:B------:R-:W-:-:S04]  /*1110*/  ISETP.GE.AND P0, PT, R23, UR4, PT ;  /* 0x0000000417007c0c */ /* 0x000fc8000bf06270 */
[----:B------:R1:W-:Y:S09]  /*1120*/  STG.E desc[UR6][R10.64], R17 ;  /* 0x000000110a007986 */ /* 0x0003f2000c101906 */
[----:B------:R-:W-:Y:S05]  /*1130*/  @!P0 BRA `(.L_x_53) ;  /* 0xfffffffc00bc8947 */ /* 0x000fea000383ffff */
[----:B------:R-:W-:Y:S05]  /*1140*/  EXIT ;  /* 0x000000000000794d */ /* 0x000fea0003800000 */
.L_x_54:
        /* <DEDUP_REMOVED lines=11> */
.L_x_229:


//--------------------- .text._Z27cunn_SoftMaxXEntropyForwardILi8EN3c108BFloat16Eff25LogSoftMaxForwardEpilogueEvPT1_PT2_PT0_Pllf --------------------------
	.section	.text._Z27cunn_SoftMaxXEntropyForwardILi8EN3c108BFloat16Eff25LogSoftMaxForwardEpilogueEvPT1_PT2_PT0_Pllf,"ax",@progbits
	.align	128
        .global         _Z27cunn_SoftMaxXEntropyForwardILi8EN3c108BFloat16Eff25LogSoftMaxForwardEpilogueEvPT1_PT2_PT0_Pllf
        .type           _Z27cunn_SoftMaxXEntropyForwardILi8EN3c108BFloat16Eff25LogSoftMaxForwardEpilogueEvPT1_PT2_PT0_Pllf,@function
        .size           _Z27cunn_SoftMaxXEntropyForwardILi8EN3c108BFloat16Eff25LogSoftMaxForwardEpilogueEvPT1_PT2_PT0_Pllf,(.L_x_230 - _Z27cunn_SoftMaxXEntropyForwardILi8EN3c108BFloat16Eff25LogSoftMaxForwardEpilogueEvPT1_PT2_PT0_Pllf)
        .other          _Z27cunn_SoftMaxXEntropyForwardILi8EN3c108BFloat16Eff25LogSoftMaxForwardEpilogueEvPT1_PT2_PT0_Pllf,@"STO_CUDA_ENTRY STV_DEFAULT"
_Z27cunn_SoftMaxXEntropyForwardILi8EN3c108BFloat16Eff25LogSoftMaxForwardEpilogueEvPT1_PT2_PT0_Pllf:
.text._Z27cunn_SoftMaxXEntropyForwardILi8EN3c108BFloat16Eff25LogSoftMaxForwardEpilogueEvPT1_PT2_PT0_Pllf:
[----:B------:R-:W-:Y:S01]  /*0000*/  LDC R1, c[0x0][0x37c] ;  /* 0x0000df00ff017b82 */ /* 0x000fe20000000800 */
[----:B------:R-:W0:Y:S07]  /*0010*/  S2R R0, SR_CTAID.X ;  /* 0x0000000000007919 */ /* 0x000e2e0000002500 */
[----:B------:R-:W0:Y:S01]  /*0020*/  LDC.64 R26, c[0x0][0x398] ;  /* 0x0000e600ff1a7b82 */ /* 0x000e220000000a00 */
[----:B------:R-:W1:Y:S01]  /*0030*/  LDCU.64 UR4, c[0x0][0x358] ;  /* 0x00006b00ff0477ac */ /* 0x000e620008000a00 */
[----:B------:R-:W2:Y:S01]  /*0040*/  LDCU.64 UR6, c[0x0][0x3a0] ;  /* 0x00007400ff0677ac */ /* 0x000ea20008000a00 */
[----:B------:R-:W3:Y:S01]  /*0050*/  LDCU.64 UR8, c[0x0][0x390] ;  /* 0x00007200ff0877ac */ /* 0x000ee20008000a00 */
[----:B0-----:R-:W-:-:S06]  /*0060*/  IMAD.WIDE.U32 R26, R0, 0x8, R26 ;  /* 0x00000008001a7825 */ /* 0x001fcc00078e001a */
[----:B-1----:R-:W5:Y:S01]  /*0070*/  LDG.E.64 R26, desc[UR4][R26.64] ;  /* 0x000000041a1a7981 */ /* 0x002f62000c1e1b00 */
[----:B--2---:R-:W-:Y:S01]  /*0080*/  IMAD.WIDE.U32 R2, R0, UR6, RZ ;  /* 0x0000000600027c25 */ /* 0x004fe2000f8e00ff */
[----:B------:R-:W0:Y:S01]  /*0090*/  LDCU UR6, c[0x0][0x3a0] ;  /* 0x00007400ff0677ac */ /* 0x000e220008000800 */
[----:B------:R-:W-:Y:S01]  /*00a0*/  MOV R12, 0xff7fffff ;  /* 0xff7fffff000c7802 */ /* 0x000fe20000000f00 */
[----:B------:R-:W1:Y:S01]  /*00b0*/  S2R R16, SR_TID.X ;  /* 0x0000000000107919 */ /* 0x000e620000002100 */
[----:B------:R-:W-:Y:S02]  /*00c0*/  IMAD.SHL.U32 R5, R2, 0x2, RZ ;  /* 0x0000000202057824 */ /* 0x000fe400078e00ff */
[----:B------:R-:W-:Y:S02]  /*00d0*/  IMAD R3, R0, UR7, R3 ;  /* 0x0000000700037c24 */ /* 0x000fe4000f8e0203 */
[----:B---3--:R-:W-:Y:S02]  /*00e0*/  VIADD R4, R5, UR8 ;  /* 0x0000000805047c36 */ /* 0x008fe40008000000 */
[----:B------:R-:W-:Y:S01]  /*00f0*/  IMAD.MOV.U32 R11, RZ, RZ, RZ ;  /* 0x000000ffff0b7224 */ /* 0x000fe200078e00ff */
[----:B------:R-:W-:-:S02]  /*0100*/  SHF.L.U64.HI R3, R2, 0x1, R3 ;  /* 0x0000000102037819 */ /* 0x000fc40000010203 */
[----:B------:R-:W-:Y:S02]  /*0110*/  SHF.R.U32.HI R4, RZ, 0x1, R4 ;  /* 0x00000001ff047819 */ /* 0x000fe40000011604 */
[----:B------:R-:W-:Y:S02]  /*0120*/  IADD3 R2, P1, PT, R5, UR8, RZ ;  /* 0x0000000805027c10 */ /* 0x000fe4000ff3e0ff */
[----:B------:R-:W-:Y:S02]  /*0130*/  LOP3.LUT P0, R19, R4, 0x7, RZ, 0xc0, !PT ;  /* 0x0000000704137812 */ /* 0x000fe4000780c0ff */
[----:B------:R-:W-:Y:S01]  /*0140*/  IADD3.X R3, PT, PT, R3, UR9, RZ, P1, !PT ;  /* 0x0000000903037c10 */ /* 0x000fe20008ffe4ff */
[----:B------:R-:W-:Y:S01]  /*0150*/  IMAD.MOV.U32 R8, RZ, RZ, R2 ;  /* 0x000000ffff087224 */ /* 0x000fe200078e0002 */
[----:B------:R-:W-:Y:S01]  /*0160*/  IADD3 R29, PT, PT, -R19, RZ, RZ ;  /* 0x000000ff131d7210 */ /* 0x000fe20007ffe1ff */
[----:B0-----:R-:W-:Y:S01]  /*0170*/  IMAD.U32 R17, RZ, RZ, UR6 ;  /* 0x00000006ff117e24 */ /* 0x001fe2000f8e00ff */
[----:B------:R-:W-:-:S02]  /*0180*/  MOV R9, R3 ;  /* 0x0000000300097202 */ /* 0x000fc40000000f00 */
[----:B------:R-:W-:Y:S01]  /*0190*/  MOV R10, UR6 ;  /* 0x00000006000a7c02 */ /* 0x000fe20008000f00 */
[----:B------:R-:W-:-:S04]  /*01a0*/  IMAD.WIDE R28, R29, 0x2, R8 ;  /* 0x000000021d1c7825 */ /* 0x000fc800078e0208 */
[----:B-1----:R-:W-:Y:S01]  /*01b0*/  IMAD.WIDE.U32 R4, R16, 0x2, R28 ;  /* 0x0000000210047825 */ /* 0x002fe200078e001c */
[----:B------:R-:W-:Y:S06]  /*01c0*/  @!P0 BRA `(.L_x_55) ;  /* 0x0000000000288947 */ /* 0x000fec0003800000 */
[----:B------:R-:W-:-:S13]  /*01d0*/  ISETP.GE.U32.AND P0, PT, R16, R19, PT ;  /* 0x000000131000720c */ /* 0x000fda0003f06070 */
[----:B------:R-:W2:Y:S01]  /*01e0*/  @P0 LDG.E.U16 R4, desc[UR4][R4.64] ;  /* 0x0000000404040981 */ /* 0x000ea2000c1e1500 */
[----:B------:R-:W0:Y:S01]  /*01f0*/  LDC R8, c[0x0][0x360] ;  /* 0x0000d800ff087b82 */ /* 0x000e220000000800 */
[----:B------:R-:W-:Y:S02]  /*0200*/  IMAD.MOV.U32 R12, RZ, RZ, -0x800001 ;  /* 0xff7fffffff0c7424 */ /* 0x000fe400078e00ff */
[----:B------:R-:W-:Y:S01]  /*0210*/  HFMA2 R11, -RZ, RZ, 0, 0 ;  /* 0x00000000ff0b7431 */ /* 0x000fe200000001ff */
[----:B0-----:R-:W-:Y:S01]  /*0220*/  IADD3 R10, PT, PT, R19, R17, -R8 ;  /* 0x00000011130a7210 */ /* 0x001fe20007ffe808 */
[----:B------:R-:W-:-:S04]  /*0230*/  IMAD.WIDE.U32 R8, R8, 0x2, R28 ;  /* 0x0000000208087825 */ /* 0x000fc800078e001c */
[----:B--2---:R-:W-:-:S04]  /*0240*/  @P0 IMAD.U32 R6, R4, 0x10000, RZ ;  /* 0x0001000004060824 */ /* 0x004fc800078e00ff */
[----:B------:R-:W-:Y:S01]  /*0250*/  @P0 FADD.FTZ R11, RZ, R6 ;  /* 0x00000006ff0b0221 */ /* 0x000fe20000010000 */
[----:B------:R-:W-:-:S07]  /*0260*/  @P0 FMNMX.FTZ R12, R6, -3.40282346638528859812e+38, !PT ;  /* 0xff7fffff060c0809 */ /* 0x000fce0007810000 */
.L_x_55:
[----:B------:R-:W0:Y:S01]  /*0270*/  LDC R22, c[0x0][0x360] ;  /* 0x0000d800ff167b82 */ /* 0x000e220000000800 */
[----:B------:R-:W-:Y:S01]  /*0280*/  BSSY.RECONVERGENT B0, `(.L_x_56) ;  /* 0x0000037000007945 */ /* 0x000fe20003800200 */
[----:B0-----:R-:W-:-:S04]  /*0290*/  SHF.L.U32 R7, R22, 0x3, RZ ;  /* 0x0000000316077819 */ /* 0x001fc800000006ff */
[----:B------:R-:W0:Y:S01]  /*02a0*/  I2F.U32.RP R6, R7 ;  /* 0x0000000700067306 */ /* 0x000e220000209000 */
[----:B------:R-:W-:-:S07]  /*02b0*/  IADD3 R13, PT, PT, RZ, -R7, RZ ;  /* 0x80000007ff0d7210 */ /* 0x000fce0007ffe0ff */
[----:B0-----:R-:W0:Y:S02]  /*02c0*/  MUFU.RCP R6, R6 ;  /* 0x0000000600067308 */ /* 0x001e240000001000 */
[----:B0-----:R-:W-:-:S06]  /*02d0*/  VIADD R4, R6, 0xffffffe ;  /* 0x0ffffffe06047836 */ /* 0x001fcc0000000000 */
[----:B------:R0:W1:Y:S02]  /*02e0*/  F2I.FTZ.U32.TRUNC.NTZ R5, R4 ;  /* 0x0000000400057305 */ /* 0x000064000021f000 */
[----:B0-----:R-:W-:Y:S02]  /*02f0*/  IMAD.MOV.U32 R4, RZ, RZ, RZ ;  /* 0x000000ffff047224 */ /* 0x001fe400078e00ff */
[----:B-1----:R-:W-:-:S04]  /*0300*/  IMAD R13, R13, R5, RZ ;  /* 0x000000050d0d7224 */ /* 0x002fc800078e02ff */
[----:B------:R-:W-:-:S04]  /*0310*/  IMAD.HI.U32 R5, R5, R13, R4 ;  /* 0x0000000d05057227 */ /* 0x000fc800078e0004 */
[----:B------:R-:W-:Y:S02]  /*0320*/  IMAD.SHL.U32 R4, R16, 0x8, RZ ;  /* 0x0000000810047824 */ /* 0x000fe400078e00ff */
[----:B------:R-:W-:-:S05]  /*0330*/  IMAD.HI.U32 R5, R5, R10, RZ ;  /* 0x0000000a05057227 */ /* 0x000fca00078e00ff */
[----:B------:R-:W-:-:S05]  /*0340*/  IADD3 R5, PT, PT, -R5, RZ, RZ ;  /* 0x000000ff05057210 */ /* 0x000fca0007ffe1ff */
[----:B------:R-:W-:-:S05]  /*0350*/  IMAD R14, R7, R5, R10 ;  /* 0x00000005070e7224 */ /* 0x000fca00078e020a */
[----:B------:R-:W-:-:S13]  /*0360*/  ISETP.GE.U32.AND P0, PT, R14, R7, PT ;  /* 0x000000070e00720c */ /* 0x000fda0003f06070 */
[----:B------:R-:W-:Y:S01]  /*0370*/  @P0 IMAD.IADD R14, R14, 0x1, -R7 ;  /* 0x000000010e0e0824 */ /* 0x000fe200078e0a07 */
[----:B------:R-:W-:-:S04]  /*0380*/  ISETP.NE.U32.AND P0, PT, R7, RZ, PT ;  /* 0x000000ff0700720c */ /* 0x000fc80003f05070 */
[----:B------:R-:W-:-:S13]  /*0390*/  ISETP.GE.U32.AND P1, PT, R14, R7, PT ;  /* 0x000000070e00720c */ /* 0x000fda0003f26070 */
[----:B------:R-:W-:Y:S02]  /*03a0*/  @P1 IADD3 R14, PT, PT, -R7, R14, RZ ;  /* 0x0000000e070e1210 */ /* 0x000fe40007ffe1ff */
[----:B------:R-:W-:-:S04]  /*03b0*/  LOP3.LUT R7, RZ, R7, RZ, 0x33, !PT ;  /* 0x00000007ff077212 */ /* 0x000fc800078e33ff */
[----:B------:R-:W-:-:S04]  /*03c0*/  SEL R7, R7, R14, !P0 ;  /* 0x0000000e07077207 */ /* 0x000fc80004000000 */
[----:B------:R-:W-:-:S04]  /*03d0*/  IADD3 R13, PT, PT, -R7, R10, RZ ;  /* 0x0000000a070d7210 */ /* 0x000fc80007ffe1ff */
[----:B------:R-:W-:-:S13]  /*03e0*/  ISETP.GE.AND P1, PT, R4, R13, PT ;  /* 0x0000000d0400720c */ /* 0x000fda0003f26270 */
[----:B------:R-:W-:Y:S05]  /*03f0*/  @P1 BRA `(.L_x_57) ;  /* 0x00000000007c1947 */ /* 0x000fea0003800000 */
[----:B------:R-:W-:-:S07]  /*0400*/  IMAD.MOV.U32 R15, RZ, RZ, R16 ;  /* 0x000000ffff0f7224 */ /* 0x000fce00078e0010 */
.L_x_58:
[----:B------:R-:W-:-:S06]  /*0410*/  IMAD.WIDE R4, R15, 0x10, R8 ;  /* 0x000000100f047825 */ /* 0x000fcc00078e0208 */
[----:B------:R-:W2:Y:S01]  /*0420*/  LDG.E.128 R4, desc[UR4][R4.64] ;  /* 0x0000000404047981 */ /* 0x000ea2000c1e1d00 */
[----:B------:R-:W-:Y:S01]  /*0430*/  IMAD.IADD R15, R22, 0x1, R15 ;  /* 0x00000001160f7824 */ /* 0x000fe200078e020f */
[C---:B--2---:R-:W-:Y:S02]  /*0440*/  PRMT R18, R4.reuse, 0x7632, R18 ;  /* 0x0000763204127816 */ /* 0x044fe40000000012 */
[----:B------:R-:W-:Y:S02]  /*0450*/  SHF.L.U32 R14, R4, 0x10, RZ ;  /* 0x00000010040e7819 */ /* 0x000fe400000006ff */
[C---:B------:R-:W-:Y:S01]  /*0460*/  PRMT R20, R5.reuse, 0x7632, R20 ;  /* 0x0000763205147816 */ /* 0x040fe20000000014 */
[----:B------:R-:W-:Y:S01]  /*0470*/  IMAD.U32 R21, R18, 0x10000, RZ ;  /* 0x0001000012157824 */ /* 0x000fe200078e00ff */
[----:B------:R-:W-:Y:S01]  /*0480*/  PRMT R4, R6, 0x7632, R4 ;  /* 0x0000763206047816 */ /* 0x000fe20000000004 */
[----:B------:R-:W-:Y:S01]  /*0490*/  FADD.FTZ R18, R14, R11 ;  /* 0x0000000b0e127221 */ /* 0x000fe20000010000 */
[----:B------:R-:W-:Y:S01]  /*04a0*/  SHF.L.U32 R11, R5, 0x10, RZ ;  /* 0x00000010050b7819 */ /* 0x000fe200000006ff */
[----:B------:R-:W-:Y:S01]  /*04b0*/  IMAD.U32 R23, R20, 0x10000, RZ ;  /* 0x0001000014177824 */ /* 0x000fe200078e00ff */
[----:B------:R-:W-:Y:S01]  /*04c0*/  SHF.L.U32 R6, R6, 0x10, RZ ;  /* 0x0000001006067819 */ /* 0x000fe200000006ff */
[--C-:B------:R-:W-:Y:S01]  /*04d0*/  FADD.FTZ R18, R18, R21.reuse ;  /* 0x0000001512127221 */ /* 0x100fe20000010000 */
[----:B------:R-:W-:-:S02]  /*04e0*/  FMNMX3.FTZ R12, R12, R14, R21, !PT ;  /* 0x0000000e0c0c7276 */ /* 0x000fc40007810015 */
[----:B------:R-:W-:Y:S01]  /*04f0*/  SHF.L.U32 R4, R4, 0x10, RZ ;  /* 0x0000001004047819 */ /* 0x000fe200000006ff */
[----:B------:R-:W-:Y:S01]  /*0500*/  FADD.FTZ R18, R18, R11 ;  /* 0x0000000b12127221 */ /* 0x000fe20000010000 */
[--C-:B------:R-:W-:Y:S02]  /*0510*/  FMNMX3.FTZ R11, R12, R11, R23.reuse, !PT ;  /* 0x0000000b0c0b7276 */ /* 0x100fe40007810017 */
[----:B------:R-:W-:Y:S01]  /*0520*/  PRMT R12, R7, 0x7632, R12 ;  /* 0x00007632070c7816 */ /* 0x000fe2000000000c */
[----:B------:R-:W-:Y:S01]  /*0530*/  FADD.FTZ R5, R18, R23 ;  /* 0x0000001712057221 */ /* 0x000fe20000010000 */
[----:B------:R-:W-:Y:S01]  /*0540*/  IMAD.SHL.U32 R18, R15, 0x8, RZ ;  /* 0x000000080f127824 */ /* 0x000fe200078e00ff */
[----:B------:R-:W-:Y:S02]  /*0550*/  SHF.L.U32 R14, R7, 0x10, RZ ;  /* 0x00000010070e7819 */ /* 0x000fe400000006ff */
[----:B------:R-:W-:Y:S01]  /*0560*/  FADD.FTZ R5, R5, R6 ;  /* 0x0000000605057221 */ /* 0x000fe20000010000 */
[----:B------:R-:W-:-:S02]  /*0570*/  FMNMX3.FTZ R11, R11, R6, R4, !PT ;  /* 0x000000060b0b7276 */ /* 0x000fc40007810004 */
[----:B------:R-:W-:Y:S01]  /*0580*/  ISETP.GE.AND P1, PT, R18, R13, PT ;  /* 0x0000000d1200720c */ /* 0x000fe20003f26270 */
[----:B------:R-:W-:Y:S01]  /*0590*/  FADD.FTZ R5, R5, R4 ;  /* 0x0000000405057221 */ /* 0x000fe20000010000 */
[----:B------:R-:W-:-:S03]  /*05a0*/  IMAD.U32 R4, R12, 0x10000, RZ ;  /* 0x000100000c047824 */ /* 0x000fc600078e00ff */
[----:B------:R-:W-:Y:S02]  /*05b0*/  FADD.FTZ R5, R5, R14 ;  /* 0x0000000e05057221 */ /* 0x000fe40000010000 */
[--C-:B------:R-:W-:Y:S02]  /*05c0*/  FMNMX3.FTZ R12, R11, R14, R4.reuse, !PT ;  /* 0x0000000e0b0c7276 */ /* 0x100fe40007810004 */
[----:B------:R-:W-:-:S04]  /*05d0*/  FADD.FTZ R11, R5, R4 ;  /* 0x00000004050b7221 */ /* 0x000fc80000010000 */
[----:B------:R-:W-:Y:S05]  /*05e0*/  @!P1 BRA `(.L_x_58) ;  /* 0xfffffffc00889947 */ /* 0x000fea000383ffff */
.L_x_57:
[----:B------:R-:W-:Y:S05]  /*05f0*/  BSYNC.RECONVERGENT B0 ;  /* 0x0000000000007941 */ /* 0x000fea0003800200 */
.L_x_56:
[----:B------:R-:W0:Y:S01]  /*0600*/  S2R R4, SR_CgaCtaId ;  /* 0x0000000000047919 */ /* 0x000e220000008800 */
[----:B------:R-:W-:Y:S01]  /*0610*/  IADD3 R13, PT, PT, R13, R16, RZ ;  /* 0x000000100d0d7210 */ /* 0x000fe20007ffe0ff */
[----:B------:R-:W-:Y:S01]  /*0620*/  BSSY.RECONVERGENT B0, `(.L_x_59) ;  /* 0x0000014000007945 */ /* 0x000fe20003800200 */
[----:B------:R-:W-:Y:S02]  /*0630*/  MOV R21, 0x400 ;  /* 0x0000040000157802 */ /* 0x000fe40000000f00 */
[----:B------:R-:W-:Y:S02]  /*0640*/  ISETP.GE.AND P2, PT, R13, R10, PT ;  /* 0x0000000a0d00720c */ /* 0x000fe40003f46270 */
[----:B------:R-:W-:Y:S02]  /*0650*/  SHF.R.U32.HI R20, RZ, 0x5, R22 ;  /* 0x00000005ff147819 */ /* 0x000fe40000011616 */
[----:B------:R-:W-:Y:S02]  /*0660*/  MOV R7, 0xffffffff ;  /* 0xffffffff00077802 */ /* 0x000fe40000000f00 */
[----:B------:R-:W-:-:S04]  /*0670*/  VIMNMX.U32 R5, PT, PT, R20, 0x20, PT ;  /* 0x0000002014057848 */ /* 0x000fc80003fe0000 */
[CC--:B------:R-:W-:Y:S02]  /*0680*/  ISETP.GT.U32.AND P1, PT, R5.reuse, R16.reuse, PT ;  /* 0x000000100500720c */ /* 0x0c0fe40003f24070 */
[----:B------:R-:W-:Y:S02]  /*0690*/  ISETP.GT.U32.AND P3, PT, R5, R16, PT ;  /* 0x000000100500720c */ /* 0x000fe40003f64070 */
[----:B0-----:R-:W-:-:S05]  /*06a0*/  LEA R21, R4, R21, 0x18 ;  /* 0x0000001504157211 */ /* 0x001fca00078ec0ff */
[----:B------:R-:W-:-:S04]  /*06b0*/  IMAD R23, R16, 0x4, R21 ;  /* 0x0000000410177824 */ /* 0x000fc800078e0215 */
[----:B------:R-:W-:Y:S01]  /*06c0*/  IMAD R14, R22, 0x4, R23 ;  /* 0x00000004160e7824 */ /* 0x000fe200078e0217 */
[----:B------:R-:W-:Y:S06]  /*06d0*/  @P2 BRA `(.L_x_60) ;  /* 0x0000000000202947 */ /* 0x000fec0003800000 */
.L_x_61:
[----:B------:R-:W-:-:S06]  /*06e0*/  IMAD.WIDE R4, R13, 0x2, R8 ;  /* 0x000000020d047825 */ /* 0x000fcc00078e0208 */
[----:B------:R-:W2:Y:S01]  /*06f0*/  LDG.E.U16 R4, desc[UR4][R4.64] ;  /* 0x0000000404047981 */ /* 0x000ea2000c1e1500 */
[----:B------:R-:W-:-:S04]  /*0700*/  IADD3 R13, PT, PT, R22, R13, RZ ;  /* 0x0000000d160d7210 */ /* 0x000fc80007ffe0ff */
[----:B------:R-:W-:Y:S01]  /*0710*/  ISETP.GE.AND P2, PT, R13, R10, PT ;  /* 0x0000000a0d00720c */ /* 0x000fe20003f46270 */
[----:B--2---:R-:W-:-:S04]  /*0720*/  IMAD.U32 R6, R4, 0x10000, RZ ;  /* 0x0001000004067824 */ /* 0x004fc800078e00ff */
[C---:B------:R-:W-:Y:S01]  /*0730*/  FADD.FTZ R11, R6.reuse, R11 ;  /* 0x0000000b060b7221 */ /* 0x040fe20000010000 */
[----:B------:R-:W-:-:S07]  /*0740*/  FMNMX.FTZ R12, R6, R12, !PT ;  /* 0x0000000c060c7209 */ /* 0x000fce0007810000 */
[----:B------:R-:W-:Y:S05]  /*0750*/  @!P2 BRA `(.L_x_61) ;  /* 0xfffffffc00e0a947 */ /* 0x000fea000383ffff */
.L_x_60:
[----:B------:R-:W-:Y:S05]  /*0760*/  BSYNC.RECONVERGENT B0 ;  /* 0x0000000000007941 */ /* 0x000fea0003800200 */
.L_x_59:
[----:B------:R-:W-:Y:S01]  /*0770*/  BAR.SYNC.DEFER_BLOCKING 0x0 ;  /* 0x0000000000007b1d */ /* 0x000fe20000010000 */
[----:B------:R-:W-:-:S04]  /*0780*/  SHF.L.U32 R18, R7, R20, RZ ;  /* 0x0000001407127219 */ /* 0x000fc800000006ff */
[----:B------:R-:W-:Y:S01]  /*0790*/  LOP3.LUT R18, RZ, R18, RZ, 0x33, !PT ;  /* 0x00000012ff127212 */ /* 0x000fe200078e33ff */
[----:B------:R0:W-:Y:S04]  /*07a0*/  STS [R23], R12 ;  /* 0x0000000c17007388 */ /* 0x0001e80000000800 */
[----:B------:R0:W-:Y:S01]  /*07b0*/  STS [R14], R11 ;  /* 0x0000000b0e007388 */ /* 0x0001e20000000800 */
[----:B------:R-:W-:Y:S06]  /*07c0*/  BAR.SYNC.DEFER_BLOCKING 0x0 ;  /* 0x0000000000007b1d */ /* 0x000fec0000010000 */
[----:B------:R-:W-:Y:S05]  /*07d0*/  @!P3 BRA `(.L_x_62) ;  /* 0x000000080034b947 */ /* 0x000fea0003800000 */
[----:B------:R-:W-:-:S05]  /*07e0*/  IMAD R25, R16, 0x7c, R23 ;  /* 0x0000007c10197824 */ /* 0x000fca00078e0217 */
[----:B------:R-:W1:Y:S01]  /*07f0*/  LDS.128 R4, [R25] ;  /* 0x0000000019047984 */ /* 0x000e620000000c00 */
[----:B------:R-:W-:-:S03]  /*0800*/  LEA R24, R22, R25, 0x2 ;  /* 0x0000001916187211 */ /* 0x000fc600078e10ff */
[----:B0-----:R-:W0:Y:S04]  /*0810*/  LDS.128 R8, [R25+0x10] ;  /* 0x0000100019087984 */ /* 0x001e280000000c00 */
[----:B------:R-:W2:Y:S01]  /*0820*/  LDS.128 R12, [R25+0x20] ;  /* 0x00002000190c7984 */ /* 0x000ea20000000c00 */
[----:B-1----:R-:W-:-:S04]  /*0830*/  FMNMX.FTZ R4, R4, -3.40282346638528859812e+38, !PT ;  /* 0xff7fffff04047809 */ /* 0x002fc80007810000 */
[----:B------:R-:W-:-:S04]  /*0840*/  FSETP.GEU.FTZ.AND P2, PT, R4, R5, PT ;  /* 0x000000050400720b */ /* 0x000fc80003f5e000 */
[----:B------:R-:W-:Y:S02]  /*0850*/  FSEL R5, R5, R4, !P2 ;  /* 0x0000000405057208 */ /* 0x000fe40005000000 */
[----:B------:R-:W1:Y:S02]  /*0860*/  LDS R4, [R24] ;  /* 0x0000000018047984 */ /* 0x000e640000000800 */
[----:B------:R-:W-:-:S04]  /*0870*/  FSETP.GEU.FTZ.AND P2, PT, R5, R6, PT ;  /* 0x000000060500720b */ /* 0x000fc80003f5e000 */
[----:B------:R-:W-:-:S04]  /*0880*/  FSEL R6, R6, R5, !P2 ;  /* 0x0000000506067208 */ /* 0x000fc80005000000 */
[----:B------:R-:W-:-:S04]  /*0890*/  FSETP.GEU.FTZ.AND P2, PT, R6, R7, PT ;  /* 0x000000070600720b */ /* 0x000fc80003f5e000 */
[----:B------:R-:W-:-:S04]  /*08a0*/  FSEL R7, R7, R6, !P2 ;  /* 0x0000000607077208 */ /* 0x000fc80005000000 */
[----:B0-----:R-:W-:-:S04]  /*08b0*/  FSETP.GEU.FTZ.AND P2, PT, R7, R8, PT ;  /* 0x000000080700720b */ /* 0x001fc80003f5e000 */
[----:B------:R-:W-:-:S04]  /*08c0*/  FSEL R8, R8, R7, !P2 ;  /* 0x0000000708087208 */ /* 0x000fc80005000000 */
[----:B------:R-:W-:-:S04]  /*08d0*/  FSETP.GEU.FTZ.AND P2, PT, R8, R9, PT ;  /* 0x000000090800720b */ /* 0x000fc80003f5e000 */
[----:B------:R-:W-:Y:S02]  /*08e0*/  FSEL R9, R9, R8, !P2 ;  /* 0x0000000809097208 */ /* 0x000fe40005000000 */
[----:B------:R-:W-:Y:S02]  /*08f0*/  LDS R8, [R24+0x8] ;  /* 0x0000080018087984 */ /* 0x000fe40000000800 */
[----:B------:R-:W-:-:S04]  /*0900*/  FSETP.GEU.FTZ.AND P2, PT, R9, R10, PT ;  /* 0x0000000a0900720b */ /* 0x000fc80003f5e000 */
[----:B------:R-:W-:Y:S02]  /*0910*/  FSEL R10, R10, R9, !P2 ;  /* 0x000000090a0a7208 */ /* 0x000fe40005000000 */
[----:B------:R-:W-:Y:S02]  /*0920*/  LDS R9, [R24+0xc] ;  /* 0x00000c0018097984 */ /* 0x000fe40000000800 */
[----:B------:R-:W-:-:S04]  /*0930*/  FSETP.GEU.FTZ.AND P2, PT, R10, R11, PT ;  /* 0x0000000b0a00720b */ /* 0x000fc80003f5e000 */
[----:B------:R-:W-:Y:S02]  /*0940*/  FSEL R11, R11, R10, !P2 ;  /* 0x0000000a0b0b7208 */ /* 0x000fe40005000000 */
[----:B------:R-:W0:Y:S02]  /*0950*/  LDS R10, [R24+0x4] ;  /* 0x00000400180a7984 */ /* 0x000e240000000800 */
[----:B--2---:R-:W-:-:S04]  /*0960*/  FSETP.GEU.FTZ.AND P2, PT, R11, R12, PT ;  /* 0x0000000c0b00720b */ /* 0x004fc80003f5e000 */
[----:B------:R-:W-:Y:S01]  /*0970*/  FSEL R12, R12, R11, !P2 ;  /* 0x0000000b0c0c7208 */ /* 0x000fe20005000000 */
[----:B-1----:R-:W-:Y:S02]  /*0980*/  FADD.FTZ R11, RZ, R4 ;  /* 0x00000004ff0b7221 */ /* 0x002fe40000010000 */
[----:B------:R-:W1:Y:S01]  /*0990*/  LDS.128 R4, [R25+0x30] ;  /* 0x0000300019047984 */ /* 0x000e620000000c00 */
[----:B------:R-:W-:-:S04]  /*09a0*/  FSETP.GEU.FTZ.AND P2, PT, R12, R13, PT ;  /* 0x0000000d0c00720b */ /* 0x000fc80003f5e000 */
[----:B------:R-:W-:Y:S02]  /*09b0*/  FSEL R13, R13, R12, !P2 ;  /* 0x0000000c0d0d7208 */ /* 0x000fe40005000000 */
[----:B------:R-:W-:Y:S02]  /*09c0*/  LDS R12, [R24+0x18] ;  /* 0x00001800180c7984 */ /* 0x000fe40000000800 */
[----:B------:R-:W-:-:S04]  /*09d0*/  FSETP.GEU.FTZ.AND P2, PT, R13, R14, PT ;  /* 0x0000000e0d00720b */ /* 0x000fc80003f5e000 */
[----:B------:R-:W-:-:S04]  /*09e0*/  FSEL R14, R14, R13, !P2 ;  /* 0x0000000d0e0e7208 */ /* 0x000fc80005000000 */
[----:B------:R-:W-:-:S04]  /*09f0*/  FSETP.GEU.FTZ.AND P2, PT, R14, R15, PT ;  /* 0x0000000f0e00720b */ /* 0x000fc80003f5e000 */
[----:B------:R-:W-:Y:S02]  /*0a00*/  FSEL R15, R15, R14, !P2 ;  /* 0x0000000e0f0f7208 */ /* 0x000fe40005000000 */
[----:B------:R-:W-:Y:S01]  /*0a10*/  LDS R14, [R24+0x6c] ;  /* 0x00006c00180e7984 */ /* 0x000fe20000000800 */
[----:B0-----:R-:W-:-:S03]  /*0a20*/  FADD.FTZ R11, R11, R10 ;  /* 0x0000000a0b0b7221 */ /* 0x001fc60000010000 */
[----:B------:R-:W0:Y:S01]  /*0a30*/  LDS R10, [R24+0x10] ;  /* 0x00001000180a7984 */ /* 0x000e220000000800 */
[----:B------:R-:W-:-:S03]  /*0a40*/  FADD.FTZ R8, R11, R8 ;  /* 0x000000080b087221 */ /* 0x000fc60000010000 */
[----:B------:R-:W2:Y:S01]  /*0a50*/  LDS R11, [R24+0x14] ;  /* 0x00001400180b7984 */ /* 0x000ea20000000800 */
[----:B------:R-:W-:Y:S01]  /*0a60*/  FADD.FTZ R9, R8, R9 ;  /* 0x0000000908097221 */ /* 0x000fe20000010000 */
[----:B-1----:R-:W-:Y:S02]  /*0a70*/  FSETP.GEU.FTZ.AND P2, PT, R15, R4, PT ;  /* 0x000000040f00720b */ /* 0x002fe40003f5e000 */
[----:B------:R-:W1:Y:S02]  /*0a80*/  LDS R8, [R24+0x1c] ;  /* 0x00001c0018087984 */ /* 0x000e640000000800 */
[----:B------:R-:W-:-:S04]  /*0a90*/  FSEL R4, R4, R15, !P2 ;  /* 0x0000000f04047208 */ /* 0x000fc80005000000 */
[----:B------:R-:W-:-:S04]  /*0aa0*/  FSETP.GEU.FTZ.AND P2, PT, R4, R5, PT ;  /* 0x000000050400720b */ /* 0x000fc80003f5e000 */
[----:B------:R-:W-:-:S04]  /*0ab0*/  FSEL R5, R5, R4, !P2 ;  /* 0x0000000405057208 */ /* 0x000fc80005000000 */
[----:B------:R-:W-:-:S04]  /*0ac0*/  FSETP.GEU.FTZ.AND P2, PT, R5, R6, PT ;  /* 0x000000060500720b */ /* 0x000fc80003f5e000 */
[----:B------:R-:W-:-:S04]  /*0ad0*/  FSEL R6, R6, R5, !P2 ;  /* 0x0000000506067208 */ /* 0x000fc80005000000 */
[----:B------:R-:W-:-:S04]  /*0ae0*/  FSETP.GEU.FTZ.AND P2, PT, R6, R7, PT ;  /* 0x000000070600720b */ /* 0x000fc80003f5e000 */
[----:B------:R-:W-:Y:S02]  /*0af0*/  FSEL R13, R7, R6, !P2 ;  /* 0x00000006070d7208 */ /* 0x000fe40005000000 */
[----:B------:R-:W3:Y:S01]  /*0b00*/  LDS.128 R4, [R25+0x40] ;  /* 0x0000400019047984 */ /* 0x000ee20000000c00 */
[----:B0-----:R-:W-:-:S03]  /*0b10*/  FADD.FTZ R10, R9, R10 ;  /* 0x0000000a090a7221 */ /* 0x001fc60000010000 */
[----:B------:R-:W0:Y:S01]  /*0b20*/  LDS R9, [R24+0x20] ;  /* 0x0000200018097984 */ /* 0x000e220000000800 */
[----:B--2---:R-:W-:-:S03]  /*0b30*/  FADD.FTZ R11, R10, R11 ;  /* 0x0000000b0a0b7221 */ /* 0x004fc60000010000 */
[----:B------:R-:W2:Y:S01]  /*0b40*/  LDS R10, [R24+0x24] ;  /* 0x00002400180a7984 */ /* 0x000ea20000000800 */
[----:B------:R-:W-:-:S04]  /*0b50*/  FADD.FTZ R11, R11, R12 ;  /* 0x0000000c0b0b7221 */ /* 0x000fc80000010000 */
[----:B-1----:R-:W-:Y:S02]  /*0b60*/  FADD.FTZ R12, R11, R8 ;  /* 0x000000080b0c7221 */ /* 0x002fe40000010000 */
[----:B------:R-:W1:Y:S01]  /*0b70*/  LDS R8, [R24+0x28] ;  /* 0x0000280018087984 */ /* 0x000e620000000800 */
[----:B---3--:R-:W-:-:S04]  /*0b80*/  FSETP.GEU.FTZ.AND P2, PT, R13, R4, PT ;  /* 0x000000040d00720b */ /* 0x008fc80003f5e000 */
[----:B------:R-:W-:Y:S01]  /*0b90*/  FSEL R4, R4, R13, !P2 ;  /* 0x0000000d04047208 */ /* 0x000fe20005000000 */
[----:B0-----:R-:W-:Y:S02]  /*0ba0*/  FADD.FTZ R11, R12, R9 ;  /* 0x000000090c0b7221 */ /* 0x001fe40000010000 */
[----:B------:R-:W0:Y:S01]  /*0bb0*/  LDS R9, [R24+0x2c] ;  /* 0x00002c0018097984 */ /* 0x000e220000000800 */
[----:B------:R-:W-:Y:S01]  /*0bc0*/  FSETP.GEU.FTZ.AND P2, PT, R4, R5, PT ;  /* 0x000000050400720b */ /* 0x000fe20003f5e000 */
[----:B--2---:R-:W-:Y:S02]  /*0bd0*/  FADD.FTZ R15, R11, R10 ;  /* 0x0000000a0b0f7221 */ /* 0x004fe40000010000 */
[----:B------:R-:W2:Y:S01]  /*0be0*/  LDS R11, [R24+0x30] ;  /* 0x00003000180b7984 */ /* 0x000ea20000000800 */
[----:B------:R-:W-:-:S04]  /*0bf0*/  FSEL R5, R5, R4, !P2 ;  /* 0x0000000405057208 */ /* 0x000fc80005000000 */
[----:B------:R-:W-:Y:S01]  /*0c00*/  FSETP.GEU.FTZ.AND P2, PT, R5, R6, PT ;  /* 0x000000060500720b */ /* 0x000fe20003f5e000 */
[----:B-1----:R-:W-:Y:S02]  /*0c10*/  FADD.FTZ R10, R15, R8 ;  /* 0x000000080f0a7221 */ /* 0x002fe40000010000 */
[----:B------:R-:W1:Y:S01]  /*0c20*/  LDS R8, [R24+0x34] ;  /* 0x0000340018087984 */ /* 0x000e620000000800 */
        /* <DEDUP_REMOVED lines=8> */
[----:B-1----:R-:W-:-:S03]  /*0cb0*/  FADD.FTZ R12, R11, R8 ;  /* 0x000000080b0c7221 */ /* 0x002fc60000010000 */
[----:B------:R-:W1:Y:S01]  /*0cc0*/  LDS R8, [R24+0x40] ;  /* 0x0000400018087984 */ /* 0x000e620000000800 */
[----:B---3--:R-:W-:-:S04]  /*0cd0*/  FSETP.GEU.FTZ.AND P2, PT, R13, R4, PT ;  /* 0x000000040d00720b */ /* 0x008fc80003f5e000 */
[----:B------:R-:W-:-:S04]  /*0ce0*/  FSEL R4, R4, R13, !P2 ;  /* 0x0000000d04047208 */ /* 0x000fc80005000000 */
[----:B------:R-:W-:-:S04]  /*0cf0*/  FSETP.GEU.FTZ.AND P2, PT, R4, R5, PT ;  /* 0x000000050400720b */ /* 0x000fc80003f5e000 */
[----:B------:R-:W-:-:S04]  /*0d00*/  FSEL R5, R5, R4, !P2 ;  /* 0x0000000405057208 */ /* 0x000fc80005000000 */
[----:B------:R-:W-:Y:S01]  /*0d10*/  FSETP.GEU.FTZ.AND P2, PT, R5, R6, PT ;  /* 0x000000060500720b */ /* 0x000fe20003f5e000 */
[----:B0-----:R-:W-:-:S03]  /*0d20*/  FADD.FTZ R11, R12, R9 ;  /* 0x000000090c0b7221 */ /* 0x001fc60000010000 */
[----:B------:R-:W-:Y:S01]  /*0d30*/  FSEL R6, R6, R5, !P2 ;  /* 0x0000000506067208 */ /* 0x000fe20005000000 */
[----:B------:R-:W0:Y:S01]  /*0d40*/  LDS R9, [R24+0x44] ;  /* 0x0000440018097984 */ /* 0x000e220000000800 */
[----:B--2---:R-:W-:Y:S02]  /*0d50*/  FADD.FTZ R15, R11, R10 ;  /* 0x0000000a0b0f7221 */ /* 0x004fe40000010000 */
[----:B------:R-:W-:Y:S01]  /*0d60*/  FSETP.GEU.FTZ.AND P2, PT, R6, R7, PT ;  /* 0x000000070600720b */ /* 0x000fe20003f5e000 */
[----:B------:R-:W2:Y:S03]  /*0d70*/  LDS R11, [R24+0x48] ;  /* 0x00004800180b7984 */ /* 0x000ea60000000800 */
[----:B------:R-:W-:Y:S02]  /*0d80*/  FSEL R13, R7, R6, !P2 ;  /* 0x00000006070d7208 */ /* 0x000fe40005000000 */
[----:B------:R-:W3:Y:S01]  /*0d90*/  LDS.128 R4, [R25+0x60] ;  /* 0x0000600019047984 */ /* 0x000ee20000000c00 */
[----:B-1----:R-:W-:-:S03]  /*0da0*/  FADD.FTZ R10, R15, R8 ;  /* 0x000000080f0a7221 */ /* 0x002fc60000010000 */
[----:B------:R-:W1:Y:S01]  /*0db0*/  LDS R8, [R24+0x4c] ;  /* 0x00004c0018087984 */ /* 0x000e620000000800 */
[----:B0-----:R-:W-:-:S03]  /*0dc0*/  FADD.FTZ R10, R10, R9 ;  /* 0x000000090a0a7221 */ /* 0x001fc60000010000 */
[----:B------:R-:W0:Y:S01]  /*0dd0*/  LDS R9, [R24+0x50] ;  /* 0x0000500018097984 */ /* 0x000e220000000800 */
[----:B--2---:R-:W-:-:S03]  /*0de0*/  FADD.FTZ R11, R10, R11 ;  /* 0x0000000b0a0b7221 */ /* 0x004fc60000010000 */
[----:B------:R-:W2:Y:S01]  /*0df0*/  LDS R10, [R24+0x54] ;  /* 0x00005400180a7984 */ /* 0x000ea20000000800 */
[----:B---3--:R-:W-:Y:S01]  /*0e00*/  FSETP.GEU.FTZ.AND P2, PT, R13, R4, PT ;  /* 0x000000040d00720b */ /* 0x008fe20003f5e000 */
[----:B-1----:R-:W-:Y:S02]  /*0e10*/  FADD.FTZ R12, R11, R8 ;  /* 0x000000080b0c7221 */ /* 0x002fe40000010000 */
[----:B------:R-:W1:Y:S02]  /*0e20*/  LDS R8, [R24+0x58] ;  /* 0x0000580018087984 */ /* 0x000e640000000800 */
[----:B0-----:R-:W-:Y:S02]  /*0e30*/  FADD.FTZ R11, R12, R9 ;  /* 0x000000090c0b7221 */ /* 0x001fe40000010000 */
[----:B------:R-:W0:Y:S02]  /*0e40*/  LDS R9, [R24+0x5c] ;  /* 0x00005c0018097984 */ /* 0x000e240000000800 */
[----:B--2---:R-:W-:Y:S01]  /*0e50*/  FADD.FTZ R15, R11, R10 ;  /* 0x0000000a0b0f7221 */ /* 0x004fe20000010000 */
[----:B------:R-:W-:Y:S01]  /*0e60*/  FSEL R11, R4, R13, !P2 ;  /* 0x0000000d040b7208 */ /* 0x000fe20005000000 */
[----:B------:R-:W2:Y:S03]  /*0e70*/  LDS R10, [R24+0x60] ;  /* 0x00006000180a7984 */ /* 0x000ea60000000800 */
[----:B------:R-:W-:Y:S01]  /*0e80*/  FSETP.GEU.FTZ.AND P2, PT, R11, R5, PT ;  /* 0x000000050b00720b */ /* 0x000fe20003f5e000 */
[----:B------:R-:W3:Y:S01]  /*0e90*/  LDS R4, [R24+0x64] ;  /* 0x0000640018047984 */ /* 0x000ee20000000800 */
[----:B-1----:R-:W-:-:S03]  /*0ea0*/  FADD.FTZ R8, R15, R8 ;  /* 0x000000080f087221 */ /* 0x002fc60000010000 */
[----:B------:R-:W1:Y:S01]  /*0eb0*/  LDS R12, [R24+0x68] ;  /* 0x00006800180c7984 */ /* 0x000e620000000800 */
[----:B------:R-:W-:-:S04]  /*0ec0*/  FSEL R5, R5, R11, !P2 ;  /* 0x0000000b05057208 */ /* 0x000fc80005000000 */
[----:B------:R-:W-:-:S04]  /*0ed0*/  FSETP.GEU.FTZ.AND P2, PT, R5, R6, PT ;  /* 0x000000060500720b */ /* 0x000fc80003f5e000 */
[----:B------:R-:W-:Y:S02]  /*0ee0*/  FSEL R6, R6, R5, !P2 ;  /* 0x0000000506067208 */ /* 0x000fe40005000000 */
[----:B------:R-:W-:Y:S02]  /*0ef0*/  LDS R5, [R24+0x74] ;  /* 0x0000740018057984 */ /* 0x000fe40000000800 */
[----:B------:R-:W-:-:S04]  /*0f00*/  FSETP.GEU.FTZ.AND P2, PT, R6, R7, PT ;  /* 0x000000070600720b */ /* 0x000fc80003f5e000 */
[----:B------:R-:W-:Y:S01]  /*0f10*/  FSEL R7, R7, R6, !P2 ;  /* 0x0000000607077208 */ /* 0x000fe20005000000 */
[----:B0-----:R-:W-:-:S04]  /*0f20*/  FADD.FTZ R9, R8, R9 ;  /* 0x0000000908097221 */ /* 0x001fc80000010000 */
[----:B--2---:R-:W-:Y:S02]  /*0f30*/  FADD.FTZ R13, R9, R10 ;  /* 0x0000000a090d7221 */ /* 0x004fe40000010000 */
[----:B------:R-:W0:Y:S02]  /*0f40*/  LDS.128 R8, [R25+0x70] ;  /* 0x0000700019087984 */ /* 0x000e240000000c00 */
[----:B---3--:R-:W-:Y:S02]  /*0f50*/  FADD.FTZ R13, R13, R4 ;  /* 0x000000040d0d7221 */ /* 0x008fe40000010000 */
[----:B------:R-:W2:Y:S02]  /*0f60*/  LDS R4, [R24+0x70] ;  /* 0x0000700018047984 */ /* 0x000ea40000000800 */
[----:B-1----:R-:W-:Y:S02]  /*0f70*/  FADD.FTZ R13, R13, R12 ;  /* 0x0000000c0d0d7221 */ /* 0x002fe40000010000 */
[----:B------:R-:W1:Y:S02]  /*0f80*/  LDS R12, [R24+0x78] ;  /* 0x00007800180c7984 */ /* 0x000e640000000800 */
[----:B------:R-:W-:-:S02]  /*0f90*/  FADD.FTZ R15, R13, R14 ;  /* 0x0000000e0d0f7221 */ /* 0x000fc40000010000 */
[----:B------:R-:W3:Y:S01]  /*0fa0*/  LDS R13, [R24+0x7c] ;  /* 0x00007c00180d7984 */ /* 0x000ee20000000800 */
[----:B------:R-:W-:Y:S05]  /*0fb0*/  WARPSYNC R18 ;  /* 0x0000000012007348 */ /* 0x000fea0003800000 */
[----:B0-----:R-:W-:-:S04]  /*0fc0*/  FSETP.GEU.FTZ.AND P2, PT, R7, R8, PT ;  /* 0x000000080700720b */ /* 0x001fc80003f5e000 */
[----:B------:R-:W-:Y:S01]  /*0fd0*/  FSEL R8, R8, R7, !P2 ;  /* 0x0000000708087208 */ /* 0x000fe20005000000 */
[----:B--2---:R-:W-:-:S03]  /*0fe0*/  FADD.FTZ R4, R15, R4 ;  /* 0x000000040f047221 */ /* 0x004fc60000010000 */
[----:B------:R-:W-:Y:S01]  /*0ff0*/  FSETP.GEU.FTZ.AND P2, PT, R8, R9, PT ;  /* 0x000000090800720b */ /* 0x000fe20003f5e000 */
[----:B------:R-:W-:-:S03]  /*1000*/  FADD.FTZ R5, R4, R5 ;  /* 0x0000000504057221 */ /* 0x000fc60000010000 */
[----:B------:R-:W-:Y:S01]  /*1010*/  FSEL R9, R9, R8, !P2 ;  /* 0x0000000809097208 */ /* 0x000fe20005000000 */
[----:B-1----:R-:W-:Y:S01]  /*1020*/  FADD.FTZ R12, R5, R12 ;  /* 0x0000000c050c7221 */ /* 0x002fe20000010000 */
[----:B------:R-:W-:Y:S02]  /*1030*/  IMAD R5, R22, 0x4, R23 ;  /* 0x0000000416057824 */ /* 0x000fe400078e0217 */
[----:B------:R-:W-:Y:S01]  /*1040*/  FSETP.GEU.FTZ.AND P2, PT, R9, R10, PT ;  /* 0x0000000a0900720b */ /* 0x000fe20003f5e000 */
[----:B---3--:R-:W-:-:S03]  /*1050*/  FADD.FTZ R12, R12, R13 ;  /* 0x0000000d0c0c7221 */ /* 0x008fc60000010000 */
[----:B------:R-:W-:-:S04]  /*1060*/  FSEL R10, R10, R9, !P2 ;  /* 0x000000090a0a7208 */ /* 0x000fc80005000000 */
[----:B------:R-:W-:-:S04]  /*1070*/  FSETP.GEU.FTZ.AND P2, PT, R10, R11, PT ;  /* 0x0000000b0a00720b */ /* 0x000fc80003f5e000 */
[----:B------:R-:W-:-:S05]  /*1080*/  FSEL R10, R11, R10, !P2 ;  /* 0x0000000a0b0a7208 */ /* 0x000fca0005000000 */
[----:B------:R1:W-:Y:S04]  /*1090*/  STS [R23], R10 ;  /* 0x0000000a17007388 */ /* 0x0003e80000000800 */
[----:B------:R1:W-:Y:S02]  /*10a0*/  STS [R5], R12 ;  /* 0x0000000c05007388 */ /* 0x0003e40000000800 */
.L_x_62:
[----:B------:R-:W-:Y:S01]  /*10b0*/  ISETP.NE.AND P2, PT, R16, RZ, PT ;  /* 0x000000ff1000720c */ /* 0x000fe20003f45270 */
[----:B------:R-:W-:Y:S05]  /*10c0*/  WARPSYNC.ALL ;  /* 0x0000000000007948 */ /* 0x000fea0003800000 */
[----:B------:R-:W-:Y:S06]  /*10d0*/  BAR.SYNC.DEFER_BLOCKING 0x0 ;  /* 0x0000000000007b1d */ /* 0x000fec0000010000 */
[----:B------:R-:W-:Y:S04]  /*10e0*/  BSSY.RECONVERGENT B0, `(.L_x_63) ;  /* 0x000006e000007945 */ /* 0x000fe80003800200 */
[----:B------:R-:W-:Y:S05]  /*10f0*/  @P2 BRA `(.L_x_64) ;  /* 0x0000000400b02947 */ /* 0x000fea0003800000 */
[----:B------:R-:W-:Y:S01]  /*1100*/  ISETP.GE.U32.AND P3, PT, R22, 0x20, PT ;  /* 0x000000201600780c */ /* 0x000fe20003f66070 */
[----:B------:R-:W-:Y:S02]  /*1110*/  HFMA2 R9, -RZ, RZ, 0, 0 ;  /* 0x00000000ff097431 */ /* 0x000fe400000001ff */
[----:B0-----:R-:W-:-:S10]  /*1120*/  IMAD.MOV.U32 R11, RZ, RZ, -0x800001 ;  /* 0xff7fffffff0b7424 */ /* 0x001fd400078e00ff */
[----:B------:R-:W-:Y:S05]  /*1130*/  @!P3 BRA `(.L_x_65) ;  /* 0x000000040094b947 */ /* 0x000fea0003800000 */
[C---:B------:R-:W-:Y:S01]  /*1140*/  IADD3 R4, PT, PT, R20.reuse, -0x1, RZ ;  /* 0xffffffff14047810 */ /* 0x040fe20007ffe0ff */
[----:B------:R-:W-:Y:S01]  /*1150*/  IMAD.MOV.U32 R11, RZ, RZ, -0x800001 ;  /* 0xff7fffffff0b7424 */ /* 0x000fe200078e00ff */
[----:B------:R-:W-:Y:S02]  /*1160*/  LOP3.LUT R14, R20, 0x7, RZ, 0xc0, !PT ;  /* 0x00000007140e7812 */ /* 0x000fe400078ec0ff */
[----:B------:R-:W-:Y:S02]  /*1170*/  CS2R R8, SRZ ;  /* 0x0000000000087805 */ /* 0x000fe4000001ff00 */
[----:B------:R-:W-:Y:S02]  /*1180*/  ISETP.GE.U32.AND P4, PT, R4, 0x7, PT ;  /* 0x000000070400780c */ /* 0x000fe40003f86070 */
[----:B------:R-:W-:-:S11]  /*1190*/  ISETP.NE.AND P3, PT, R14, RZ, PT ;  /* 0x000000ff0e00720c */ /* 0x000fd60003f65270 */
[----:B------:R-:W-:Y:S05]  /*11a0*/  @!P4 BRA `(.L_x_66) ;  /* 0x0000000000b4c947 */ /* 0x000fea0003800000 */
[C---:B-1----:R-:W-:Y:S01]  /*11b0*/  LOP3.LUT R12, R20.reuse, 0x7fffff8, RZ, 0xc0, !PT ;  /* 0x07fffff8140c7812 */ /* 0x042fe200078ec0ff */
[----:B------:R-:W-:Y:S01]  /*11c0*/  IMAD.MOV.U32 R11, RZ, RZ, -0x800001 ;  /* 0xff7fffffff0b7424 */ /* 0x000fe200078e00ff */
[----:B------:R-:W-:Y:S02]  /*11d0*/  LOP3.LUT R8, R20, 0x38, RZ, 0xc0, !PT ;  /* 0x0000003814087812 */ /* 0x000fe400078ec0ff */
[----:B------:R-:W-:Y:S01]  /*11e0*/  IADD3 R13, PT, PT, R21, 0x10, RZ ;  /* 0x00000010150d7810 */ /* 0x000fe20007ffe0ff */
[----:B------:R-:W-:Y:S01]  /*11f0*/  IMAD.MOV R12, RZ, RZ, -R12 ;  /* 0x000000ffff0c7224 */ /* 0x000fe200078e0a0c */
[----:B------:R-:W-:-:S07]  /*1200*/  MOV R9, RZ ;  /* 0x000000ff00097202 */ /* 0x000fce0000000f00 */
.L_x_67:
[----:B------:R-:W0:Y:S01]  /*1210*/  LDS.128 R4, [R13+-0x10] ;  /* 0xfffff0000d047984 */ /* 0x000e220000000c00 */
[----:B------:R-:W-:Y:S01]  /*1220*/  LEA R10, R22, R13, 0x2 ;  /* 0x0000000d160a7211 */ /* 0x000fe200078e10ff */
[----:B------:R-:W-:-:S04]  /*1230*/  VIADD R12, R12, 0x8 ;  /* 0x000000080c0c7836 */ /* 0x000fc80000000000 */
[----:B------:R-:W1:Y:S01]  /*1240*/  LDS R24, [R10+-0x10] ;  /* 0xfffff0000a187984 */ /* 0x000e620000000800 */
[----:B------:R-:W-:-:S03]  /*1250*/  ISETP.NE.AND P5, PT, R12, RZ, PT ;  /* 0x000000ff0c00720c */ /* 0x000fc60003fa5270 */
[----:B------:R-:W-:Y:S01]  /*1260*/  LDS R15, [R10+-0x4] ;  /* 0xfffffc000a0f7984 */ /* 0x000fe20000000800 */
[----:B0-----:R-:W-:-:S04]  /*1270*/  FSETP.GEU.FTZ.AND P4, PT, R11, R4, PT ;  /* 0x000000040b00720b */ /* 0x001fc80003f9e000 */
[----:B------:R-:W-:Y:S02]  /*1280*/  FSEL R18, R4, R11, !P4 ;  /* 0x0000000b04127208 */ /* 0x000fe40006000000 */
[----:B------:R-:W0:Y:S01]  /*1290*/  LDS R4, [R10+-0xc] ;  /* 0xfffff4000a047984 */ /* 0x000e220000000800 */
[----:B-1----:R-:W-:Y:S01]  /*12a0*/  FADD.FTZ R9, R24, R9 ;  /* 0x0000000918097221 */ /* 0x002fe20000010000 */
[----:B------:R-:W-:Y:S02]  /*12b0*/  FSETP.GEU.FTZ.AND P4, PT, R18, R5, PT ;  /* 0x000000051200720b */ /* 0x000fe40003f9e000 */
[----:B------:R-:W1:Y:S02]  /*12c0*/  LDS R11, [R10+-0x8] ;  /* 0xfffff8000a0b7984 */ /* 0x000e640000000800 */
[----:B------:R-:W-:-:S04]  /*12d0*/  FSEL R5, R5, R18, !P4 ;  /* 0x0000001205057208 */ /* 0x000fc80006000000 */
[----:B------:R-:W-:-:S04]  /*12e0*/  FSETP.GEU.FTZ.AND P4, PT, R5, R6, PT ;  /* 0x000000060500720b */ /* 0x000fc80003f9e000 */
[----:B------:R-:W-:-:S04]  /*12f0*/  FSEL R6, R6, R5, !P4 ;  /* 0x0000000506067208 */ /* 0x000fc80006000000 */
[----:B------:R-:W-:Y:S01]  /*1300*/  FSETP.GEU.FTZ.AND P4, PT, R6, R7, PT ;  /* 0x000000070600720b */ /* 0x000fe20003f9e000 */
[----:B0-----:R-:W-:Y:S02]  /*1310*/  FADD.FTZ R18, R9, R4 ;  /* 0x0000000409127221 */ /* 0x001fe40000010000 */
[----:B------:R-:W0:Y:S02]  /*1320*/  LDS R4, [R10] ;  /* 0x000000000a047984 */ /* 0x000e240000000800 */
[----:B-1----:R-:W-:Y:S02]  /*1330*/  FADD.FTZ R18, R18, R11 ;  /* 0x0000000b12127221 */ /* 0x002fe40000010000 */
[----:B------:R-:W1:Y:S02]  /*1340*/  LDS R9, [R10+0x4] ;  /* 0x000004000a097984 */ /* 0x000e640000000800 */
[----:B------:R-:W-:Y:S02]  /*1350*/  FADD.FTZ R15, R18, R15 ;  /* 0x0000000f120f7221 */ /* 0x000fe40000010000 */
[----:B------:R-:W-:Y:S02]  /*1360*/  LDS R11, [R10+0xc] ;  /* 0x00000c000a0b7984 */ /* 0x000fe40000000800 */
[----:B0-----:R-:W-:Y:S01]  /*1370*/  FADD.FTZ R18, R15, R4 ;  /* 0x000000040f127221 */ /* 0x001fe20000010000 */
[----:B------:R-:W-:-:S02]  /*1380*/  FSEL R15, R7, R6, !P4 ;  /* 0x00000006070f7208 */ /* 0x000fc40006000000 */
[----:B------:R0:W2:Y:S01]  /*1390*/  LDS.128 R4, [R13] ;  /* 0x000000000d047984 */ /* 0x0000a20000000c00 */
[----:B-1----:R-:W-:-:S03]  /*13a0*/  FADD.FTZ R9, R18, R9 ;  /* 0x0000000912097221 */ /* 0x002fc60000010000 */
[----:B------:R-:W1:Y:S01]  /*13b0*/  LDS R18, [R10+0x8] ;  /* 0x000008000a127984 */ /* 0x000e620000000800 */
[----:B0-----:R-:W-:Y:S02]  /*13c0*/  IADD3 R13, PT, PT, R13, 0x20, RZ ;  /* 0x000000200d0d7810 */ /* 0x001fe40007ffe0ff */
[----:B--2---:R-:W-:-:S04]  /*13d0*/  FSETP.GEU.FTZ.AND P4, PT, R15, R4, PT ;  /* 0x000000040f00720b */ /* 0x004fc80003f9e000 */
[----:B------:R-:W-:Y:S01]  /*13e0*/  FSEL R4, R4, R15, !P4 ;  /* 0x0000000f04047208 */ /* 0x000fe20006000000 */
[----:B-1----:R-:W-:-:S03]  /*13f0*/  FADD.FTZ R18, R9, R18 ;  /* 0x0000001209127221 */ /* 0x002fc60000010000 */
[----:B------:R-:W-:Y:S01]  /*1400*/  FSETP.GEU.FTZ.AND P4, PT, R4, R5, PT ;  /* 0x000000050400720b */ /* 0x000fe20003f9e000 */
[----:B------:R-:W-:-:S03]  /*1410*/  FADD.FTZ R9, R18, R11 ;  /* 0x0000000b12097221 */ /* 0x000fc60000010000 */
[----:B------:R-:W-:-:S04]  /*1420*/  FSEL R5, R5, R4, !P4 ;  /* 0x0000000405057208 */ /* 0x000fc80006000000 */
[----:B------:R-:W-:-:S04]  /*1430*/  FSETP.GEU.FTZ.AND P4, PT, R5, R6, PT ;  /* 0x000000060500720b */ /* 0x000fc80003f9e000 */
[----:B------:R-:W-:-:S04]  /*1440*/  FSEL R6, R6, R5, !P4 ;  /* 0x0000000506067208 */ /* 0x000fc80006000000 */
[----:B------:R-:W-:-:S04]  /*1450*/  FSETP.GEU.FTZ.AND P4, PT, R6, R7, PT ;  /* 0x000000070600720b */ /* 0x000fc80003f9e000 */
[----:B------:R-:W-:Y:S01]  /*1460*/  FSEL R11, R7, R6, !P4 ;  /* 0x00000006070b7208 */ /* 0x000fe20006000000 */
[----:B------:R-:W-:Y:S08]  /*1470*/  @P5 BRA `(.L_x_67) ;  /* 0xfffffffc00645947 */ /* 0x000ff0000383ffff */
.L_x_66:
[----:B------:R-:W-:Y:S05]  /*1480*/  @!P3 BRA `(.L_x_65) ;  /* 0x0000000000c0b947 */ /* 0x000fea0003800000 */
[----:B------:R-:W-:-:S13]  /*1490*/  ISETP.GE.U32.AND P3, PT, R14, 0x4, PT ;  /* 0x000000040e00780c */ /* 0x000fda0003f66070 */
[----:B------:R-:W-:Y:S05]  /*14a0*/  @!P3 BRA `(.L_x_68) ;  /* 0x000000000054b947 */ /* 0x000fea0003800000 */
[C---:B------:R-:W-:Y:S02]  /*14b0*/  IMAD R15, R8.reuse, 0x4, R21 ;  /* 0x00000004080f7824 */ /* 0x040fe400078e0215 */
[----:B------:R-:W-:-:S03]  /*14c0*/  VIADD R8, R8, 0x4 ;  /* 0x0000000408087836 */ /* 0x000fc60000000000 */
[----:B-1----:R-:W0:Y:S01]  /*14d0*/  LDS.64 R4, [R15] ;  /* 0x000000000f047984 */ /* 0x002e220000000a00 */
[----:B------:R-:W-:-:S03]  /*14e0*/  LEA R14, R22, R15, 0x2 ;  /* 0x0000000f160e7211 */ /* 0x000fc600078e10ff */
[----:B------:R-:W-:Y:S04]  /*14f0*/  LDS.64 R6, [R15+0x8] ;  /* 0x000008000f067984 */ /* 0x000fe80000000a00 */
[----:B------:R-:W1:Y:S04]  /*1500*/  LDS R18, [R14] ;  /* 0x000000000e127984 */ /* 0x000e680000000800 */
[----:B------:R-:W2:Y:S04]  /*1510*/  LDS R13, [R14+0x4] ;  /* 0x000004000e0d7984 */ /* 0x000ea80000000800 */
[----:B------:R-:W3:Y:S04]  /*1520*/  LDS R10, [R14+0x8] ;  /* 0x000008000e0a7984 */ /* 0x000ee80000000800 */
[----:B------:R-:W4:Y:S01]  /*1530*/  LDS R12, [R14+0xc] ;  /* 0x00000c000e0c7984 */ /* 0x000f220000000800 */
[----:B0-----:R-:W-:-:S04]  /*1540*/  FSETP.GEU.FTZ.AND P3, PT, R11, R4, PT ;  /* 0x000000040b00720b */ /* 0x001fc80003f7e000 */
[----:B------:R-:W-:-:S04]  /*1550*/  FSEL R4, R4, R11, !P3 ;  /* 0x0000000b04047208 */ /* 0x000fc80005800000 */
[----:B------:R-:W-:Y:S01]  /*1560*/  FSETP.GEU.FTZ.AND P3, PT, R4, R5, PT ;  /* 0x000000050400720b */ /* 0x000fe20003f7e000 */
[----:B-1----:R-:W-:-:S03]  /*1570*/  FADD.FTZ R18, R9, R18 ;  /* 0x0000001209127221 */ /* 0x002fc60000010000 */
[----:B------:R-:W-:Y:S01]  /*1580*/  FSEL R5, R5, R4, !P3 ;  /* 0x0000000405057208 */ /* 0x000fe20005800000 */
[----:B--2---:R-:W-:-:S03]  /*1590*/  FADD.FTZ R13, R18, R13 ;  /* 0x0000000d120d7221 */ /* 0x004fc60000010000 */
[----:B------:R-:W-:Y:S01]  /*15a0*/  FSETP.GEU.FTZ.AND P3, PT, R5, R6, PT ;  /* 0x000000060500720b */ /* 0x000fe20003f7e000 */
[----:B---3--:R-:W-:-:S03]  /*15b0*/  FADD.FTZ R13, R13, R10 ;  /* 0x0000000a0d0d7221 */ /* 0x008fc60000010000 */
[----:B------:R-:W-:Y:S01]  /*15c0*/  FSEL R6, R6, R5, !P3 ;  /* 0x0000000506067208 */ /* 0x000fe20005800000 */
[----:B----4-:R-:W-:-:S03]  /*15d0*/  FADD.FTZ R9, R13, R12 ;  /* 0x0000000c0d097221 */ /* 0x010fc60000010000 */
[----:B------:R-:W-:-:S04]  /*15e0*/  FSETP.GEU.FTZ.AND P3, PT, R6, R7, PT ;  /* 0x000000070600720b */ /* 0x000fc80003f7e000 */
[----:B------:R-:W-:-:S09]  /*15f0*/  FSEL R11, R7, R6, !P3 ;  /* 0x00000006070b7208 */ /* 0x000fd20005800000 */
.L_x_68:
[----:B------:R-:W-:-:S13]  /*1600*/  LOP3.LUT P3, R4, R20, 0x3, RZ, 0xc0, !PT ;  /* 0x0000000314047812 */ /* 0x000fda000786c0ff */
[----:B------:R-:W-:Y:S05]  /*1610*/  @!P3 BRA `(.L_x_65) ;  /* 0x00000000005cb947 */ /* 0x000fea0003800000 */
[----:B------:R-:W-:Y:S02]  /*1620*/  ISETP.NE.AND P4, PT, R4, 0x1, PT ;  /* 0x000000010400780c */ /* 0x000fe40003f85270 */
[----:B------:R-:W-:-:S11]  /*1630*/  LOP3.LUT P3, RZ, R22, 0x20, RZ, 0xc0, !PT ;  /* 0x0000002016ff7812 */ /* 0x000fd6000786c0ff */
[----:B------:R-:W-:Y:S05]  /*1640*/  @!P4 BRA `(.L_x_69) ;  /* 0x000000000030c947 */ /* 0x000fea0003800000 */
[C---:B------:R-:W-:Y:S02]  /*1650*/  LEA R7, R8.reuse, R21, 0x2 ;  /* 0x0000001508077211 */ /* 0x040fe400078e10ff */
[----:B------:R-:W-:-:S03]  /*1660*/  IADD3 R8, PT, PT, R8, 0x2, RZ ;  /* 0x0000000208087810 */ /* 0x000fc60007ffe0ff */
[----:B-1----:R-:W0:Y:S01]  /*1670*/  LDS.64 R4, [R7] ;  /* 0x0000000007047984 */ /* 0x002e220000000a00 */
[----:B------:R-:W-:-:S05]  /*1680*/  IMAD R6, R22, 0x4, R7 ;  /* 0x0000000416067824 */ /* 0x000fca00078e0207 */
[----:B------:R-:W1:Y:S04]  /*1690*/  LDS R10, [R6] ;  /* 0x00000000060a7984 */ /* 0x000e680000000800 */
[----:B------:R-:W2:Y:S01]  /*16a0*/  LDS R12, [R6+0x4] ;  /* 0x00000400060c7984 */ /* 0x000ea20000000800 */
[----:B0-----:R-:W-:-:S04]  /*16b0*/  FSETP.GEU.FTZ.AND P4, PT, R11, R4, PT ;  /* 0x000000040b00720b */ /* 0x001fc80003f9e000 */
[----:B------:R-:W-:Y:S01]  /*16c0*/  FSEL R4, R4, R11, !P4 ;  /* 0x0000000b04047208 */ /* 0x000fe20006000000 */
[----:B-1----:R-:W-:-:S03]  /*16d0*/  FADD.FTZ R9, R9, R10 ;  /* 0x0000000a09097221 */ /* 0x002fc60000010000 */
[----:B------:R-:W-:Y:S01]  /*16e0*/  FSETP.GEU.FTZ.AND P4, PT, R4, R5, PT ;  /* 0x000000050400720b */ /* 0x000fe20003f9e000 */
[----:B--2---:R-:W-:-:S03]  /*16f0*/  FADD.FTZ R9, R9, R12 ;  /* 0x0000000c09097221 */ /* 0x004fc60000010000 */
[----:B------:R-:W-:-:S09]  /*1700*/  FSEL R11, R5, R4, !P4 ;  /* 0x00000004050b7208 */ /* 0x000fd20006000000 */
.L_x_69:
[----:B------:R-:W-:Y:S05]  /*1710*/  @!P3 BRA `(.L_x_65) ;  /* 0x00000000001cb947 */ /* 0x000fea0003800000 */
[----:B-1----:R-:W-:-:S05]  /*1720*/  IMAD R5, R8, 0x4, R21 ;  /* 0x0000000408057824 */ /* 0x002fca00078e0215 */
[----:B------:R-:W-:Y:S01]  /*1730*/  LEA R6, R22, R5, 0x2 ;  /* 0x0000000516067211 */ /* 0x000fe200078e10ff */
[----:B------:R-:W0:Y:S05]  /*1740*/  LDS R4, [R5] ;  /* 0x0000000005047984 */ /* 0x000e2a0000000800 */
[----:B------:R-:W1:Y:S01]  /*1750*/  LDS R6, [R6] ;  /* 0x0000000006067984 */ /* 0x000e620000000800 */
[----:B0-----:R-:W-:-:S04]  /*1760*/  FSETP.GEU.FTZ.AND P3, PT, R11, R4, PT ;  /* 0x000000040b00720b */ /* 0x001fc80003f7e000 */
[----:B------:R-:W-:Y:S01]  /*1770*/  FSEL R11, R4, R11, !P3 ;  /* 0x0000000b040b7208 */ /* 0x000fe20005800000 */
[----:B-1----:R-:W-:-:S08]  /*1780*/  FADD.FTZ R9, R9, R6 ;  /* 0x0000000609097221 */ /* 0x002fd00000010000 */
.L_x_65:
[----:B------:R-:W-:Y:S01]  /*1790*/  IMAD R4, R22, 0x4, R21 ;  /* 0x0000000416047824 */ /* 0x000fe200078e0215 */
[----:B------:R2:W-:Y:S04]  /*17a0*/  STS [R21], R11 ;  /* 0x0000000b15007388 */ /* 0x0005e80000000800 */
[----:B------:R2:W-:Y:S02]  /*17b0*/  STS [R4], R9 ;  /* 0x0000000904007388 */ /* 0x0005e40000000800 */
.L_x_64:
[----:B------:R-:W-:Y:S05]  /*17c0*/  BSYNC.RECONVERGENT B0 ;  /* 0x0000000000007941 */ /* 0x000fea0003800200 */
.L_x_63:
[----:B------:R-:W-:Y:S01]  /*17d0*/  BAR.SYNC.DEFER_BLOCKING 0x0 ;  /* 0x0000000000007b1d */ /* 0x000fe20000010000 */
[----:B------:R-:W-:Y:S01]  /*17e0*/  ISETP.NE.AND P3, PT, R19, RZ, PT ;  /* 0x000000ff1300720c */ /* 0x000fe20003f65270 */
[----:B-1----:R-:W-:Y:S01]  /*17f0*/  IMAD.MOV.U32 R10, RZ, RZ, RZ ;  /* 0x000000ffff0a7224 */ /* 0x002fe200078e00ff */
[----:B------:R-:W-:Y:S01]  /*1800*/  LEA R24, R22, R21, 0x2 ;  /* 0x0000001516187211 */ /* 0x000fe200078e10ff */
[----:B--2---:R-:W-:Y:S01]  /*1810*/  IMAD.MOV.U32 R9, RZ, RZ, R3 ;  /* 0x000000ffff097224 */ /* 0x004fe200078e0003 */
[----:B------:R-:W-:-:S04]  /*1820*/  MOV R8, R2 ;  /* 0x0000000200087202 */ /* 0x000fc80000000f00 */
[----:B------:R-:W1:Y:S04]  /*1830*/  LDS R24, [R24] ;  /* 0x0000000018187984 */ /* 0x000e680000000800 */
[----:B------:R2:W3:Y:S01]  /*1840*/  LDS R25, [R21] ;  /* 0x0000000015197984 */ /* 0x0004e20000000800 */
[----:B------:R-:W-:Y:S06]  /*1850*/  BAR.SYNC.DEFER_BLOCKING 0x0 ;  /* 0x0000000000007b1d */ /* 0x000fec0000010000 */
[----:B------:R-:W-:Y:S05]  /*1860*/  @!P3 BRA `(.L_x_70) ;  /* 0x000000000038b947 */ /* 0x000fea0003800000 */
[----:B------:R-:W-:Y:S01]  /*1870*/  ISETP.GE.U32.AND P3, PT, R16, R19, PT ;  /* 0x000000131000720c */ /* 0x000fe20003f66070 */
[----:B------:R-:W-:Y:S01]  /*1880*/  BSSY.RECONVERGENT B0, `(.L_x_71) ;  /* 0x000000a000007945 */ /* 0x000fe20003800200 */
[----:B------:R-:W-:-:S11]  /*1890*/  HFMA2 R10, -RZ, RZ, 0, 0 ;  /* 0x00000000ff0a7431 */ /* 0x000fd600000001ff */
[----:B------:R-:W-:Y:S05]  /*18a0*/  @!P3 BRA `(.L_x_72) ;  /* 0x00000000001cb947 */ /* 0x000fea0003800000 */
[----:B------:R-:W-:-:S06]  /*18b0*/  IMAD.WIDE.U32 R4, R16, 0x2, R28 ;  /* 0x0000000210047825 */ /* 0x000fcc00078e001c */
[----:B------:R-:W4:Y:S02]  /*18c0*/  LDG.E.U16 R4, desc[UR4][R4.64] ;  /* 0x0000000404047981 */ /* 0x000f24000c1e1500 */
[----:B----4-:R-:W-:-:S04]  /*18d0*/  IMAD.U32 R6, R4, 0x10000, RZ ;  /* 0x0001000004067824 */ /* 0x010fc800078e00ff */
[----:B---3--:R-:W-:-:S04]  /*18e0*/  FADD.FTZ R6, -R25, R6 ;  /* 0x0000000619067221 */ /* 0x008fc80000010100 */
[----:B------:R-:W-:-:S06]  /*18f0*/  FMUL.FTZ R6, R6, 1.4426950216293334961 ;  /* 0x3fb8aa3b06067820 */ /* 0x000fcc0000410000 */
[----:B------:R-:W3:Y:S02]  /*1900*/  MUFU.EX2 R6, R6 ;  /* 0x0000000600067308 */ /* 0x000ee40000000800 */
[----:B---3--:R-:W-:-:S07]  /*1910*/  FADD.FTZ R10, RZ, R6 ;  /* 0x00000006ff0a7221 */ /* 0x008fce0000010000 */
.L_x_72:
[----:B------:R-:W-:Y:S05]  /*1920*/  BSYNC.RECONVERGENT B0 ;  /* 0x0000000000007941 */ /* 0x000fea0003800200 */
.L_x_71:
[----:B------:R-:W-:Y:S01]  /*1930*/  IADD3 R17, PT, PT, R19, R17, -R22 ;  /* 0x0000001113117210 */ /* 0x000fe20007ffe816 */
[----:B------:R-:W-:-:S07]  /*1940*/  IMAD.WIDE.U32 R8, R22, 0x2, R28 ;  /* 0x0000000216087825 */ /* 0x000fce00078e001c */
.L_x_70:
[----:B------:R-:W-:Y:S01]  /*1950*/  SHF.L.U32 R6, R22, 0x3, RZ ;  /* 0x0000000316067819 */ /* 0x000fe200000006ff */
[----:B------:R-:W-:Y:S01]  /*1960*/  IMAD.MOV.U32 R4, RZ, RZ, RZ ;  /* 0x000000ffff047224 */ /* 0x000fe200078e00ff */
[----:B------:R-:W-:Y:S02]  /*1970*/  BSSY.RECONVERGENT B0, `(.L_x_73) ;  /* 0x000004a000007945 */ /* 0x000fe40003800200 */
[----:B------:R-:W4:Y:S01]  /*1980*/  I2F.U32.RP R7, R6 ;  /* 0x0000000600077306 */ /* 0x000f220000209000 */
[----:B------:R-:W-:-:S07]  /*1990*/  IADD3 R13, PT, PT, RZ, -R6, RZ ;  /* 0x80000006ff0d7210 */ /* 0x000fce0007ffe0ff */
[----:B----4-:R-:W0:Y:S02]  /*19a0*/  MUFU.RCP R7, R7 ;  /* 0x0000000700077308 */ /* 0x010e240000001000 */
[----:B0-----:R-:W-:-:S06]  /*19b0*/  VIADD R11, R7, 0xffffffe ;  /* 0x0ffffffe070b7836 */ /* 0x001fcc0000000000 */
[----:B------:R-:W0:Y:S02]  /*19c0*/  F2I.FTZ.U32.TRUNC.NTZ R5, R11 ;  /* 0x0000000b00057305 */ /* 0x000e24000021f000 */
[----:B0-----:R-:W-:-:S04]  /*19d0*/  IMAD R13, R13, R5, RZ ;  /* 0x000000050d0d7224 */ /* 0x001fc800078e02ff */
[----:B------:R-:W-:-:S06]  /*19e0*/  IMAD.HI.U32 R4, R5, R13, R4 ;  /* 0x0000000d05047227 */ /* 0x000fcc00078e0004 */
[----:B------:R-:W-:-:S05]  /*19f0*/  IMAD.HI.U32 R4, R4, R17, RZ ;  /* 0x0000001104047227 */ /* 0x000fca00078e00ff */
[----:B------:R-:W-:-:S05]  /*1a00*/  IADD3 R4, PT, PT, -R4, RZ, RZ ;  /* 0x000000ff04047210 */ /* 0x000fca0007ffe1ff */
[----:B------:R-:W-:Y:S01]  /*1a10*/  IMAD R5, R6, R4, R17 ;  /* 0x0000000406057224 */ /* 0x000fe200078e0211 */
[----:B------:R-:W-:-:S04]  /*1a20*/  LOP3.LUT R4, RZ, R6, RZ, 0x33, !PT ;  /* 0x00000006ff047212 */ /* 0x000fc800078e33ff */
[----:B------:R-:W-:-:S13]  /*1a30*/  ISETP.GE.U32.AND P3, PT, R5, R6, PT ;  /* 0x000000060500720c */ /* 0x000fda0003f66070 */
[----:B------:R-:W-:-:S05]  /*1a40*/  @P3 IMAD.IADD R5, R5, 0x1, -R6 ;  /* 0x0000000105053824 */ /* 0x000fca00078e0a06 */
[----:B------:R-:W-:-:S13]  /*1a50*/  ISETP.GE.U32.AND P3, PT, R5, R6, PT ;  /* 0x000000060500720c */ /* 0x000fda0003f66070 */
[----:B------:R-:W-:-:S04]  /*1a60*/  @P3 IADD3 R5, PT, PT, -R6, R5, RZ ;  /* 0x0000000506053210 */ /* 0x000fc80007ffe1ff */
[----:B------:R-:W-:-:S05]  /*1a70*/  SEL R4, R4, R5, !P0 ;  /* 0x0000000504047207 */ /* 0x000fca0004000000 */
[----:B------:R-:W-:Y:S01]  /*1a80*/  IMAD.IADD R13, R17, 0x1, -R4 ;  /* 0x00000001110d7824 */ /* 0x000fe200078e0a04 */
[----:B------:R-:W-:-:S03]  /*1a90*/  SHF.L.U32 R4, R16, 0x3, RZ ;  /* 0x0000000310047819 */ /* 0x000fc600000006ff */
[----:B------:R-:W-:Y:S01]  /*1aa0*/  IMAD.IADD R12, R13, 0x1, R16 ;  /* 0x000000010d0c7824 */ /* 0x000fe200078e0210 */
[----:B------:R-:W-:-:S04]  /*1ab0*/  ISETP.GE.AND P0, PT, R4, R13, PT ;  /* 0x0000000d0400720c */ /* 0x000fc80003f06270 */
[----:B------:R-:W-:-:S09]  /*1ac0*/  ISETP.GE.AND P3, PT, R12, R17, PT ;  /* 0x000000110c00720c */ /* 0x000fd20003f66270 */
[----:B------:R-:W-:Y:S05]  /*1ad0*/  @P0 BRA `(.L_x_74) ;  /* 0x0000000000cc0947 */ /* 0x000fea0003800000 */
[----:B------:R-:W-:-:S07]  /*1ae0*/  MOV R11, R16 ;  /* 0x00000010000b7202 */ /* 0x000fce0000000f00 */
.L_x_75:
[----:B------:R-:W-:-:S06]  /*1af0*/  IMAD.WIDE R4, R11, 0x10, R8 ;  /* 0x000000100b047825 */ /* 0x000fcc00078e0208 */
[----:B------:R-:W4:Y:S01]  /*1b00*/  LDG.E.128 R4, desc[UR4][R4.64] ;  /* 0x0000000404047981 */ /* 0x000f22000c1e1d00 */
[----:B------:R-:W-:Y:S01]  /*1b10*/  IMAD.IADD R11, R22, 0x1, R11 ;  /* 0x00000001160b7824 */ /* 0x000fe200078e020b */
[C---:B----4-:R-:W-:Y:S01]  /*1b20*/  PRMT R14, R4.reuse, 0x7632, R14 ;  /* 0x00007632040e7816 */ /* 0x050fe2000000000e */
[----:B------:R-:W-:Y:S02]  /*1b30*/  IMAD.U32 R18, R4, 0x10000, RZ ;  /* 0x0001000004127824 */ /* 0x000fe400078e00ff */
[----:B------:R-:W-:Y:S01]  /*1b40*/  IMAD.U32 R4, R5, 0x10000, RZ ;  /* 0x0001000005047824 */ /* 0x000fe200078e00ff */
[----:B------:R-:W-:Y:S01]  /*1b50*/  SHF.L.U32 R14, R14, 0x10, RZ ;  /* 0x000000100e0e7819 */ /* 0x000fe200000006ff */
[----:B---3--:R-:W-:Y:S01]  /*1b60*/  FADD.FTZ R18, -R25, R18 ;  /* 0x0000001219127221 */ /* 0x008fe20000010100 */
[----:B------:R-:W-:-:S03]  /*1b70*/  PRMT R5, R5, 0x7632, R5 ;  /* 0x0000763205057816 */ /* 0x000fc60000000005 */
[----:B------:R-:W-:Y:S01]  /*1b80*/  FADD.FTZ R14, -R25, R14 ;  /* 0x0000000e190e7221 */ /* 0x000fe20000010100 */
[----:B------:R-:W-:Y:S01]  /*1b90*/  FMUL.FTZ R18, R18, 1.4426950216293334961 ;  /* 0x3fb8aa3b12127820 */ /* 0x000fe20000410000 */
[----:B------:R-:W-:Y:S02]  /*1ba0*/  SHF.L.U32 R28, R5, 0x10, RZ ;  /* 0x00000010051c7819 */ /* 0x000fe400000006ff */
[----:B------:R-:W-:Y:S01]  /*1bb0*/  FMUL.FTZ R14, R14, 1.4426950216293334961 ;  /* 0x3fb8aa3b0e0e7820 */ /* 0x000fe20000410000 */
[----:B------:R0:W3:Y:S02]  /*1bc0*/  MUFU.EX2 R15, R18 ;  /* 0x00000012000f7308 */ /* 0x0000e40000000800 */
[----:B------:R-:W-:-:S03]  /*1bd0*/  FADD.FTZ R28, -R25, R28 ;  /* 0x0000001c191c7221 */ /* 0x000fc60000010100 */
[----:B------:R-:W4:Y:S01]  /*1be0*/  MUFU.EX2 R14, R14 ;  /* 0x0000000e000e7308 */ /* 0x000f220000000800 */
[----:B0-----:R-:W-:-:S04]  /*1bf0*/  IMAD.U32 R18, R7, 0x10000, RZ ;  /* 0x0001000007127824 */ /* 0x001fc800078e00ff */
[----:B------:R-:W-:Y:S01]  /*1c00*/  FADD.FTZ R18, -R25, R18 ;  /* 0x0000001219127221 */ /* 0x000fe20000010100 */
[----:B---3--:R-:W-:Y:S01]  /*1c10*/  FADD.FTZ R15, R15, R10 ;  /* 0x0000000a0f0f7221 */ /* 0x008fe20000010000 */
[----:B------:R-:W-:Y:S02]  /*1c20*/  FADD.FTZ R10, -R25, R4 ;  /* 0x00000004190a7221 */ /* 0x000fe40000010100 */
[----:B------:R-:W-:Y:S01]  /*1c30*/  FMUL.FTZ R18, R18, 1.4426950216293334961 ;  /* 0x3fb8aa3b12127820 */ /* 0x000fe20000410000 */
[----:B----4-:R-:W-:Y:S01]  /*1c40*/  FADD.FTZ R4, R15, R14 ;  /* 0x0000000e0f047221 */ /* 0x010fe20000010000 */
[C---:B------:R-:W-:Y:S01]  /*1c50*/  IMAD.U32 R15, R6.reuse, 0x10000, RZ ;  /* 0x00010000060f7824 */ /* 0x040fe200078e00ff */
[----:B------:R-:W-:Y:S01]  /*1c60*/  PRMT R6, R6, 0x7632, R6 ;  /* 0x0000763206067816 */ /* 0x000fe20000000006 */
[----:B------:R-:W-:Y:S01]  /*1c70*/  FMUL.FTZ R5, R10, 1.4426950216293334961 ;  /* 0x3fb8aa3b0a057820 */ /* 0x000fe20000410000 */
[----:B------:R-:W-:Y:S01]  /*1c80*/  PRMT R14, R7, 0x7632, R14 ;  /* 0x00007632070e7816 */ /* 0x000fe2000000000e */
[----:B------:R-:W-:Y:S01]  /*1c90*/  FADD.FTZ R15, -R25, R15 ;  /* 0x0000000f190f7221 */ /* 0x000fe20000010100 */
[----:B------:R-:W-:Y:S01]  /*1ca0*/  SHF.L.U32 R10, R6, 0x10, RZ ;  /* 0x00000010060a7819 */ /* 0x000fe200000006ff */
[----:B------:R-:W-:Y:S01]  /*1cb0*/  FMUL.FTZ R6, R28, 1.4426950216293334961 ;  /* 0x3fb8aa3b1c067820 */ /* 0x000fe20000410000 */
[----:B------:R-:W-:Y:S01]  /*1cc0*/  SHF.L.U32 R14, R14, 0x10, RZ ;  /* 0x000000100e0e7819 */ /* 0x000fe200000006ff */
[----:B------:R-:W0:Y:S01]  /*1cd0*/  MUFU.EX2 R5, R5 ;  /* 0x0000000500057308 */ /* 0x000e220000000800 */
[----:B------:R-:W-:Y:S01]  /*1ce0*/  FMUL.FTZ R7, R15, 1.4426950216293334961 ;  /* 0x3fb8aa3b0f077820 */ /* 0x000fe20000410000 */
[----:B------:R-:W-:-:S02]  /*1cf0*/  FADD.FTZ R10, -R25, R10 ;  /* 0x0000000a190a7221 */ /* 0x000fc40000010100 */
[----:B------:R-:W3:Y:S01]  /*1d00*/  MUFU.EX2 R6, R6 ;  /* 0x0000000600067308 */ /* 0x000ee20000000800 */
[----:B------:R-:W-:Y:S01]  /*1d10*/  FADD.FTZ R14, -R25, R14 ;  /* 0x0000000e190e7221 */ /* 0x000fe20000010100 */
[----:B------:R-:W-:Y:S02]  /*1d20*/  FMUL.FTZ R10, R10, 1.4426950216293334961 ;  /* 0x3fb8aa3b0a0a7820 */ /* 0x000fe40000410000 */
[----:B------:R-:W4:Y:S01]  /*1d30*/  MUFU.EX2 R7, R7 ;  /* 0x0000000700077308 */ /* 0x000f220000000800 */
[----:B------:R-:W-:-:S03]  /*1d40*/  FMUL.FTZ R14, R14, 1.4426950216293334961 ;  /* 0x3fb8aa3b0e0e7820 */ /* 0x000fc60000410000 */
[----:B------:R-:W1:Y:S01]  /*1d50*/  MUFU.EX2 R10, R10 ;  /* 0x0000000a000a7308 */ /* 0x000e620000000800 */
[----:B0-----:R-:W-:-:S03]  /*1d60*/  FADD.FTZ R5, R4, R5 ;  /* 0x0000000504057221 */ /* 0x001fc60000010000 */
[----:B------:R-:W0:Y:S01]  /*1d70*/  MUFU.EX2 R4, R18 ;  /* 0x0000001200047308 */ /* 0x000e220000000800 */
[----:B---3--:R-:W-:-:S03]  /*1d80*/  FADD.FTZ R6, R5, R6 ;  /* 0x0000000605067221 */ /* 0x008fc60000010000 */
[----:B------:R-:W3:Y:S01]  /*1d90*/  MUFU.EX2 R5, R14 ;  /* 0x0000000e00057308 */ /* 0x000ee20000000800 */
[----:B----4-:R-:W-:Y:S01]  /*1da0*/  FADD.FTZ R7, R6, R7 ;  /* 0x0000000706077221 */ /* 0x010fe20000010000 */
[----:B------:R-:W-:-:S03]  /*1db0*/  SHF.L.U32 R6, R11, 0x3, RZ ;  /* 0x000000030b067819 */ /* 0x000fc600000006ff */
[----:B-1----:R-:W-:Y:S01]  /*1dc0*/  FADD.FTZ R7, R7, R10 ;  /* 0x0000000a07077221 */ /* 0x002fe20000010000 */
[----:B------:R-:W-:-:S03]  /*1dd0*/  ISETP.GE.AND P0, PT, R6, R13, PT ;  /* 0x0000000d0600720c */ /* 0x000fc60003f06270 */
[----:B0-----:R-:W-:-:S04]  /*1de0*/  FADD.FTZ R4, R7, R4 ;  /* 0x0000000407047221 */ /* 0x001fc80000010000 */
[----:B---3--:R-:W-:-:S06]  /*1df0*/  FADD.FTZ R10, R4, R5 ;  /* 0x00000005040a7221 */ /* 0x008fcc0000010000 */
[----:B------:R-:W-:Y:S05]  /*1e00*/  @!P0 BRA `(.L_x_75) ;  /* 0xfffffffc00388947 */ /* 0x000fea000383ffff */
.L_x_74:
[----:B------:R-:W-:Y:S05]  /*1e10*/  BSYNC.RECONVERGENT B0 ;  /* 0x0000000000007941 */ /* 0x000fea0003800200 */
.L_x_73:
[----:B------:R-:W-:Y:S04]  /*1e20*/  BSSY.RECONVERGENT B0, `(.L_x_76) ;  /* 0x000000c000007945 */ /* 0x000fe80003800200 */
[----:B------:R-:W-:Y:S05]  /*1e30*/  @P3 BRA `(.L_x_77) ;  /* 0x0000000000283947 */ /* 0x000fea0003800000 */
.L_x_78:
[----:B------:R-:W-:-:S06]  /*1e40*/  IMAD.WIDE R4, R12, 0x2, R8 ;  /* 0x000000020c047825 */ /* 0x000fcc00078e0208 */
[----:B------:R-:W4:Y:S01]  /*1e50*/  LDG.E.U16 R4, desc[UR4][R4.64] ;  /* 0x0000000404047981 */ /* 0x000f22000c1e1500 */
[----:B------:R-:W-:-:S04]  /*1e60*/  IADD3 R12, PT, PT, R22, R12, RZ ;  /* 0x0000000c160c7210 */ /* 0x000fc80007ffe0ff */
[----:B------:R-:W-:Y:S01]  /*1e70*/  ISETP.GE.AND P0, PT, R12, R17, PT ;  /* 0x000000110c00720c */ /* 0x000fe20003f06270 */
[----:B----4-:R-:W-:-:S04]  /*1e80*/  IMAD.U32 R6, R4, 0x10000, RZ ;  /* 0x0001000004067824 */ /* 0x010fc800078e00ff */
[----:B---3--:R-:W-:-:S04]  /*1e90*/  FADD.FTZ R6, -R25, R6 ;  /* 0x0000000619067221 */ /* 0x008fc80000010100 */
[----:B------:R-:W-:-:S04]  /*1ea0*/  FMUL.FTZ R6, R6, 1.4426950216293334961 ;  /* 0x3fb8aa3b06067820 */ /* 0x000fc80000410000 */
[----:B------:R-:W0:Y:S02]  /*1eb0*/  MUFU.EX2 R7, R6 ;  /* 0x0000000600077308 */ /* 0x000e240000000800 */
[----:B0-----:R-:W-:Y:S01]  /*1ec0*/  FADD.FTZ R10, R7, R10 ;  /* 0x0000000a070a7221 */ /* 0x001fe20000010000 */
[----:B------:R-:W-:Y:S06]  /*1ed0*/  @!P0 BRA `(.L_x_78) ;  /* 0xfffffffc00d88947 */ /* 0x000fec000383ffff */
.L_x_77:
[----:B------:R-:W-:Y:S05]  /*1ee0*/  BSYNC.RECONVERGENT B0 ;  /* 0x0000000000007941 */ /* 0x000fea0003800200 */
.L_x_76:
[----:B------:R-:W-:Y:S06]  /*1ef0*/  BAR.SYNC.DEFER_BLOCKING 0x0 ;  /* 0x0000000000007b1d */ /* 0x000fec0000010000 */
[----:B------:R0:W-:Y:S02]  /*1f00*/  STS [R23], R10 ;  /* 0x0000000a17007388 */ /* 0x0001e40000000800 */
[----:B------:R-:W-:Y:S06]  /*1f10*/  BAR.SYNC.DEFER_BLOCKING 0x0 ;  /* 0x0000000000007b1d */ /* 0x000fec0000010000 */
[----:B------:R-:W-:Y:S05]  /*1f20*/  @!P1 BRA `(.L_x_79) ;  /* 0x0000000000b89947 */ /* 0x000fea0003800000 */
[----:B------:R-:W-:-:S05]  /*1f30*/  IMAD R28, R16, 0x7c, R23 ;  /* 0x0000007c101c7824 */ /* 0x000fca00078e0217 */
[----:B------:R-:W4:Y:S04]  /*1f40*/  LDS.128 R12, [R28] ;  /* 0x000000001c0c7984 */ /* 0x000f280000000c00 */
[----:B------:R-:W1:Y:S04]  /*1f50*/  LDS.128 R4, [R28+0x10] ;  /* 0x000010001c047984 */ /* 0x000e680000000c00 */
[----:B0-----:R-:W0:Y:S01]  /*1f60*/  LDS.128 R8, [R28+0x20] ;  /* 0x000020001c087984 */ /* 0x001e220000000c00 */
[----:B----4-:R-:W-:-:S04]  /*1f70*/  FADD.FTZ R12, RZ, R12 ;  /* 0x0000000cff0c7221 */ /* 0x010fc80000010000 */
[----:B------:R-:W-:-:S04]  /*1f80*/  FADD.FTZ R13, R13, R12 ;  /* 0x0000000c0d0d7221 */ /* 0x000fc80000010000 */
[----:B------:R-:W-:-:S04]  /*1f90*/  FADD.FTZ R14, R14, R13 ;  /* 0x0000000d0e0e7221 */ /* 0x000fc80000010000 */
[----:B------:R-:W-:Y:S02]  /*1fa0*/  FADD.FTZ R17, R15, R14 ;  /* 0x0000000e0f117221 */ /* 0x000fe40000010000 */
[----:B------:R-:W4:Y:S02]  /*1fb0*/  LDS.128 R12, [R28+0x30] ;  /* 0x000030001c0c7984 */ /* 0x000f240000000c00 */
[----:B-1----:R-:W-:-:S04]  /*1fc0*/  FADD.FTZ R4, R17, R4 ;  /* 0x0000000411047221 */ /* 0x002fc80000010000 */
[----:B------:R-:W-:-:S04]  /*1fd0*/  FADD.FTZ R5, R5, R4 ;  /* 0x0000000405057221 */ /* 0x000fc80000010000 */
[----:B------:R-:W-:-:S04]  /*1fe0*/  FADD.FTZ R6, R6, R5 ;  /* 0x0000000506067221 */ /* 0x000fc80000010000 */
[----:B------:R-:W-:Y:S02]  /*1ff0*/  FADD.FTZ R17, R7, R6 ;  /* 0x0000000607117221 */ /* 0x000fe40000010000 */
[----:B------:R-:W1:Y:S02]  /*2000*/  LDS.128 R4, [R28+0x40] ;  /* 0x000040001c047984 */ /* 0x000e640000000c00 */
[----:B0-----:R-:W-:-:S04]  /*2010*/  FADD.FTZ R8, R17, R8 ;  /* 0x0000000811087221 */ /* 0x001fc80000010000 */
[----:B------:R-:W-:-:S04]  /*2020*/  FADD.FTZ R9, R9, R8 ;  /* 0x0000000809097221 */ /* 0x000fc80000010000 */
[----:B------:R-:W-:-:S04]  /*2030*/  FADD.FTZ R10, R10, R9 ;  /* 0x000000090a0a7221 */ /* 0x000fc80000010000 */
[----:B------:R-:W-:Y:S02]  /*2040*/  FADD.FTZ R17, R11, R10 ;  /* 0x0000000a0b117221 */ /* 0x000fe40000010000 */
[----:B------:R-:W0:Y:S02]  /*2050*/  LDS.128 R8, [R28+0x50] ;  /* 0x000050001c087984 */ /* 0x000e240000000c00 */
[----:B----4-:R-:W-:-:S04]  /*2060*/  FADD.FTZ R12, R17, R12 ;  /* 0x0000000c110c7221 */ /* 0x010fc80000010000 */
[----:B------:R-:W-:-:S04]  /*2070*/  FADD.FTZ R13, R13, R12 ;  /* 0x0000000c0d0d7221 */ /* 0x000fc80000010000 */
[----:B------:R-:W-:-:S04]  /*2080*/  FADD.FTZ R14, R14, R13 ;  /* 0x0000000d0e0e7221 */ /* 0x000fc80000010000 */
[----:B------:R-:W-:Y:S02]  /*2090*/  FADD.FTZ R17, R15, R14 ;  /* 0x0000000e0f117221 */ /* 0x000fe40000010000 */
[----:B------:R-:W4:Y:S02]  /*20a0*/  LDS.128 R12, [R28+0x60] ;  /* 0x000060001c0c7984 */ /* 0x000f240000000c00 */
[----:B-1----:R-:W-:Y:S02]  /*20b0*/  FADD.FTZ R4, R17, R4 ;  /* 0x0000000411047221 */ /* 0x002fe40000010000 */
[----:B------:R-:W1:Y:S02]  /*20c0*/  LDS.128 R16, [R28+0x70] ;  /* 0x000070001c107984 */ /* 0x000e640000000c00 */
[----:B------:R-:W-:-:S04]  /*20d0*/  FADD.FTZ R5, R5, R4 ;  /* 0x0000000405057221 */ /* 0x000fc80000010000 */
[----:B------:R-:W-:Y:S01]  /*20e0*/  FADD.FTZ R6, R6, R5 ;  /* 0x0000000506067221 */ /* 0x000fe20000010000 */
[----:B------:R-:W-:-:S03]  /*20f0*/  IMAD.MOV.U32 R5, RZ, RZ, -0x1 ;  /* 0xffffffffff057424 */ /* 0x000fc600078e00ff */
[----:B------:R-:W-:Y:S02]  /*2100*/  FADD.FTZ R7, R7, R6 ;  /* 0x0000000607077221 */ /* 0x000fe40000010000 */
[----:B------:R-:W-:Y:S02]  /*2110*/  SHF.L.U32 R5, R5, R20, RZ ;  /* 0x0000001405057219 */ /* 0x000fe400000006ff */
[----:B0-----:R-:W-:Y:S02]  /*2120*/  FADD.FTZ R8, R7, R8 ;  /* 0x0000000807087221 */ /* 0x001fe40000010000 */
[----:B------:R-:W-:Y:S02]  /*2130*/  LOP3.LUT R5, RZ, R5, RZ, 0x33, !PT ;  /* 0x00000005ff057212 */ /* 0x000fe400078e33ff */
[----:B------:R-:W-:-:S04]  /*2140*/  FADD.FTZ R9, R9, R8 ;  /* 0x0000000809097221 */ /* 0x000fc80000010000 */
[----:B------:R-:W-:-:S04]  /*2150*/  FADD.FTZ R10, R10, R9 ;  /* 0x000000090a0a7221 */ /* 0x000fc80000010000 */
[----:B------:R-:W-:-:S04]  /*2160*/  FADD.FTZ R11, R11, R10 ;  /* 0x0000000a0b0b7221 */ /* 0x000fc80000010000 */
[----:B----4-:R-:W-:-:S04]  /*2170*/  FADD.FTZ R12, R11, R12 ;  /* 0x0000000c0b0c7221 */ /* 0x010fc80000010000 */
[----:B------:R-:W-:-:S04]  /*2180*/  FADD.FTZ R13, R13, R12 ;  /* 0x0000000c0d0d7221 */ /* 0x000fc80000010000 */
[----:B------:R-:W-:-:S04]  /*2190*/  FADD.FTZ R14, R14, R13 ;  /* 0x0000000d0e0e7221 */ /* 0x000fc80000010000 */
[----:B------:R-:W-:-:S04]  /*21a0*/  FADD.FTZ R15, R15, R14 ;  /* 0x0000000e0f0f7221 */ /* 0x000fc80000010000 */
[----:B-1----:R-:W-:-:S04]  /*21b0*/  FADD.FTZ R16, R15, R16 ;  /* 0x000000100f107221 */ /* 0x002fc80000010000 */
[----:B------:R-:W-:-:S04]  /*21c0*/  FADD.FTZ R17, R17, R16 ;  /* 0x0000001011117221 */ /* 0x000fc80000010000 */
[----:B------:R-:W-:-:S04]  /*21d0*/  FADD.FTZ R18, R18, R17 ;  /* 0x0000001112127221 */ /* 0x000fc80000010000 */
[----:B------:R-:W-:Y:S01]  /*21e0*/  FADD.FTZ R18, R19, R18 ;  /* 0x0000001213127221 */ /* 0x000fe20000010000 */
[----:B------:R-:W-:Y:S05]  /*21f0*/  WARPSYNC R5 ;  /* 0x0000000005007348 */ /* 0x000fea0003800000 */
[----:B------:R4:W-:Y:S02]  /*2200*/  STS [R23], R18 ;  /* 0x0000001217007388 */ /* 0x0009e40000000800 */
.L_x_79:
[----:B------:R-:W-:Y:S05]  /*2210*/  WARPSYNC.ALL ;  /* 0x0000000000007948 */ /* 0x000fea0003800000 */
[----:B------:R-:W-:Y:S06]  /*2220*/  BAR.SYNC.DEFER_BLOCKING 0x0 ;  /* 0x0000000000007b1d */ /* 0x000fec0000010000 */
[----:B------:R-:W-:Y:S04]  /*2230*/  BSSY.RECONVERGENT B0, `(.L_x_80) ;  /* 0x000004f000007945 */ /* 0x000fe80003800200 */
[----:B------:R-:W-:Y:S05]  /*2240*/  @P2 BRA `(.L_x_81) ;  /* 0x0000000400342947 */ /* 0x000fea0003800000 */
[----:B------:R-:W-:Y:S01]  /*2250*/  ISETP.GE.U32.AND P0, PT, R22, 0x20, PT ;  /* 0x000000201600780c */ /* 0x000fe20003f06070 */
[----:B------:R-:W-:-:S12]  /*2260*/  HFMA2 R17, -RZ, RZ, 0, 0 ;  /* 0x00000000ff117431 */ /* 0x000fd800000001ff */
[----:B------:R-:W-:Y:S05]  /*2270*/  @!P0 BRA `(.L_x_82) ;  /* 0x0000000400248947 */ /* 0x000fea0003800000 */
[C---:B------:R-:W-:Y:S01]  /*2280*/  VIADD R4, R20.reuse, 0xffffffff ;  /* 0xffffffff14047836 */ /* 0x040fe20000000000 */
[----:B------:R-:W-:Y:S02]  /*2290*/  LOP3.LUT R22, R20, 0xf, RZ, 0xc0, !PT ;  /* 0x0000000f14167812 */ /* 0x000fe400078ec0ff */
[----:B------:R-:W-:Y:S02]  /*22a0*/  CS2R R16, SRZ ;  /* 0x0000000000107805 */ /* 0x000fe4000001ff00 */
[----:B------:R-:W-:Y:S02]  /*22b0*/  ISETP.GE.U32.AND P0, PT, R4, 0xf, PT ;  /* 0x0000000f0400780c */ /* 0x000fe40003f06070 */
[----:B------:R-:W-:-:S11]  /*22c0*/  ISETP.NE.AND P1, PT, R22, RZ, PT ;  /* 0x000000ff1600720c */ /* 0x000fd60003f25270 */
[----:B------:R-:W-:Y:S05]  /*22d0*/  @!P0 BRA `(.L_x_83) ;  /* 0x0000000000748947 */ /* 0x000fea0003800000 */
[C---:B------:R-:W-:Y:S01]  /*22e0*/  LOP3.LUT R19, R20.reuse, 0x7fffff0, RZ, 0xc0, !PT ;  /* 0x07fffff014137812 */ /* 0x040fe200078ec0ff */
[----:B------:R-:W-:Y:S01]  /*22f0*/  IMAD.MOV.U32 R17, RZ, RZ, RZ ;  /* 0x000000ffff117224 */ /* 0x000fe200078e00ff */
[----:B------:R-:W-:Y:S02]  /*2300*/  LOP3.LUT R16, R20, 0x30, RZ, 0xc0, !PT ;  /* 0x0000003014107812 */ /* 0x000fe400078ec0ff */
[----:B----4-:R-:W-:Y:S02]  /*2310*/  IADD3 R18, PT, PT, R21, 0x20, RZ ;  /* 0x0000002015127810 */ /* 0x010fe40007ffe0ff */
[----:B------:R-:W-:-:S07]  /*2320*/  IADD3 R19, PT, PT, -R19, RZ, RZ ;  /* 0x000000ff13137210 */ /* 0x000fce0007ffe1ff */
.L_x_84:
[----:B------:R-:W4:Y:S01]  /*2330*/  LDS.128 R12, [R18+-0x20] ;  /* 0xffffe000120c7984 */ /* 0x000f220000000c00 */
[----:B------:R-:W-:-:S03]  /*2340*/  VIADD R19, R19, 0x10 ;  /* 0x0000001013137836 */ /* 0x000fc60000000000 */
[----:B0-----:R-:W0:Y:S02]  /*2350*/  LDS.128 R8, [R18+-0x10] ;  /* 0xfffff00012087984 */ /* 0x001e240000000c00 */
[----:B------:R-:W-:Y:S02]  /*2360*/  ISETP.NE.AND P0, PT, R19, RZ, PT ;  /* 0x000000ff1300720c */ /* 0x000fe40003f05270 */
[----:B------:R-:W1:Y:S01]  /*2370*/  LDS.128 R4, [R18] ;  /* 0x0000000012047984 */ /* 0x000e620000000c00 */
[----:B----4-:R-:W-:-:S04]  /*2380*/  FADD.FTZ R12, R12, R17 ;  /* 0x000000110c0c7221 */ /* 0x010fc80000010000 */
[----:B------:R-:W-:-:S04]  /*2390*/  FADD.FTZ R13, R13, R12 ;  /* 0x0000000c0d0d7221 */ /* 0x000fc80000010000 */
[----:B------:R-:W-:-:S04]  /*23a0*/  FADD.FTZ R14, R14, R13 ;  /* 0x0000000d0e0e7221 */ /* 0x000fc80000010000 */
[----:B------:R-:W-:Y:S02]  /*23b0*/  FADD.FTZ R17, R15, R14 ;  /* 0x0000000e0f117221 */ /* 0x000fe40000010000 */
[----:B------:R4:W2:Y:S02]  /*23c0*/  LDS.128 R12, [R18+0x10] ;  /* 0x00001000120c7984 */ /* 0x0008a40000000c00 */
[----:B0-----:R-:W-:-:S04]  /*23d0*/  FADD.FTZ R8, R17, R8 ;  /* 0x0000000811087221 */ /* 0x001fc80000010000 */
[----:B------:R-:W-:Y:S01]  /*23e0*/  FADD.FTZ R9, R9, R8 ;  /* 0x0000000809097221 */ /* 0x000fe20000010000 */
[----:B----4-:R-:W-:-:S03]  /*23f0*/  IADD3 R18, PT, PT, R18, 0x40, RZ ;  /* 0x0000004012127810 */ /* 0x010fc60007ffe0ff */
[----:B------:R-:W-:-:S04]  /*2400*/  FADD.FTZ R10, R10, R9 ;  /* 0x000000090a0a7221 */ /* 0x000fc80000010000 */
[----:B------:R-:W-:-:S04]  /*2410*/  FADD.FTZ R11, R11, R10 ;  /* 0x0000000a0b0b7221 */ /* 0x000fc80000010000 */
[----:B-1----:R-:W-:-:S04]  /*2420*/  FADD.FTZ R4, R11, R4 ;  /* 0x000000040b047221 */ /* 0x002fc80000010000 */
[----:B------:R-:W-:-:S04]  /*2430*/  FADD.FTZ R5, R5, R4 ;  /* 0x0000000405057221 */ /* 0x000fc80000010000 */
[----:B------:R-:W-:-:S04]  /*2440*/  FADD.FTZ R6, R6, R5 ;  /* 0x0000000506067221 */ /* 0x000fc80000010000 */
[----:B------:R-:W-:-:S04]  /*2450*/  FADD.FTZ R7, R7, R6 ;  /* 0x0000000607077221 */ /* 0x000fc80000010000 */
[----:B--2---:R-:W-:-:S04]  /*2460*/  FADD.FTZ R12, R7, R12 ;  /* 0x0000000c070c7221 */ /* 0x004fc80000010000 */
[----:B------:R-:W-:-:S04]  /*2470*/  FADD.FTZ R13, R13, R12 ;  /* 0x0000000c0d0d7221 */ /* 0x000fc80000010000 */
[----:B------:R-:W-:-:S04]  /*2480*/  FADD.FTZ R14, R14, R13 ;  /* 0x0000000d0e0e7221 */ /* 0x000fc80000010000 */
[----:B------:R-:W-:Y:S01]  /*2490*/  FADD.FTZ R17, R15, R14 ;  /* 0x0000000e0f117221 */ /* 0x000fe20000010000 */
[----:B------:R-:W-:Y:S06]  /*24a0*/  @P0 BRA `(.L_x_84) ;  /* 0xfffffffc00a00947 */ /* 0x000fec000383ffff */
.L_x_83:
[----:B------:R-:W-:Y:S05]  /*24b0*/  @!P1 BRA `(.L_x_82) ;  /* 0x0000000000949947 */ /* 0x000fea0003800000 */
[----:B------:R-:W-:Y:S02]  /*24c0*/  ISETP.GE.U32.AND P0, PT, R22, 0x8, PT ;  /* 0x000000081600780c */ /* 0x000fe40003f06070 */
[----:B------:R-:W-:-:S04]  /*24d0*/  LOP3.LUT R13, R20, 0x7, RZ, 0xc0, !PT ;  /* 0x00000007140d7812 */ /* 0x000fc800078ec0ff */
[----:B------:R-:W-:-:S07]  /*24e0*/  ISETP.NE.AND P1, PT, R13, RZ, PT ;  /* 0x000000ff0d00720c */ /* 0x000fce0003f25270 */
[----:B------:R-:W-:Y:S06]  /*24f0*/  @!P0 BRA `(.L_x_85) ;  /* 0x0000000000308947 */ /* 0x000fec0003800000 */
[C---:B------:R-:W-:Y:S01]  /*2500*/  IMAD R12, R16.reuse, 0x4, R21 ;  /* 0x00000004100c7824 */ /* 0x040fe200078e0215 */
[----:B------:R-:W-:-:S04]  /*2510*/  IADD3 R16, PT, PT, R16, 0x8, RZ ;  /* 0x0000000810107810 */ /* 0x000fc80007ffe0ff */
[----:B------:R-:W1:Y:S04]  /*2520*/  LDS.128 R4, [R12] ;  /* 0x000000000c047984 */ /* 0x000e680000000c00 */
[----:B0-----:R-:W0:Y:S01]  /*2530*/  LDS.128 R8, [R12+0x10] ;  /* 0x000010000c087984 */ /* 0x001e220000000c00 */
[----:B-1----:R-:W-:-:S04]  /*2540*/  FADD.FTZ R4, R17, R4 ;  /* 0x0000000411047221 */ /* 0x002fc80000010000 */
[----:B------:R-:W-:-:S04]  /*2550*/  FADD.FTZ R5, R4, R5 ;  /* 0x0000000504057221 */ /* 0x000fc80000010000 */
[----:B------:R-:W-:-:S04]  /*2560*/  FADD.FTZ R6, R5, R6 ;  /* 0x0000000605067221 */ /* 0x000fc80000010000 */
[----:B------:R-:W-:-:S04]  /*2570*/  FADD.FTZ R7, R6, R7 ;  /* 0x0000000706077221 */ /* 0x000fc80000010000 */
[----:B0-----:R-:W-:-:S04]  /*2580*/  FADD.FTZ R8, R7, R8 ;  /* 0x0000000807087221 */ /* 0x001fc80000010000 */
[----:B------:R-:W-:-:S04]  /*2590*/  FADD.FTZ R9, R8, R9 ;  /* 0x0000000908097221 */ /* 0x000fc80000010000 */
[----:B------:R-:W-:-:S04]  /*25a0*/  FADD.FTZ R10, R9, R10 ;  /* 0x0000000a090a7221 */ /* 0x000fc80000010000 */
[----:B------:R-:W-:-:S07]  /*25b0*/  FADD.FTZ R17, R10, R11 ;  /* 0x0000000b0a117221 */ /* 0x000fce0000010000 */
.L_x_85:
[----:B------:R-:W-:Y:S05]  /*25c0*/  @!P1 BRA `(.L_x_82) ;  /* 0x0000000000509947 */ /* 0x000fea0003800000 */
[----:B------:R-:W-:Y:S02]  /*25d0*/  ISETP.GE.U32.AND P1, PT, R13, 0x4, PT ;  /* 0x000000040d00780c */ /* 0x000fe40003f26070 */
[----:B------:R-:W-:-:S04]  /*25e0*/  LOP3.LUT R20, R20, 0x3, RZ, 0xc0, !PT ;  /* 0x0000000314147812 */ /* 0x000fc800078ec0ff */
[----:B------:R-:W-:-:S07]  /*25f0*/  ISETP.NE.AND P0, PT, R20, RZ, PT ;  /* 0x000000ff1400720c */ /* 0x000fce0003f05270 */
[----:B------:R-:W-:Y:S06]  /*2600*/  @!P1 BRA `(.L_x_86) ;  /* 0x00000000001c9947 */ /* 0x000fec0003800000 */
[C---:B------:R-:W-:Y:S01]  /*2610*/  IMAD R4, R16.reuse, 0x4, R21 ;  /* 0x0000000410047824 */ /* 0x040fe200078e0215 */
[----:B------:R-:W-:-:S05]  /*2620*/  IADD3 R16, PT, PT, R16, 0x4, RZ ;  /* 0x0000000410107810 */ /* 0x000fca0007ffe0ff */
[----:B------:R-:W0:Y:S02]  /*2630*/  LDS.128 R4, [R4] ;  /* 0x0000000004047984 */ /* 0x000e240000000c00 */
[----:B0-----:R-:W-:-:S04]  /*2640*/  FADD.FTZ R8, R17, R4 ;  /* 0x0000000411087221 */ /* 0x001fc80000010000 */
[----:B------:R-:W-:-:S04]  /*2650*/  FADD.FTZ R5, R8, R5 ;  /* 0x0000000508057221 */ /* 0x000fc80000010000 */
[----:B------:R-:W-:-:S04]  /*2660*/  FADD.FTZ R6, R5, R6 ;  /* 0x0000000605067221 */ /* 0x000fc80000010000 */
[----:B------:R-:W-:-:S07]  /*2670*/  FADD.FTZ R17, R6, R7 ;  /* 0x0000000706117221 */ /* 0x000fce0000010000 */
.L_x_86:
[----:B------:R-:W-:Y:S05]  /*2680*/  @!P0 BRA `(.L_x_82) ;  /* 0x0000000000208947 */ /* 0x000fea0003800000 */
[----:B------:R-:W-:Y:S01]  /*2690*/  IMAD R16, R16, 0x4, R21 ;  /* 0x0000000410107824 */ /* 0x000fe200078e0215 */
[----:B------:R-:W-:-:S07]  /*26a0*/  IADD3 R20, PT, PT, -R20, RZ, RZ ;  /* 0x000000ff14147210 */ /* 0x000fce0007ffe1ff */
.L_x_87:
[----:B------:R0:W1:Y:S01]  /*26b0*/  LDS R4, [R16] ;  /* 0x0000000010047984 */ /* 0x0000620000000800 */
[----:B------:R-:W-:-:S05]  /*26c0*/  VIADD R20, R20, 0x1 ;  /* 0x0000000114147836 */ /* 0x000fca0000000000 */
[----:B------:R-:W-:Y:S02]  /*26d0*/  ISETP.NE.AND P0, PT, R20, RZ, PT ;  /* 0x000000ff1400720c */ /* 0x000fe40003f05270 */
[----:B0-----:R-:W-:Y:S01]  /*26e0*/  IADD3 R16, PT, PT, R16, 0x4, RZ ;  /* 0x0000000410107810 */ /* 0x001fe20007ffe0ff */
[----:B-1----:R-:W-:-:S10]  /*26f0*/  FADD.FTZ R17, R4, R17 ;  /* 0x0000001104117221 */ /* 0x002fd40000010000 */
[----:B------:R-:W-:Y:S05]  /*2700*/  @P0 BRA `(.L_x_87) ;  /* 0xfffffffc00e80947 */ /* 0x000fea000383ffff */
.L_x_82:
[----:B------:R0:W-:Y:S02]  /*2710*/  STS [R21], R17 ;  /* 0x0000001115007388 */ /* 0x0001e40000000800 */
.L_x_81:
[----:B------:R-:W-:Y:S05]  /*2720*/  BSYNC.RECONVERGENT B0 ;  /* 0x0000000000007941 */ /* 0x000fea0003800200 */
.L_x_80:
[----:B------:R-:W-:Y:S06]  /*2730*/  BAR.SYNC.DEFER_BLOCKING 0x0 ;  /* 0x0000000000007b1d */ /* 0x000fec0000010000 */
[----:B------:R-:W-:Y:S05]  /*2740*/  @P2 EXIT ;  /* 0x000000000000294d */ /* 0x000fea0003800000 */
[C---:B-----5:R-:W-:Y:S01]  /*2750*/  LEA R2, P0, R26.reuse, R2, 0x1 ;  /* 0x000000021a027211 */ /* 0x060fe200078008ff */
[----:B0-2---:R-:W0:Y:S01]  /*2760*/  LDS R21, [R21] ;  /* 0x0000000015157984 */ /* 0x005e220000000800 */
[----:B------:R-:W2:Y:S01]  /*2770*/  LDCU.64 UR6, c[0x0][0x3a0] ;  /* 0x00007400ff0677ac */ /* 0x000ea20008000a00 */
[----:B------:R-:W1:Y:S01]  /*2780*/  LDC R9, c[0x0][0x3a8] ;  /* 0x0000ea00ff097b82 */ /* 0x000e620000000800 */
[----:B------:R-:W-:Y:S01]  /*2790*/  LEA.HI.X R3, R26, R3, R27, 0x1, P0 ;  /* 0x000000031a037211 */ /* 0x000fe200000f0c1b */
[----:B------:R-:W4:Y:S04]  /*27a0*/  LDCU.128 UR8, c[0x0][0x380] ;  /* 0x00007000ff0877ac */ /* 0x000f280008000c00 */
[----:B------:R-:W4:Y:S01]  /*27b0*/  LDG.E.U16 R2, desc[UR4][R2.64] ;  /* 0x0000000402027981 */ /* 0x000f22000c1e1500 */
[----:B--2---:R-:W2:Y:S01]  /*27c0*/  I2F.S64 R5, UR6 ;  /* 0x0000000600057d12 */ /* 0x004ea20008301400 */
[----:B-1----:R-:W-:Y:S01]  /*27d0*/  FADD.FTZ R8, -R9, 1 ;  /* 0x3f80000009087421 */ /* 0x002fe20000010100 */
[----:B0-----:R-:W3:Y:S08]  /*27e0*/  MUFU.LG2 R4, R21 ;  /* 0x0000001500047308 */ /* 0x001ef00000000c00 */
[----:B--2---:R-:W0:Y:S01]  /*27f0*/  MUFU.RCP R5, R5 ;  /* 0x0000000500057308 */ /* 0x004e220000001000 */
[----:B---3--:R-:W-:Y:S01]  /*2800*/  FFMA.FTZ R25, R4, 0.69314718246459960938, R25 ;  /* 0x3f31721804197823 */ /* 0x008fe20000010019 */
[----:B------:R-:W-:Y:S01]  /*2810*/  IMAD.SHL.U32 R4, R0, 0x4, RZ ;  /* 0x0000000400047824 */ /* 0x000fe200078e00ff */
[----:B------:R-:W-:-:S02]  /*2820*/  SHF.R.U32.HI R0, RZ, 0x1e, R0 ;  /* 0x0000001eff007819 */ /* 0x000fc40000011600 */
[----:B0-----:R-:W-:Y:S01]  /*2830*/  FFMA.FTZ R24, -R24, R5, R25 ;  /* 0x0000000518187223 */ /* 0x001fe20000010119 */
[----:B----4-:R-:W-:-:S06]  /*2840*/  IMAD.U32 R6, R2, 0x10000, RZ ;  /* 0x0001000002067824 */ /* 0x010fcc00078e00ff */
[----:B------:R-:W0:Y:S02]  /*2850*/  F2F.BF16.F32 R6, R6 ;  /* 0x0000000600067304 */ /* 0x000e240000202000 */
[----:B0-----:R-:W-:-:S05]  /*2860*/  SHF.L.U32 R2, R6, 0x10, RZ ;  /* 0x0000001006027819 */ /* 0x001fca00000006ff */
[----:B------:R-:W-:Y:S01]  /*2870*/  FADD.FTZ R3, -R25, R2 ;  /* 0x0000000219037221 */ /* 0x000fe20000010100 */
[C---:B------:R-:W-:Y:S02]  /*2880*/  IADD3 R2, P0, PT, R4.reuse, UR8, RZ ;  /* 0x0000000804027c10 */ /* 0x040fe4000ff1e0ff */
[----:B------:R-:W-:Y:S01]  /*2890*/  IADD3 R4, P1, PT, R4, UR10, RZ ;  /* 0x0000000a04047c10 */ /* 0x000fe2000ff3e0ff */
[----:B------:R-:W-:Y:S01]  /*28a0*/  FMUL.FTZ R7, R3, R8 ;  /* 0x0000000803077220 */ /* 0x000fe20000410000 */
[C---:B------:R-:W-:Y:S02]  /*28b0*/  IADD3.X R3, PT, PT, R0.reuse, UR9, RZ, P0, !PT ;  /* 0x0000000900037c10 */ /* 0x040fe400087fe4ff */
[----:B------:R-:W-:Y:S01]  /*28c0*/  IADD3.X R5, PT, PT, R0, UR11, RZ, P1, !PT ;  /* 0x0000000b00057c10 */ /* 0x000fe20008ffe4ff */
[----:B------:R-:W-:-:S05]  /*28d0*/  FFMA.FTZ R7, R24, R9, -R7 ;  /* 0x0000000918077223 */ /* 0x000fca0000010807 */
[----:B------:R-:W-:Y:S04]  /*28e0*/  STG.E desc[UR4][R2.64], R7 ;  /* 0x0000000702007986 */ /* 0x000fe8000c101904 */
[----:B------:R-:W-:Y:S01]  /*28f0*/  STG.E desc[UR4][R4.64], R25 ;  /* 0x0000001904007986 */ /* 0x000fe2000c101904 */
[----:B------:R-:W-:Y:S05]  /*2900*/  EXIT ;  /* 0x000000000000794d */ /* 0x000fea0003800000 */
.L_x_88:
        /* <DEDUP_REMOVED lines=15> */
.L_x_230:


//--------------------- .text._Z27cunn_SoftMaxXEntropyForwardILi8EN3c108BFloat16EfS1_25LogSoftMaxForwardEpilogueEvPT1_PT2_PT0_Pllf --------------------------
	.section	.text._Z27cunn_SoftMaxXEntropyForwardILi8EN3c108BFloat16EfS1_25LogSoftMaxForwardEpilogueEvPT1_PT2_PT0_Pllf,"ax",@progbits
	.align	128
        .global         _Z27cunn_SoftMaxXEntropyForwardILi8EN3c108BFloat16EfS1_25LogSoftMaxForwardEpilogueEvPT1_PT2_PT0_Pllf
        .type           _Z27cunn_SoftMaxXEntropyForwardILi8EN3c108BFloat16EfS1_25LogSoftMaxForwardEpilogueEvPT1_PT2_PT0_Pllf,@function
        .size           _Z27cunn_SoftMaxXEntropyForwardILi8EN3c108BFloat16EfS1_25LogSoftMaxForwardEpilogueEvPT1_PT2_PT0_Pllf,(.L_x_231 - _Z27cunn_SoftMaxXEntropyForwardILi8EN3c108BFloat16EfS1_25LogSoftMaxForwardEpilogueEvPT1_PT2_PT0_Pllf)
        .other          _Z27cunn_SoftMaxXEntropyForwardILi8EN3c108BFloat16EfS1_25LogSoftMaxForwardEpilogueEvPT1_PT2_PT0_Pllf,@"STO_CUDA_ENTRY STV_DEFAULT"
_Z27cunn_SoftMaxXEntropyForwardILi8EN3c108BFloat16EfS1_25LogSoftMaxForwardEpilogueEvPT1_PT2_PT0_Pllf:
.text._Z27cunn_SoftMaxXEntropyForwardILi8EN3c108BFloat16EfS1_25LogSoftMaxForwardEpilogueEvPT1_PT2_PT0_Pllf:
        /* <DEDUP_REMOVED lines=39> */
.L_x_89:
        /* <DEDUP_REMOVED lines=26> */
.L_x_92:
        /* <DEDUP_REMOVED lines=30> */
.L_x_91:
[----:B------:R-:W-:Y:S05]  /*05f0*/  BSYNC.RECONVERGENT B0 ;  /* 0x0000000000007941 */ /* 0x000fea0003800200 */
.L_x_90:
        /* <DEDUP_REMOVED lines=14> */
.L_x_95:
        /* <DEDUP_REMOVED lines=8> */
.L_x_94:
[----:B------:R-:W-:Y:S05]  /*0760*/  BSYNC.RECONVERGENT B0 ;  /* 0x0000000000007941 */ /* 0x000fea0003800200 */
.L_x_93:
        /* <DEDUP_REMOVED lines=148> */
.L_x_96:
        /* <DEDUP_REMOVED lines=22> */
.L_x_101:
        /* <DEDUP_REMOVED lines=39> */
.L_x_100:
        /* <DEDUP_REMOVED lines=24> */
.L_x_102:
        /* <DEDUP_REMOVED lines=17> */
.L_x_103:
        /* <DEDUP_REMOVED lines=8> */
.L_x_99:
[----:B------:R-:W-:Y:S01]  /*1790*/  IMAD R4, R22, 0x4, R21 ;  /* 0x0000000416047824 */ /* 0x000fe200078e0215 */
[----:B------:R2:W-:Y:S04]  /*17a0*/  STS [R21], R11 ;  /* 0x0000000b15007388 */ /* 0x0005e80000000800 */
[----:B------:R2:W-:Y:S02]  /*17b0*/  STS [R4], R9 ;  /* 0x0000000904007388 */ /* 0x0005e40000000800 */
.L_x_98:
[----:B------:R-:W-:Y:S05]  /*17c0*/  BSYNC.RECONVERGENT B0 ;  /* 0x0000000000007941 */ /* 0x000fea0003800200 */
.L_x_97:
        /* <DEDUP_REMOVED lines=21> */
.L_x_106:
[----:B------:R-:W-:Y:S05]  /*1920*/  BSYNC.RECONVERGENT B0 ;  /* 0x0000000000007941 */ /* 0x000fea0003800200 */
.L_x_105:
[----:B------:R-:W-:Y:S01]  /*1930*/  IADD3 R17, PT, PT, R19, R17, -R22 ;  /* 0x0000001113117210 */ /* 0x000fe20007ffe816 */
[----:B------:R-:W-:-:S07]  /*1940*/  IMAD.WIDE.U32 R8, R22, 0x2, R28 ;  /* 0x0000000216087825 */ /* 0x000fce00078e001c */
.L_x_104:
        /* <DEDUP_REMOVED lines=26> */
.L_x_109:
        /* <DEDUP_REMOVED lines=50> */
.L_x_108:
[----:B------:R-:W-:Y:S05]  /*1e10*/  BSYNC.RECONVERGENT B0 ;  /* 0x0000000000007941 */ /* 0x000fea0003800200 */
.L_x_107:
[----:B------:R-:W-:Y:S04]  /*1e20*/  BSSY.RECONVERGENT B0, `(.L_x_110) ;  /* 0x000000c000007945 */ /* 0x000fe80003800200 */
[----:B------:R-:W-:Y:S05]  /*1e30*/  @P3 BRA `(.L_x_111) ;  /* 0x0000000000283947 */ /* 0x000fea0003800000 */
.L_x_112:
        /* <DEDUP_REMOVED lines=10> */
.L_x_111:
[----:B------:R-:W-:Y:S05]  /*1ee0*/  BSYNC.RECONVERGENT B0 ;  /* 0x0000000000007941 */ /* 0x000fea0003800200 */
.L_x_110:
        /* <DEDUP_REMOVED lines=50> */
.L_x_113:
        /* <DEDUP_REMOVED lines=18> */
.L_x_118:
        /* <DEDUP_REMOVED lines=24> */
.L_x_117:
        /* <DEDUP_REMOVED lines=17> */
.L_x_119:
        /* <DEDUP_REMOVED lines=12> */
.L_x_120:
[----:B------:R-:W-:Y:S05]  /*2680*/  @!P0 BRA `(.L_x_116) ;  /* 0x0000000000208947 */ /* 0x000fea0003800000 */
[----:B------:R-:W-:Y:S01]  /*2690*/  IMAD R16, R16, 0x4, R21 ;  /* 0x0000000410107824 */ /* 0x000fe200078e0215 */
[----:B------:R-:W-:-:S07]  /*26a0*/  IADD3 R20, PT, PT, -R20, RZ, RZ ;  /* 0x000000ff14147210 */ /* 0x000fce0007ffe1ff */
.L_x_121:
[----:B------:R0:W1:Y:S01]  /*26b0*/  LDS R4, [R16] ;  /* 0x0000000010047984 */ /* 0x0000620000000800 */
[----:B------:R-:W-:-:S05]  /*26c0*/  VIADD R20, R20, 0x1 ;  /* 0x0000000114147836 */ /* 0x000fca0000000000 */
[----:B------:R-:W-:Y:S02]  /*26d0*/  ISETP.NE.AND P0, PT, R20, RZ, PT ;  /* 0x000000ff1400720c */ /* 0x000fe40003f05270 */
[----:B0-----:R-:W-:Y:S01]  /*26e0*/  IADD3 R16, PT, PT, R16, 0x4, RZ ;  /* 0x0000000410107810 */ /* 0x001fe20007ffe0ff */
[----:B-1----:R-:W-:-:S10]  /*26f0*/  FADD.FTZ R17, R4, R17 ;  /* 0x0000001104117221 */ /* 0x002fd40000010000 */
[----:B------:R-:W-:Y:S05]  /*2700*/  @P0 BRA `(.L_x_121) ;  /* 0xfffffffc00e80947 */ /* 0x000fea000383ffff */
.L_x_116:
[----:B------:R0:W-:Y:S02]  /*2710*/  STS [R21], R17 ;  /* 0x0000001115007388 */ /* 0x0001e40000000800 */
.L_x_115:
[----:B------:R-:W-:Y:S05]  /*2720*/  BSYNC.RECONVERGENT B0 ;  /* 0x0000000000007941 */ /* 0x000fea0003800200 */
.L_x_114:
[----:B------:R-:W-:Y:S06]  /*2730*/  BAR.SYNC.DEFER_BLOCKING 0x0 ;  /* 0x0000000000007b1d */ /* 0x000fec0000010000 */
[----:B------:R-:W-:Y:S05]  /*2740*/  @P2 EXIT ;  /* 0x000000000000294d */ /* 0x000fea0003800000 */
[C---:B-----5:R-:W-:Y:S01]  /*2750*/  LEA R2, P0, R26.reuse, R2, 0x1 ;  /* 0x000000021a027211 */ /* 0x060fe200078008ff */
[----:B0-2---:R-:W0:Y:S01]  /*2760*/  LDS R21, [R21] ;  /* 0x0000000015157984 */ /* 0x005e220000000800 */
[----:B------:R-:W2:Y:S01]  /*2770*/  LDCU.64 UR6, c[0x0][0x3a0] ;  /* 0x00007400ff0677ac */ /* 0x000ea20008000a00 */
[----:B------:R-:W1:Y:S01]  /*2780*/  LDC R10, c[0x0][0x3a8] ;  /* 0x0000ea00ff0a7b82 */ /* 0x000e620000000800 */
[----:B------:R-:W-:-:S05]  /*2790*/  LEA.HI.X R3, R26, R3, R27, 0x1, P0 ;  /* 0x000000031a037211 */ /* 0x000fca00000f0c1b */
[----:B------:R-:W4:Y:S01]  /*27a0*/  LDG.E.U16 R2, desc[UR4][R2.64] ;  /* 0x0000000402027981 */ /* 0x000f22000c1e1500 */
[----:B--2---:R-:W2:Y:S01]  /*27b0*/  I2F.S64 R7, UR6 ;  /* 0x0000000600077d12 */ /* 0x004ea20008301400 */
[----:B-1----:R-:W-:Y:S01]  /*27c0*/  FADD.FTZ R9, -R10, 1 ;  /* 0x3f8000000a097421 */ /* 0x002fe20000010100 */
[----:B0-----:R-:W3:Y:S08]  /*27d0*/  MUFU.LG2 R4, R21 ;  /* 0x0000001500047308 */ /* 0x001ef00000000c00 */
[----:B--2---:R-:W0:Y:S01]  /*27e0*/  MUFU.RCP R7, R7 ;  /* 0x0000000700077308 */ /* 0x004e220000001000 */
[----:B---3--:R-:W-:-:S02]  /*27f0*/  FFMA.FTZ R25, R4, 0.69314718246459960938, R25 ;  /* 0x3f31721804197823 */ /* 0x008fc40000010019 */
[----:B------:R-:W1:Y:S02]  /*2800*/  LDC.64 R4, c[0x0][0x380] ;  /* 0x0000e000ff047b82 */ /* 0x000e640000000a00 */
[----:B0-----:R-:W-:Y:S01]  /*2810*/  FFMA.FTZ R24, -R24, R7, R25 ;  /* 0x0000000718187223 */ /* 0x001fe20000010119 */
[----:B-1----:R-:W-:-:S04]  /*2820*/  LEA R4, P0, R0, R4, 0x2 ;  /* 0x0000000400047211 */ /* 0x002fc800078010ff */
[----:B------:R-:W-:Y:S01]  /*2830*/  LEA.HI.X R5, R0, R5, RZ, 0x2, P0 ;  /* 0x0000000500057211 */ /* 0x000fe200000f14ff */
[----:B----4-:R-:W-:Y:S02]  /*2840*/  IMAD.U32 R6, R2, 0x10000, RZ ;  /* 0x0001000002067824 */ /* 0x010fe400078e00ff */
[----:B------:R-:W0:Y:S04]  /*2850*/  LDC.64 R2, c[0x0][0x388] ;  /* 0x0000e200ff027b82 */ /* 0x000e280000000a00 */
[----:B------:R-:W1:Y:S02]  /*2860*/  F2F.BF16.F32 R6, R6 ;  /* 0x0000000600067304 */ /* 0x000e640000202000 */
[----:B-1----:R-:W-:-:S05]  /*2870*/  SHF.L.U32 R8, R6, 0x10, RZ ;  /* 0x0000001006087819 */ /* 0x002fca00000006ff */
[----:B------:R-:W-:Y:S01]  /*2880*/  FADD.FTZ R8, -R25, R8 ;  /* 0x0000000819087221 */ /* 0x000fe20000010100 */
[C---:B0-----:R-:W-:Y:S02]  /*2890*/  LEA R2, P1, R0.reuse, R2, 0x1 ;  /* 0x0000000200027211 */ /* 0x041fe400078208ff */
[----:B------:R-:W-:Y:S02]  /*28a0*/  F2FP.BF16.F32.PACK_AB R25, RZ, R25 ;  /* 0x00000019ff19723e */ /* 0x000fe400000010ff */
[----:B------:R-:W-:Y:S01]  /*28b0*/  LEA.HI.X R3, R0, R3, RZ, 0x1, P1 ;  /* 0x0000000300037211 */ /* 0x000fe200008f0cff */
[----:B------:R-:W0:Y:S02]  /*28c0*/  F2F.BF16.F32 R8, R8 ;  /* 0x0000000800087304 */ /* 0x000e240000202000 */
[----:B0-----:R-:W-:-:S04]  /*28d0*/  IMAD.U32 R6, R8, 0x10000, RZ ;  /* 0x0001000008067824 */ /* 0x001fc800078e00ff */
[----:B------:R-:W-:-:S04]  /*28e0*/  FMUL.FTZ R9, R6, R9 ;  /* 0x0000000906097220 */ /* 0x000fc80000410000 */
[----:B------:R-:W-:-:S05]  /*28f0*/  FFMA.FTZ R9, R24, R10, -R9 ;  /* 0x0000000a18097223 */ /* 0x000fca0000010809 */
[----:B------:R-:W-:Y:S04]  /*2900*/  STG.E desc[UR4][R4.64], R9 ;  /* 0x0000000904007986 */ /* 0x000fe8000c101904 */
[----:B------:R-:W-:Y:S01]  /*2910*/  STG.E.U16 desc[UR4][R2.64], R25 ;  /* 0x0000001902007986 */ /* 0x000fe2000c101504 */
[----:B------:R-:W-:Y:S05]  /*2920*/  EXIT ;  /* 0x000000000000794d */ /* 0x000fea0003800000 */
.L_x_122:
        /* <DEDUP_REMOVED lines=13> */
.L_x_231:


//--------------------- .text._Z27cunn_SoftMaxXEntropyForwardILi8EN3c104HalfEff25LogSoftMaxForwardEpilogueEvPT1_PT2_PT0_Pllf --------------------------
	.section	.text._Z27cunn_SoftMaxXEntropyForwardILi8EN3c104HalfEff25LogSoftMaxForwardEpilogueEvPT1_PT2_PT0_Pllf,"ax",@progbits
	.align	128
        .global         _Z27cunn_SoftMaxXEntropyForwardILi8EN3c104HalfEff25LogSoftMaxForwardEpilogueEvPT1_PT2_PT0_Pllf
        .type           _Z27cunn_SoftMaxXEntropyForwardILi8EN3c104HalfEff25LogSoftMaxForwardEpilogueEvPT1_PT2_PT0_Pllf,@function
        .size           _Z27cunn_SoftMaxXEntropyForwardILi8EN3c104HalfEff25LogSoftMaxForwardEpilogueEvPT1_PT2_PT0_Pllf,(.L_x_232 - _Z27cunn_SoftMaxXEntropyForwardILi8EN3c104HalfEff25LogSoftMaxForwardEpilogueEvPT1_PT2_PT0_Pllf)
        .other          _Z27cunn_SoftMaxXEntropyForwardILi8EN3c104HalfEff25LogSoftMaxForwardEpilogueEvPT1_PT2_PT0_Pllf,@"STO_CUDA_ENTRY STV_DEFAULT"
_Z27cunn_SoftMaxXEntropyForwardILi8EN3c104HalfEff25LogSoftMaxForwardEpilogueEvPT1_PT2_PT0_Pllf:
.text._Z27cunn_SoftMaxXEntropyForwardILi8EN3c104HalfEff25LogSoftMaxForwardEpilogueEvPT1_PT2_PT0_Pllf:
        /* <DEDUP_REMOVED lines=8> */
[C---:B--2---:R-:W-:Y:S01]  /*0080*/  IMAD.WIDE.U32 R2, R0.reuse, UR6, RZ ;  /* 0x0000000600027c25 */ /* 0x044fe2000f8e00ff */
[----:B------:R-:W0:Y:S01]  /*0090*/  LDCU UR6, c[0x0][0x3a0] ;  /* 0x00007400ff0677ac */ /* 0x000e220008000800 */
[----:B------:R-:W-:Y:S01]  /*00a0*/  MOV R12, 0xff7fffff ;  /* 0xff7fffff000c7802 */ /* 0x000fe20000000f00 */
[----:B------:R-:W1:Y:S01]  /*00b0*/  S2R R16, SR_TID.X ;  /* 0x0000000000107919 */ /* 0x000e620000002100 */
[----:B------:R-:W-:Y:S01]  /*00c0*/  IMAD R3, R0, UR7, R3 ;  /* 0x0000000700037c24 */ /* 0x000fe2000f8e0203 */
[----:B------:R-:W-:Y:S01]  /*00d0*/  SHF.L.U32 R5, R2, 0x1, RZ ;  /* 0x0000000102057819 */ /* 0x000fe200000006ff */
[----:B------:R-:W-:-:S03]  /*00e0*/  IMAD.MOV.U32 R11, RZ, RZ, RZ ;  /* 0x000000ffff0b7224 */ /* 0x000fc600078e00ff */
[----:B------:R-:W-:Y:S01]  /*00f0*/  SHF.L.U64.HI R3, R2, 0x1, R3 ;  /* 0x0000000102037819 */ /* 0x000fe20000010203 */
[C---:B---3--:R-:W-:Y:S01]  /*0100*/  VIADD R4, R5.reuse, UR8 ;  /* 0x0000000805047c36 */ /* 0x048fe20008000000 */
[----:B------:R-:W-:-:S04]  /*0110*/  IADD3 R2, P1, PT, R5, UR8, RZ ;  /* 0x0000000805027c10 */ /* 0x000fc8000ff3e0ff */
[----:B------:R-:W-:Y:S01]  /*0120*/  SHF.R.U32.HI R4, RZ, 0x1, R4 ;  /* 0x00000001ff047819 */ /* 0x000fe20000011604 */
[----:B------:R-:W-:Y:S01]  /*0130*/  IMAD.MOV.U32 R8, RZ, RZ, R2 ;  /* 0x000000ffff087224 */ /* 0x000fe200078e0002 */
[----:B------:R-:W-:Y:S02]  /*0140*/  IADD3.X R3, PT, PT, R3, UR9, RZ, P1, !PT ;  /* 0x0000000903037c10 */ /* 0x000fe40008ffe4ff */
[----:B------:R-:W-:Y:S01]  /*0150*/  LOP3.LUT P0, R19, R4, 0x7, RZ, 0xc0, !PT ;  /* 0x0000000704137812 */ /* 0x000fe2000780c0ff */
[----:B0-----:R-:W-:Y:S01]  /*0160*/  IMAD.U32 R17, RZ, RZ, UR6 ;  /* 0x00000006ff117e24 */ /* 0x001fe2000f8e00ff */
[----:B------:R-:W-:Y:S02]  /*0170*/  MOV R9, R3 ;  /* 0x0000000300097202 */ /* 0x000fe40000000f00 */
[----:B------:R-:W-:Y:S02]  /*0180*/  IADD3 R29, PT, PT, -R19, RZ, RZ ;  /* 0x000000ff131d7210 */ /* 0x000fe40007ffe1ff */
[----:B------:R-:W-:-:S03]  /*0190*/  MOV R10, UR6 ;  /* 0x00000006000a7c02 */ /* 0x000fc60008000f00 */
        /* <DEDUP_REMOVED lines=10> */
[----:B--2---:R-:W-:-:S05]  /*0240*/  @P0 HADD2.F32 R6, -RZ, R4.H0_H0 ;  /* 0x20000004ff060230 */ /* 0x004fca0000004100 */
[----:B------:R-:W-:Y:S01]  /*0250*/  @P0 FMNMX.FTZ R12, R6, -3.40282346638528859812e+38, !PT ;  /* 0xff7fffff060c0809 */ /* 0x000fe20007810000 */
[----:B------:R-:W-:-:S07]  /*0260*/  @P0 FADD.FTZ R11, RZ, R6 ;  /* 0x00000006ff0b0221 */ /* 0x000fce0000010000 */
.L_x_123:
[----:B------:R-:W0:Y:S01]  /*0270*/  LDC R22, c[0x0][0x360] ;  /* 0x0000d800ff167b82 */ /* 0x000e220000000800 */
[----:B------:R-:W-:Y:S01]  /*0280*/  BSSY.RECONVERGENT B0, `(.L_x_124) ;  /* 0x0000033000007945 */ /* 0x000fe20003800200 */
[----:B0-----:R-:W-:-:S04]  /*0290*/  IMAD.SHL.U32 R7, R22, 0x8, RZ ;  /* 0x0000000816077824 */ /* 0x001fc800078e00ff */
[----:B------:R-:W0:Y:S01]  /*02a0*/  I2F.U32.RP R6, R7 ;  /* 0x0000000700067306 */ /* 0x000e220000209000 */
[----:B------:R-:W-:-:S07]  /*02b0*/  IADD3 R13, PT, PT, RZ, -R7, RZ ;  /* 0x80000007ff0d7210 */ /* 0x000fce0007ffe0ff */
        /* <DEDUP_REMOVED lines=9> */
[----:B------:R-:W-:-:S05]  /*0350*/  IMAD R14, R7, R5, R10 ;  /* 0x00000005070e7224 */ /* 0x000fca00078e020a */
[----:B------:R-:W-:-:S13]  /*0360*/  ISETP.GE.U32.AND P0, PT, R14, R7, PT ;  /* 0x000000070e00720c */ /* 0x000fda0003f06070 */
[C---:B------:R-:W-:Y:S02]  /*0370*/  @P0 IADD3 R14, PT, PT, -R7.reuse, R14, RZ ;  /* 0x0000000e070e0210 */ /* 0x040fe40007ffe1ff */
[----:B------:R-:W-:Y:S02]  /*0380*/  ISETP.NE.U32.AND P0, PT, R7, RZ, PT ;  /* 0x000000ff0700720c */ /* 0x000fe40003f05070 */
[----:B------:R-:W-:-:S13]  /*0390*/  ISETP.GE.U32.AND P1, PT, R14, R7, PT ;  /* 0x000000070e00720c */ /* 0x000fda0003f26070 */
[----:B------:R-:W-:Y:S01]  /*03a0*/  @P1 IMAD.IADD R14, R14, 0x1, -R7 ;  /* 0x000000010e0e1824 */ /* 0x000fe200078e0a07 */
[----:B------:R-:W-:-:S04]  /*03b0*/  LOP3.LUT R7, RZ, R7, RZ, 0x33, !PT ;  /* 0x00000007ff077212 */ /* 0x000fc800078e33ff */
[----:B------:R-:W-:-:S04]  /*03c0*/  SEL R7, R7, R14, !P0 ;  /* 0x0000000e07077207 */ /* 0x000fc80004000000 */
[----:B------:R-:W-:-:S04]  /*03d0*/  IADD3 R13, PT, PT, -R7, R10, RZ ;  /* 0x0000000a070d7210 */ /* 0x000fc80007ffe1ff */
[----:B------:R-:W-:-:S13]  /*03e0*/  ISETP.GE.AND P1, PT, R4, R13, PT ;  /* 0x0000000d0400720c */ /* 0x000fda0003f26270 */
[----:B------:R-:W-:Y:S05]  /*03f0*/  @P1 BRA `(.L_x_125) ;  /* 0x00000000006c1947 */ /* 0x000fea0003800000 */
[----:B------:R-:W-:-:S07]  /*0400*/  IMAD.MOV.U32 R15, RZ, RZ, R16 ;  /* 0x000000ffff0f7224 */ /* 0x000fce00078e0010 */
.L_x_126:
[----:B------:R-:W-:-:S06]  /*0410*/  IMAD.WIDE R4, R15, 0x10, R8 ;  /* 0x000000100f047825 */ /* 0x000fcc00078e0208 */
[----:B------:R-:W2:Y:S01]  /*0420*/  LDG.E.128 R4, desc[UR4][R4.64] ;  /* 0x0000000404047981 */ /* 0x000ea2000c1e1d00 */
[----:B------:R-:W-:Y:S01]  /*0430*/  IADD3 R15, PT, PT, R22, R15, RZ ;  /* 0x0000000f160f7210 */ /* 0x000fe20007ffe0ff */
[--C-:B--2---:R-:W-:Y:S02]  /*0440*/  HADD2.F32 R18, -RZ, R4.reuse.H0_H0 ;  /* 0x20000004ff127230 */ /* 0x104fe40000004100 */
[----:B------:R-:W-:Y:S02]  /*0450*/  HADD2.F32 R21, -RZ, R4.H1_H1 ;  /* 0x30000004ff157230 */ /* 0x000fe40000004100 */
[----:B------:R-:W-:Y:S02]  /*0460*/  HADD2.F32 R4, -RZ, R7.H0_H0 ;  /* 0x20000007ff047230 */ /* 0x000fe40000004100 */
[----:B------:R-:W-:Y:S01]  /*0470*/  FADD.FTZ R14, R18, R11 ;  /* 0x0000000b120e7221 */ /* 0x000fe20000010000 */
[----:B------:R-:W-:Y:S01]  /*0480*/  HADD2.F32 R11, -RZ, R5.H0_H0 ;  /* 0x20000005ff0b7230 */ /* 0x000fe20000004100 */
[----:B------:R-:W-:Y:S01]  /*0490*/  FMNMX3.FTZ R18, R12, R18, R21, !PT ;  /* 0x000000120c127276 */ /* 0x000fe20007810015 */
[----:B------:R-:W-:-:S02]  /*04a0*/  HADD2.F32 R12, -RZ, R6.H0_H0 ;  /* 0x20000006ff0c7230 */ /* 0x000fc40000004100 */
[----:B------:R-:W-:Y:S01]  /*04b0*/  FADD.FTZ R20, R14, R21 ;  /* 0x000000150e147221 */ /* 0x000fe20000010000 */
[----:B------:R-:W-:Y:S02]  /*04c0*/  HADD2.F32 R14, -RZ, R5.H1_H1 ;  /* 0x30000005ff0e7230 */ /* 0x000fe40000004100 */
[----:B------:R-:W-:Y:S02]  /*04d0*/  HADD2.F32 R6, -RZ, R6.H1_H1 ;  /* 0x30000006ff067230 */ /* 0x000fe40000004100 */
[----:B------:R-:W-:Y:S01]  /*04e0*/  FADD.FTZ R23, R20, R11 ;  /* 0x0000000b14177221 */ /* 0x000fe20000010000 */
[----:B------:R-:W-:Y:S02]  /*04f0*/  SHF.L.U32 R20, R15, 0x3, RZ ;  /* 0x000000030f147819 */ /* 0x000fe400000006ff */
[--C-:B------:R-:W-:Y:S01]  /*0500*/  FMNMX3.FTZ R11, R18, R11, R14.reuse, !PT ;  /* 0x0000000b120b7276 */ /* 0x100fe2000781000e */
[----:B------:R-:W-:Y:S01]  /*0510*/  FADD.FTZ R23, R23, R14 ;  /* 0x0000000e17177221 */ /* 0x000fe20000010000 */
[----:B------:R-:W-:Y:S01]  /*0520*/  ISETP.GE.AND P1, PT, R20, R13, PT ;  /* 0x0000000d1400720c */ /* 0x000fe20003f26270 */
[----:B------:R-:W-:Y:S01]  /*0530*/  HADD2.F32 R14, -RZ, R7.H1_H1 ;  /* 0x30000007ff0e7230 */ /* 0x000fe20000004100 */
[----:B------:R-:W-:Y:S01]  /*0540*/  FMNMX3.FTZ R11, R11, R12, R6, !PT ;  /* 0x0000000c0b0b7276 */ /* 0x000fe20007810006 */
[----:B------:R-:W-:-:S03]  /*0550*/  FADD.FTZ R23, R23, R12 ;  /* 0x0000000c17177221 */ /* 0x000fc60000010000 */
[----:B------:R-:W-:Y:S01]  /*0560*/  FMNMX3.FTZ R12, R11, R4, R14, !PT ;  /* 0x000000040b0c7276 */ /* 0x000fe2000781000e */
[----:B------:R-:W-:-:S04]  /*0570*/  FADD.FTZ R23, R23, R6 ;  /* 0x0000000617177221 */ /* 0x000fc80000010000 */
[----:B------:R-:W-:-:S04]  /*0580*/  FADD.FTZ R23, R23, R4 ;  /* 0x0000000417177221 */ /* 0x000fc80000010000 */
[----:B------:R-:W-:Y:S01]  /*0590*/  FADD.FTZ R11, R23, R14 ;  /* 0x0000000e170b7221 */ /* 0x000fe20000010000 */
[----:B------:R-:W-:Y:S06]  /*05a0*/  @!P1 BRA `(.L_x_126) ;  /* 0xfffffffc00989947 */ /* 0x000fec000383ffff */
.L_x_125:
[----:B------:R-:W-:Y:S05]  /*05b0*/  BSYNC.RECONVERGENT B0 ;  /* 0x0000000000007941 */ /* 0x000fea0003800200 */
.L_x_124:
[----:B------:R-:W0:Y:S01]  /*05c0*/  S2R R4, SR_CgaCtaId ;  /* 0x0000000000047919 */ /* 0x000e220000008800 */
[----:B------:R-:W-:Y:S01]  /*05d0*/  IMAD.IADD R13, R13, 0x1, R16 ;  /* 0x000000010d0d7824 */ /* 0x000fe200078e0210 */
[----:B------:R-:W-:Y:S01]  /*05e0*/  MOV R21, 0x400 ;  /* 0x0000040000157802 */ /* 0x000fe20000000f00 */
[----:B------:R-:W-:Y:S01]  /*05f0*/  BSSY.RECONVERGENT B0, `(.L_x_127) ;  /* 0x0000013000007945 */ /* 0x000fe20003800200 */
[----:B------:R-:W-:Y:S02]  /*0600*/  SHF.R.U32.HI R20, RZ, 0x5, R22 ;  /* 0x00000005ff147819 */ /* 0x000fe40000011616 */
[----:B------:R-:W-:Y:S02]  /*0610*/  ISETP.GE.AND P2, PT, R13, R10, PT ;  /* 0x0000000a0d00720c */ /* 0x000fe40003f46270 */
[----:B------:R-:W-:Y:S02]  /*0620*/  VIMNMX.U32 R5, PT, PT, R20, 0x20, PT ;  /* 0x0000002014057848 */ /* 0x000fe40003fe0000 */
[----:B------:R-:W-:-:S02]  /*0630*/  MOV R7, 0xffffffff ;  /* 0xffffffff00077802 */ /* 0x000fc40000000f00 */
[CC--:B------:R-:W-:Y:S02]  /*0640*/  ISETP.GT.U32.AND P1, PT, R5.reuse, R16.reuse, PT ;  /* 0x000000100500720c */ /* 0x0c0fe40003f24070 */
[----:B------:R-:W-:Y:S02]  /*0650*/  ISETP.GT.U32.AND P3, PT, R5, R16, PT ;  /* 0x000000100500720c */ /* 0x000fe40003f64070 */
[----:B0-----:R-:W-:-:S04]  /*0660*/  LEA R21, R4, R21, 0x18 ;  /* 0x0000001504157211 */ /* 0x001fc800078ec0ff */
[----:B------:R-:W-:-:S05]  /*0670*/  LEA R23, R16, R21, 0x2 ;  /* 0x0000001510177211 */ /* 0x000fca00078e10ff */
[----:B------:R-:W-:Y:S01]  /*0680*/  IMAD R14, R22, 0x4, R23 ;  /* 0x00000004160e7824 */ /* 0x000fe200078e0217 */
[----:B------:R-:W-:Y:S06]  /*0690*/  @P2 BRA `(.L_x_128) ;  /* 0x0000000000202947 */ /* 0x000fec0003800000 */
.L_x_129:
[----:B------:R-:W-:-:S06]  /*06a0*/  IMAD.WIDE R4, R13, 0x2, R8 ;  /* 0x000000020d047825 */ /* 0x000fcc00078e0208 */
[----:B------:R-:W2:Y:S01]  /*06b0*/  LDG.E.U16 R4, desc[UR4][R4.64] ;  /* 0x0000000404047981 */ /* 0x000ea2000c1e1500 */
[----:B------:R-:W-:-:S04]  /*06c0*/  IADD3 R13, PT, PT, R22, R13, RZ ;  /* 0x0000000d160d7210 */ /* 0x000fc80007ffe0ff */
[----:B------:R-:W-:Y:S01]  /*06d0*/  ISETP.GE.AND P2, PT, R13, R10, PT ;  /* 0x0000000a0d00720c */ /* 0x000fe20003f46270 */
[----:B--2---:R-:W-:-:S05]  /*06e0*/  HADD2.F32 R6, -RZ, R4.H0_H0 ;  /* 0x20000004ff067230 */ /* 0x004fca0000004100 */
[C---:B------:R-:W-:Y:S01]  /*06f0*/  FMNMX.FTZ R12, R6.reuse, R12, !PT ;  /* 0x0000000c060c7209 */ /* 0x040fe20007810000 */
[----:B------:R-:W-:-:S06]  /*0700*/  FADD.FTZ R11, R6, R11 ;  /* 0x0000000b060b7221 */ /* 0x000fcc0000010000 */
[----:B------:R-:W-:Y:S05]  /*0710*/  @!P2 BRA `(.L_x_129) ;  /* 0xfffffffc00e0a947 */ /* 0x000fea000383ffff */
.L_x_128:
[----:B------:R-:W-:Y:S05]  /*0720*/  BSYNC.RECONVERGENT B0 ;  /* 0x0000000000007941 */ /* 0x000fea0003800200 */
.L_x_127:
        /* <DEDUP_REMOVED lines=148> */
.L_x_130:
[----:B------:R-:W-:Y:S01]  /*1070*/  ISETP.NE.AND P2, PT, R16, RZ, PT ;  /* 0x000000ff1000720c */ /* 0x000fe20003f45270 */
[----:B------:R-:W-:Y:S05]  /*1080*/  WARPSYNC.ALL ;  /* 0x0000000000007948 */ /* 0x000fea0003800000 */
[----:B------:R-:W-:Y:S06]  /*1090*/  BAR.SYNC.DEFER_BLOCKING 0x0 ;  /* 0x0000000000007b1d */ /* 0x000fec0000010000 */
[----:B------:R-:W-:Y:S04]  /*10a0*/  BSSY.RECONVERGENT B0, `(.L_x_131) ;  /* 0x000006e000007945 */ /* 0x000fe80003800200 */
[----:B------:R-:W-:Y:S05]  /*10b0*/  @P2 BRA `(.L_x_132) ;  /* 0x0000000400b02947 */ /* 0x000fea0003800000 */
[----:B------:R-:W-:Y:S01]  /*10c0*/  ISETP.GE.U32.AND P3, PT, R22, 0x20, PT ;  /* 0x000000201600780c */ /* 0x000fe20003f66070 */
[----:B------:R-:W-:Y:S01]  /*10d0*/  HFMA2 R9, -RZ, RZ, 0, 0 ;  /* 0x00000000ff097431 */ /* 0x000fe200000001ff */
[----:B0-----:R-:W-:-:S11]  /*10e0*/  MOV R11, 0xff7fffff ;  /* 0xff7fffff000b7802 */ /* 0x001fd60000000f00 */
[----:B------:R-:W-:Y:S05]  /*10f0*/  @!P3 BRA `(.L_x_133) ;  /* 0x000000040094b947 */ /* 0x000fea0003800000 */
[C---:B------:R-:W-:Y:S01]  /*1100*/  VIADD R4, R20.reuse, 0xffffffff ;  /* 0xffffffff14047836 */ /* 0x040fe20000000000 */
[----:B------:R-:W-:Y:S02]  /*1110*/  LOP3.LUT R14, R20, 0x7, RZ, 0xc0, !PT ;  /* 0x00000007140e7812 */ /* 0x000fe400078ec0ff */
[----:B------:R-:W-:Y:S02]  /*1120*/  CS2R R8, SRZ ;  /* 0x0000000000087805 */ /* 0x000fe4000001ff00 */
[----:B------:R-:W-:Y:S02]  /*1130*/  MOV R11, 0xff7fffff ;  /* 0xff7fffff000b7802 */ /* 0x000fe40000000f00 */
[----:B------:R-:W-:Y:S02]  /*1140*/  ISETP.GE.U32.AND P4, PT, R4, 0x7, PT ;  /* 0x000000070400780c */ /* 0x000fe40003f86070 */
[----:B------:R-:W-:-:S11]  /*1150*/  ISETP.NE.AND P3, PT, R14, RZ, PT ;  /* 0x000000ff0e00720c */ /* 0x000fd60003f65270 */
[----:B------:R-:W-:Y:S05]  /*1160*/  @!P4 BRA `(.L_x_134) ;  /* 0x0000000000b4c947 */ /* 0x000fea0003800000 */
[C---:B-1----:R-:W-:Y:S01]  /*1170*/  LOP3.LUT R12, R20.reuse, 0x7fffff8, RZ, 0xc0, !PT ;  /* 0x07fffff8140c7812 */ /* 0x042fe200078ec0ff */
[----:B------:R-:W-:Y:S01]  /*1180*/  HFMA2 R9, -RZ, RZ, 0, 0 ;  /* 0x00000000ff097431 */ /* 0x000fe200000001ff */
[----:B------:R-:W-:Y:S01]  /*1190*/  LOP3.LUT R8, R20, 0x38, RZ, 0xc0, !PT ;  /* 0x0000003814087812 */ /* 0x000fe200078ec0ff */
[----:B------:R-:W-:Y:S01]  /*11a0*/  IMAD.MOV.U32 R11, RZ, RZ, -0x800001 ;  /* 0xff7fffffff0b7424 */ /* 0x000fe200078e00ff */
[----:B------:R-:W-:Y:S02]  /*11b0*/  IADD3 R13, PT, PT, R21, 0x10, RZ ;  /* 0x00000010150d7810 */ /* 0x000fe40007ffe0ff */
[----:B------:R-:W-:-:S07]  /*11c0*/  IADD3 R12, PT, PT, -R12, RZ, RZ ;  /* 0x000000ff0c0c7210 */ /* 0x000fce0007ffe1ff */
.L_x_135:
[----:B------:R-:W0:Y:S01]  /*11d0*/  LDS.128 R4, [R13+-0x10] ;  /* 0xfffff0000d047984 */ /* 0x000e220000000c00 */
[----:B------:R-:W-:Y:S01]  /*11e0*/  IMAD R10, R22, 0x4, R13 ;  /* 0x00000004160a7824 */ /* 0x000fe200078e020d */
[----:B------:R-:W-:-:S04]  /*11f0*/  IADD3 R12, PT, PT, R12, 0x8, RZ ;  /* 0x000000080c0c7810 */ /* 0x000fc80007ffe0ff */
        /* <DEDUP_REMOVED lines=36> */
.L_x_134:
[----:B------:R-:W-:Y:S05]  /*1440*/  @!P3 BRA `(.L_x_133) ;  /* 0x0000000000c0b947 */ /* 0x000fea0003800000 */
[----:B------:R-:W-:-:S13]  /*1450*/  ISETP.GE.U32.AND P3, PT, R14, 0x4, PT ;  /* 0x000000040e00780c */ /* 0x000fda0003f66070 */
[----:B------:R-:W-:Y:S05]  /*1460*/  @!P3 BRA `(.L_x_136) ;  /* 0x000000000054b947 */ /* 0x000fea0003800000 */
[C---:B------:R-:W-:Y:S01]  /*1470*/  IMAD R15, R8.reuse, 0x4, R21 ;  /* 0x00000004080f7824 */ /* 0x040fe200078e0215 */
[----:B------:R-:W-:-:S04]  /*1480*/  IADD3 R8, PT, PT, R8, 0x4, RZ ;  /* 0x0000000408087810 */ /* 0x000fc80007ffe0ff */
        /* <DEDUP_REMOVED lines=19> */
.L_x_136:
[----:B------:R-:W-:-:S13]  /*15c0*/  LOP3.LUT P3, R4, R20, 0x3, RZ, 0xc0, !PT ;  /* 0x0000000314047812 */ /* 0x000fda000786c0ff */
[----:B------:R-:W-:Y:S05]  /*15d0*/  @!P3 BRA `(.L_x_133) ;  /* 0x00000000005cb947 */ /* 0x000fea0003800000 */
[----:B------:R-:W-:Y:S02]  /*15e0*/  ISETP.NE.AND P4, PT, R4, 0x1, PT ;  /* 0x000000010400780c */ /* 0x000fe40003f85270 */
[----:B------:R-:W-:-:S11]  /*15f0*/  LOP3.LUT P3, RZ, R22, 0x20, RZ, 0xc0, !PT ;  /* 0x0000002016ff7812 */ /* 0x000fd6000786c0ff */
[----:B------:R-:W-:Y:S05]  /*1600*/  @!P4 BRA `(.L_x_137) ;  /* 0x000000000030c947 */ /* 0x000fea0003800000 */
[C---:B------:R-:W-:Y:S01]  /*1610*/  IMAD R7, R8.reuse, 0x4, R21 ;  /* 0x0000000408077824 */ /* 0x040fe200078e0215 */
[----:B------:R-:W-:-:S04]  /*1620*/  IADD3 R8, PT, PT, R8, 0x2, RZ ;  /* 0x0000000208087810 */ /* 0x000fc80007ffe0ff */
[----:B-1----:R-:W0:Y:S01]  /*1630*/  LDS.64 R4, [R7] ;  /* 0x0000000007047984 */ /* 0x002e220000000a00 */
[----:B------:R-:W-:-:S05]  /*1640*/  LEA R6, R22, R7, 0x2 ;  /* 0x0000000716067211 */ /* 0x000fca00078e10ff */
        /* <DEDUP_REMOVED lines=8> */
.L_x_137:
        /* <DEDUP_REMOVED lines=8> */
.L_x_133:
[----:B------:R-:W-:Y:S01]  /*1750*/  LEA R4, R22, R21, 0x2 ;  /* 0x0000001516047211 */ /* 0x000fe200078e10ff */
[----:B------:R2:W-:Y:S04]  /*1760*/  STS [R21], R11 ;  /* 0x0000000b15007388 */ /* 0x0005e80000000800 */
[----:B------:R2:W-:Y:S02]  /*1770*/  STS [R4], R9 ;  /* 0x0000000904007388 */ /* 0x0005e40000000800 */
.L_x_132:
[----:B------:R-:W-:Y:S05]  /*1780*/  BSYNC.RECONVERGENT B0 ;  /* 0x0000000000007941 */ /* 0x000fea0003800200 */
.L_x_131:
[----:B------:R-:W-:Y:S01]  /*1790*/  BAR.SYNC.DEFER_BLOCKING 0x0 ;  /* 0x0000000000007b1d */ /* 0x000fe20000010000 */
[----:B------:R-:W-:Y:S01]  /*17a0*/  ISETP.NE.AND P3, PT, R19, RZ, PT ;  /* 0x000000ff1300720c */ /* 0x000fe20003f65270 */
[----:B------:R-:W-:Y:S01]  /*17b0*/  IMAD R24, R22, 0x4, R21 ;  /* 0x0000000416187824 */ /* 0x000fe200078e0215 */
[----:B-1----:R-:W-:Y:S01]  /*17c0*/  MOV R10, RZ ;  /* 0x000000ff000a7202 */ /* 0x002fe20000000f00 */
[----:B--2---:R-:W-:Y:S01]  /*17d0*/  IMAD.MOV.U32 R9, RZ, RZ, R3 ;  /* 0x000000ffff097224 */ /* 0x004fe200078e0003 */
[----:B------:R-:W-:-:S03]  /*17e0*/  MOV R8, R2 ;  /* 0x0000000200087202 */ /* 0x000fc60000000f00 */
        /* <DEDUP_REMOVED lines=10> */
[----:B----4-:R-:W-:-:S05]  /*1890*/  HADD2.F32 R6, -RZ, R4.H0_H0 ;  /* 0x20000004ff067230 */ /* 0x010fca0000004100 */
[----:B---3--:R-:W-:-:S04]  /*18a0*/  FADD.FTZ R6, -R25, R6 ;  /* 0x0000000619067221 */ /* 0x008fc80000010100 */
[----:B------:R-:W-:-:S06]  /*18b0*/  FMUL.FTZ R6, R6, 1.4426950216293334961 ;  /* 0x3fb8aa3b06067820 */ /* 0x000fcc0000410000 */
[----:B------:R-:W3:Y:S02]  /*18c0*/  MUFU.EX2 R6, R6 ;  /* 0x0000000600067308 */ /* 0x000ee40000000800 */
[----:B---3--:R-:W-:-:S07]  /*18d0*/  FADD.FTZ R10, RZ, R6 ;  /* 0x00000006ff0a7221 */ /* 0x008fce0000010000 */
.L_x_140:
[----:B------:R-:W-:Y:S05]  /*18e0*/  BSYNC.RECONVERGENT B0 ;  /* 0x0000000000007941 */ /* 0x000fea0003800200 */
.L_x_139:
[----:B------:R-:W-:Y:S01]  /*18f0*/  IADD3 R17, PT, PT, R19, R17, -R22 ;  /* 0x0000001113117210 */ /* 0x000fe20007ffe816 */
[----:B------:R-:W-:-:S07]  /*1900*/  IMAD.WIDE.U32 R8, R22, 0x2, R28 ;  /* 0x0000000216087825 */ /* 0x000fce00078e001c */
.L_x_138:
[----:B------:R-:W-:Y:S01]  /*1910*/  SHF.L.U32 R6, R22, 0x3, RZ ;  /* 0x0000000316067819 */ /* 0x000fe200000006ff */
[----:B------:R-:W-:Y:S01]  /*1920*/  BSSY.RECONVERGENT B0, `(.L_x_141) ;  /* 0x0000047000007945 */ /* 0x000fe20003800200 */
[----:B------:R-:W-:Y:S02]  /*1930*/  MOV R4, RZ ;  /* 0x000000ff00047202 */ /* 0x000fe40000000f00 */
[----:B------:R-:W4:Y:S01]  /*1940*/  I2F.U32.RP R7, R6 ;  /* 0x0000000600077306 */ /* 0x000f220000209000 */
[----:B------:R-:W-:-:S07]  /*1950*/  IADD3 R13, PT, PT, RZ, -R6, RZ ;  /* 0x80000006ff0d7210 */ /* 0x000fce0007ffe0ff */
[----:B----4-:R-:W0:Y:S02]  /*1960*/  MUFU.RCP R7, R7 ;  /* 0x0000000700077308 */ /* 0x010e240000001000 */
[----:B0-----:R-:W-:-:S06]  /*1970*/  VIADD R11, R7, 0xffffffe ;  /* 0x0ffffffe070b7836 */ /* 0x001fcc0000000000 */
[----:B------:R-:W0:Y:S02]  /*1980*/  F2I.FTZ.U32.TRUNC.NTZ R5, R11 ;  /* 0x0000000b00057305 */ /* 0x000e24000021f000 */
[----:B0-----:R-:W-:-:S04]  /*1990*/  IMAD R13, R13, R5, RZ ;  /* 0x000000050d0d7224 */ /* 0x001fc800078e02ff */
[----:B------:R-:W-:-:S06]  /*19a0*/  IMAD.HI.U32 R4, R5, R13, R4 ;  /* 0x0000000d05047227 */ /* 0x000fcc00078e0004 */
[----:B------:R-:W-:-:S04]  /*19b0*/  IMAD.HI.U32 R4, R4, R17, RZ ;  /* 0x0000001104047227 */ /* 0x000fc800078e00ff */
[----:B------:R-:W-:-:S04]  /*19c0*/  IMAD.MOV R4, RZ, RZ, -R4 ;  /* 0x000000ffff047224 */ /* 0x000fc800078e0a04 */
[----:B------:R-:W-:Y:S01]  /*19d0*/  IMAD R5, R6, R4, R17 ;  /* 0x0000000406057224 */ /* 0x000fe200078e0211 */
[----:B------:R-:W-:-:S04]  /*19e0*/  LOP3.LUT R4, RZ, R6, RZ, 0x33, !PT ;  /* 0x00000006ff047212 */ /* 0x000fc800078e33ff */
[----:B------:R-:W-:-:S13]  /*19f0*/  ISETP.GE.U32.AND P3, PT, R5, R6, PT ;  /* 0x000000060500720c */ /* 0x000fda0003f66070 */
[----:B------:R-:W-:-:S04]  /*1a00*/  @P3 IADD3 R5, PT, PT, -R6, R5, RZ ;  /* 0x0000000506053210 */ /* 0x000fc80007ffe1ff */
[----:B------:R-:W-:-:S13]  /*1a10*/  ISETP.GE.U32.AND P3, PT, R5, R6, PT ;  /* 0x000000060500720c */ /* 0x000fda0003f66070 */
[----:B------:R-:W-:-:S04]  /*1a20*/  @P3 IADD3 R5, PT, PT, -R6, R5, RZ ;  /* 0x0000000506053210 */ /* 0x000fc80007ffe1ff */
[----:B------:R-:W-:-:S05]  /*1a30*/  SEL R4, R4, R5, !P0 ;  /* 0x0000000504047207 */ /* 0x000fca0004000000 */
[----:B------:R-:W-:Y:S01]  /*1a40*/  IMAD.IADD R13, R17, 0x1, -R4 ;  /* 0x00000001110d7824 */ /* 0x000fe200078e0a04 */
[----:B------:R-:W-:-:S04]  /*1a50*/  SHF.L.U32 R4, R16, 0x3, RZ ;  /* 0x0000000310047819 */ /* 0x000fc800000006ff */
[----:B------:R-:W-:Y:S02]  /*1a60*/  ISETP.GE.AND P0, PT, R4, R13, PT ;  /* 0x0000000d0400720c */ /* 0x000fe40003f06270 */
[----:B------:R-:W-:-:S04]  /*1a70*/  IADD3 R12, PT, PT, R13, R16, RZ ;  /* 0x000000100d0c7210 */ /* 0x000fc80007ffe0ff */
[----:B------:R-:W-:-:S07]  /*1a80*/  ISETP.GE.AND P3, PT, R12, R17, PT ;  /* 0x000000110c00720c */ /* 0x000fce0003f66270 */
[----:B------:R-:W-:Y:S06]  /*1a90*/  @P0 BRA `(.L_x_142) ;  /* 0x0000000000bc0947 */ /* 0x000fec0003800000 */
[----:B------:R-:W-:-:S07]  /*1aa0*/  IMAD.MOV.U32 R11, RZ, RZ, R16 ;  /* 0x000000ffff0b7224 */ /* 0x000fce00078e0010 */
.L_x_143:
[----:B------:R-:W-:-:S06]  /*1ab0*/  IMAD.WIDE R4, R11, 0x10, R8 ;  /* 0x000000100b047825 */ /* 0x000fcc00078e0208 */
[----:B------:R-:W4:Y:S01]  /*1ac0*/  LDG.E.128 R4, desc[UR4][R4.64] ;  /* 0x0000000404047981 */ /* 0x000f22000c1e1d00 */
[----:B------:R-:W-:Y:S01]  /*1ad0*/  IADD3 R11, PT, PT, R22, R11, RZ ;  /* 0x0000000b160b7210 */ /* 0x000fe20007ffe0ff */
[--C-:B----4-:R-:W-:Y:S02]  /*1ae0*/  HADD2.F32 R14, -RZ, R4.reuse.H0_H0 ;  /* 0x20000004ff0e7230 */ /* 0x110fe40000004100 */
[----:B------:R-:W-:Y:S02]  /*1af0*/  HADD2.F32 R18, -RZ, R4.H1_H1 ;  /* 0x30000004ff127230 */ /* 0x000fe40000004100 */
[----:B------:R-:W-:Y:S02]  /*1b00*/  HADD2.F32 R28, -RZ, R5.H0_H0 ;  /* 0x20000005ff1c7230 */ /* 0x000fe40000004100 */
[C---:B---3--:R-:W-:Y:S01]  /*1b10*/  FADD.FTZ R14, -R25.reuse, R14 ;  /* 0x0000000e190e7221 */ /* 0x048fe20000010100 */
[----:B------:R-:W-:-:S03]  /*1b20*/  FADD.FTZ R18, -R25, R18 ;  /* 0x0000001219127221 */ /* 0x000fc60000010100 */
[----:B------:R-:W-:Y:S01]  /*1b30*/  FMUL.FTZ R14, R14, 1.4426950216293334961 ;  /* 0x3fb8aa3b0e0e7820 */ /* 0x000fe20000410000 */
[----:B------:R-:W-:Y:S01]  /*1b40*/  FADD.FTZ R28, -R25, R28 ;  /* 0x0000001c191c7221 */ /* 0x000fe20000010100 */
[----:B------:R-:W-:Y:S02]  /*1b50*/  FMUL.FTZ R18, R18, 1.4426950216293334961 ;  /* 0x3fb8aa3b12127820 */ /* 0x000fe40000410000 */
[----:B------:R-:W0:Y:S04]  /*1b60*/  MUFU.EX2 R15, R14 ;  /* 0x0000000e000f7308 */ /* 0x000e280000000800 */
[----:B------:R-:W3:Y:S01]  /*1b70*/  MUFU.EX2 R18, R18 ;  /* 0x0000001200127308 */ /* 0x000ee20000000800 */
[----:B0-----:R-:W-:Y:S01]  /*1b80*/  FADD.FTZ R15, R15, R10 ;  /* 0x0000000a0f0f7221 */ /* 0x001fe20000010000 */
[----:B------:R-:W-:-:S02]  /*1b90*/  HADD2.F32 R10, -RZ, R5.H1_H1 ;  /* 0x30000005ff0a7230 */ /* 0x000fc40000004100 */
[----:B------:R-:W-:Y:S01]  /*1ba0*/  FMUL.FTZ R5, R28, 1.4426950216293334961 ;  /* 0x3fb8aa3b1c057820 */ /* 0x000fe20000410000 */
[--C-:B------:R-:W-:Y:S02]  /*1bb0*/  HADD2.F32 R28, -RZ, R6.reuse.H1_H1 ;  /* 0x30000006ff1c7230 */ /* 0x100fe40000004100 */
[----:B---3--:R-:W-:Y:S01]  /*1bc0*/  FADD.FTZ R4, R15, R18 ;  /* 0x000000120f047221 */ /* 0x008fe20000010000 */
[----:B------:R-:W-:Y:S02]  /*1bd0*/  HADD2.F32 R15, -RZ, R6.H0_H0 ;  /* 0x20000006ff0f7230 */ /* 0x000fe40000004100 */
[C---:B------:R-:W-:Y:S01]  /*1be0*/  FADD.FTZ R10, -R25.reuse, R10 ;  /* 0x0000000a190a7221 */ /* 0x040fe20000010100 */
[--C-:B------:R-:W-:Y:S01]  /*1bf0*/  HADD2.F32 R18, -RZ, R7.reuse.H1_H1 ;  /* 0x30000007ff127230 */ /* 0x100fe20000004100 */
[----:B------:R-:W0:Y:S01]  /*1c00*/  MUFU.EX2 R5, R5 ;  /* 0x0000000500057308 */ /* 0x000e220000000800 */
[C---:B------:R-:W-:Y:S01]  /*1c10*/  FADD.FTZ R28, -R25.reuse, R28 ;  /* 0x0000001c191c7221 */ /* 0x040fe20000010100 */
[----:B------:R-:W-:Y:S01]  /*1c20*/  FMUL.FTZ R6, R10, 1.4426950216293334961 ;  /* 0x3fb8aa3b0a067820 */ /* 0x000fe20000410000 */
[----:B------:R-:W-:Y:S01]  /*1c30*/  FADD.FTZ R15, -R25, R15 ;  /* 0x0000000f190f7221 */ /* 0x000fe20000010100 */
[----:B------:R-:W-:-:S02]  /*1c40*/  HADD2.F32 R10, -RZ, R7.H0_H0 ;  /* 0x20000007ff0a7230 */ /* 0x000fc40000004100 */
[----:B------:R-:W-:Y:S01]  /*1c50*/  FADD.FTZ R18, -R25, R18 ;  /* 0x0000001219127221 */ /* 0x000fe20000010100 */
[----:B------:R-:W-:Y:S01]  /*1c60*/  FMUL.FTZ R15, R15, 1.4426950216293334961 ;  /* 0x3fb8aa3b0f0f7820 */ /* 0x000fe20000410000 */
[----:B------:R-:W3:Y:S01]  /*1c70*/  MUFU.EX2 R6, R6 ;  /* 0x0000000600067308 */ /* 0x000ee20000000800 */
[----:B------:R-:W-:Y:S01]  /*1c80*/  FADD.FTZ R14, -R25, R10 ;  /* 0x0000000a190e7221 */ /* 0x000fe20000010100 */
[----:B------:R-:W-:Y:S01]  /*1c90*/  FMUL.FTZ R10, R28, 1.4426950216293334961 ;  /* 0x3fb8aa3b1c0a7820 */ /* 0x000fe20000410000 */
[----:B------:R-:W-:Y:S01]  /*1ca0*/  FMUL.FTZ R18, R18, 1.4426950216293334961 ;  /* 0x3fb8aa3b12127820 */ /* 0x000fe20000410000 */
[----:B------:R-:W4:Y:S01]  /*1cb0*/  MUFU.EX2 R7, R15 ;  /* 0x0000000f00077308 */ /* 0x000f220000000800 */
[----:B------:R-:W-:Y:S01]  /*1cc0*/  FMUL.FTZ R14, R14, 1.4426950216293334961 ;  /* 0x3fb8aa3b0e0e7820 */ /* 0x000fe20000410000 */
[----:B0-----:R-:W-:Y:S01]  /*1cd0*/  FADD.FTZ R5, R4, R5 ;  /* 0x0000000504057221 */ /* 0x001fe20000010000 */
[----:B------:R-:W-:Y:S01]  /*1ce0*/  SHF.L.U32 R4, R11, 0x3, RZ ;  /* 0x000000030b047819 */ /* 0x000fe200000006ff */
[----:B------:R-:W0:Y:S03]  /*1cf0*/  MUFU.EX2 R10, R10 ;  /* 0x0000000a000a7308 */ /* 0x000e260000000800 */
[----:B------:R-:W-:Y:S01]  /*1d00*/  ISETP.GE.AND P0, PT, R4, R13, PT ;  /* 0x0000000d0400720c */ /* 0x000fe20003f06270 */
[----:B------:R-:W1:Y:S01]  /*1d10*/  MUFU.EX2 R14, R14 ;  /* 0x0000000e000e7308 */ /* 0x000e620000000800 */
[----:B---3--:R-:W-:-:S03]  /*1d20*/  FADD.FTZ R6, R5, R6 ;  /* 0x0000000605067221 */ /* 0x008fc60000010000 */
[----:B------:R-:W3:Y:S01]  /*1d30*/  MUFU.EX2 R18, R18 ;  /* 0x0000001200127308 */ /* 0x000ee20000000800 */
[----:B----4-:R-:W-:-:S04]  /*1d40*/  FADD.FTZ R7, R6, R7 ;  /* 0x0000000706077221 */ /* 0x010fc80000010000 */
[----:B0-----:R-:W-:-:S04]  /*1d50*/  FADD.FTZ R7, R7, R10 ;  /* 0x0000000a07077221 */ /* 0x001fc80000010000 */
[----:B-1----:R-:W-:-:S04]  /*1d60*/  FADD.FTZ R7, R7, R14 ;  /* 0x0000000e07077221 */ /* 0x002fc80000010000 */
[----:B---3--:R-:W-:Y:S01]  /*1d70*/  FADD.FTZ R10, R7, R18 ;  /* 0x00000012070a7221 */ /* 0x008fe20000010000 */
[----:B------:R-:W-:Y:S06]  /*1d80*/  @!P0 BRA `(.L_x_143) ;  /* 0xfffffffc00488947 */ /* 0x000fec000383ffff */
.L_x_142:
[----:B------:R-:W-:Y:S05]  /*1d90*/  BSYNC.RECONVERGENT B0 ;  /* 0x0000000000007941 */ /* 0x000fea0003800200 */
.L_x_141:
[----:B------:R-:W-:Y:S04]  /*1da0*/  BSSY.RECONVERGENT B0, `(.L_x_144) ;  /* 0x000000c000007945 */ /* 0x000fe80003800200 */
[----:B------:R-:W-:Y:S05]  /*1db0*/  @P3 BRA `(.L_x_145) ;  /* 0x0000000000283947 */ /* 0x000fea0003800000 */
.L_x_146:
[----:B------:R-:W-:-:S06]  /*1dc0*/  IMAD.WIDE R4, R12, 0x2, R8 ;  /* 0x000000020c047825 */ /* 0x000fcc00078e0208 */
[----:B------:R-:W4:Y:S01]  /*1dd0*/  LDG.E.U16 R4, desc[UR4][R4.64] ;  /* 0x0000000404047981 */ /* 0x000f22000c1e1500 */
[----:B------:R-:W-:-:S05]  /*1de0*/  IMAD.IADD R12, R22, 0x1, R12 ;  /* 0x00000001160c7824 */ /* 0x000fca00078e020c */
[----:B------:R-:W-:Y:S01]  /*1df0*/  ISETP.GE.AND P0, PT, R12, R17, PT ;  /* 0x000000110c00720c */ /* 0x000fe20003f06270 */
[----:B----4-:R-:W-:-:S05]  /*1e00*/  HADD2.F32 R6, -RZ, R4.H0_H0 ;  /* 0x20000004ff067230 */ /* 0x010fca0000004100 */
[----:B---3--:R-:W-:-:S04]  /*1e10*/  FADD.FTZ R6, -R25, R6 ;  /* 0x0000000619067221 */ /* 0x008fc80000010100 */
[----:B------:R-:W-:-:S04]  /*1e20*/  FMUL.FTZ R6, R6, 1.4426950216293334961 ;  /* 0x3fb8aa3b06067820 */ /* 0x000fc80000410000 */
[----:B------:R-:W0:Y:S02]  /*1e30*/  MUFU.EX2 R7, R6 ;  /* 0x0000000600077308 */ /* 0x000e240000000800 */
[----:B0-----:R-:W-:Y:S01]  /*1e40*/  FADD.FTZ R10, R7, R10 ;  /* 0x0000000a070a7221 */ /* 0x001fe20000010000 */
[----:B------:R-:W-:Y:S06]  /*1e50*/  @!P0 BRA `(.L_x_146) ;  /* 0xfffffffc00d88947 */ /* 0x000fec000383ffff */
.L_x_145:
[----:B------:R-:W-:Y:S05]  /*1e60*/  BSYNC.RECONVERGENT B0 ;  /* 0x0000000000007941 */ /* 0x000fea0003800200 */
.L_x_144:
        /* <DEDUP_REMOVED lines=32> */
[----:B------:R-:W-:-:S03]  /*2070*/  MOV R5, 0xffffffff ;  /* 0xffffffff00057802 */ /* 0x000fc60000000f00 */
[----:B------:R-:W-:Y:S01]  /*2080*/  FADD.FTZ R7, R7, R6 ;  /* 0x0000000607077221 */ /* 0x000fe20000010000 */
[----:B------:R-:W-:-:S03]  /*2090*/  SHF.L.U32 R5, R5, R20, RZ ;  /* 0x0000001405057219 */ /* 0x000fc600000006ff */
[----:B0-----:R-:W-:Y:S01]  /*20a0*/  FADD.FTZ R8, R7, R8 ;  /* 0x0000000807087221 */ /* 0x001fe20000010000 */
[----:B------:R-:W-:-:S03]  /*20b0*/  LOP3.LUT R5, RZ, R5, RZ, 0x33, !PT ;  /* 0x00000005ff057212 */ /* 0x000fc600078e33ff */
        /* <DEDUP_REMOVED lines=13> */
.L_x_147:
        /* <DEDUP_REMOVED lines=13> */
[C---:B------:R-:W-:Y:S02]  /*2260*/  LOP3.LUT R19, R20.reuse, 0x7fffff0, RZ, 0xc0, !PT ;  /* 0x07fffff014137812 */ /* 0x040fe400078ec0ff */
[----:B------:R-:W-:Y:S02]  /*2270*/  LOP3.LUT R16, R20, 0x30, RZ, 0xc0, !PT ;  /* 0x0000003014107812 */ /* 0x000fe400078ec0ff */
[----:B----4-:R-:W-:Y:S01]  /*2280*/  IADD3 R18, PT, PT, R21, 0x20, RZ ;  /* 0x0000002015127810 */ /* 0x010fe20007ffe0ff */
[----:B------:R-:W-:Y:S01]  /*2290*/  IMAD.MOV R19, RZ, RZ, -R19 ;  /* 0x000000ffff137224 */ /* 0x000fe200078e0a13 */
[----:B------:R-:W-:-:S07]  /*22a0*/  MOV R17, RZ ;  /* 0x000000ff00117202 */ /* 0x000fce0000000f00 */
.L_x_152:
[----:B------:R-:W4:Y:S01]  /*22b0*/  LDS.128 R12, [R18+-0x20] ;  /* 0xffffe000120c7984 */ /* 0x000f220000000c00 */
[----:B------:R-:W-:-:S03]  /*22c0*/  IADD3 R19, PT, PT, R19, 0x10, RZ ;  /* 0x0000001013137810 */ /* 0x000fc60007ffe0ff */
[----:B0-----:R-:W0:Y:S01]  /*22d0*/  LDS.128 R8, [R18+-0x10] ;  /* 0xfffff00012087984 */ /* 0x001e220000000c00 */
[----:B------:R-:W-:-:S03]  /*22e0*/  ISETP.NE.AND P0, PT, R19, RZ, PT ;  /* 0x000000ff1300720c */ /* 0x000fc60003f05270 */
        /* <DEDUP_REMOVED lines=20> */
.L_x_151:
        /* <DEDUP_REMOVED lines=17> */
.L_x_153:
[----:B------:R-:W-:Y:S05]  /*2540*/  @!P1 BRA `(.L_x_150) ;  /* 0x0000000000509947 */ /* 0x000fea0003800000 */
[----:B------:R-:W-:Y:S02]  /*2550*/  ISETP.GE.U32.AND P1, PT, R13, 0x4, PT ;  /* 0x000000040d00780c */ /* 0x000fe40003f26070 */
[----:B------:R-:W-:-:S04]  /*2560*/  LOP3.LUT R20, R20, 0x3, RZ, 0xc0, !PT ;  /* 0x0000000314147812 */ /* 0x000fc800078ec0ff */
[----:B------:R-:W-:-:S07]  /*2570*/  ISETP.NE.AND P0, PT, R20, RZ, PT ;  /* 0x000000ff1400720c */ /* 0x000fce0003f05270 */
[----:B------:R-:W-:Y:S06]  /*2580*/  @!P1 BRA `(.L_x_154) ;  /* 0x00000000001c9947 */ /* 0x000fec0003800000 */
[C---:B------:R-:W-:Y:S01]  /*2590*/  LEA R4, R16.reuse, R21, 0x2 ;  /* 0x0000001510047211 */ /* 0x040fe200078e10ff */
[----:B------:R-:W-:-:S05]  /*25a0*/  VIADD R16, R16, 0x4 ;  /* 0x0000000410107836 */ /* 0x000fca0000000000 */
[----:B------:R-:W0:Y:S02]  /*25b0*/  LDS.128 R4, [R4] ;  /* 0x0000000004047984 */ /* 0x000e240000000c00 */
[----:B0-----:R-:W-:-:S04]  /*25c0*/  FADD.FTZ R8, R17, R4 ;  /* 0x0000000411087221 */ /* 0x001fc80000010000 */
[----:B------:R-:W-:-:S04]  /*25d0*/  FADD.FTZ R5, R8, R5 ;  /* 0x0000000508057221 */ /* 0x000fc80000010000 */
[----:B------:R-:W-:-:S04]  /*25e0*/  FADD.FTZ R6, R5, R6 ;  /* 0x0000000605067221 */ /* 0x000fc80000010000 */
[----:B------:R-:W-:-:S07]  /*25f0*/  FADD.FTZ R17, R6, R7 ;  /* 0x0000000706117221 */ /* 0x000fce0000010000 */
.L_x_154:
[----:B------:R-:W-:Y:S05]  /*2600*/  @!P0 BRA `(.L_x_150) ;  /* 0x0000000000208947 */ /* 0x000fea0003800000 */
[----:B------:R-:W-:Y:S02]  /*2610*/  LEA R16, R16, R21, 0x2 ;  /* 0x0000001510107211 */ /* 0x000fe400078e10ff */
[----:B------:R-:W-:-:S07]  /*2620*/  IADD3 R20, PT, PT, -R20, RZ, RZ ;  /* 0x000000ff14147210 */ /* 0x000fce0007ffe1ff */
.L_x_155:
[----:B------:R0:W1:Y:S01]  /*2630*/  LDS R4, [R16] ;  /* 0x0000000010047984 */ /* 0x0000620000000800 */
[----:B------:R-:W-:-:S05]  /*2640*/  VIADD R20, R20, 0x1 ;  /* 0x0000000114147836 */ /* 0x000fca0000000000 */
[----:B------:R-:W-:Y:S02]  /*2650*/  ISETP.NE.AND P0, PT, R20, RZ, PT ;  /* 0x000000ff1400720c */ /* 0x000fe40003f05270 */
[----:B0-----:R-:W-:Y:S01]  /*2660*/  IADD3 R16, PT, PT, R16, 0x4, RZ ;  /* 0x0000000410107810 */ /* 0x001fe20007ffe0ff */
[----:B-1----:R-:W-:-:S10]  /*2670*/  FADD.FTZ R17, R4, R17 ;  /* 0x0000001104117221 */ /* 0x002fd40000010000 */
[----:B------:R-:W-:Y:S05]  /*2680*/  @P0 BRA `(.L_x_155) ;  /* 0xfffffffc00e80947 */ /* 0x000fea000383ffff */
.L_x_150:
[----:B------:R0:W-:Y:S02]  /*2690*/  STS [R21], R17 ;  /* 0x0000001115007388 */ /* 0x0001e40000000800 */
.L_x_149:
[----:B------:R-:W-:Y:S05]  /*26a0*/  BSYNC.RECONVERGENT B0 ;  /* 0x0000000000007941 */ /* 0x000fea0003800200 */
.L_x_148:
        /* <DEDUP_REMOVED lines=14> */
[----:B------:R-:W-:-:S02]  /*2790*/  SHF.L.U32 R4, R0, 0x2, RZ ;  /* 0x0000000200047819 */ /* 0x000fc400000006ff */
[----:B------:R-:W-:Y:S01]  /*27a0*/  SHF.R.U32.HI R0, RZ, 0x1e, R0 ;  /* 0x0000001eff007819 */ /* 0x000fe20000011600 */
[----:B0-----:R-:W-:Y:S01]  /*27b0*/  FFMA.FTZ R24, -R24, R6, R25 ;  /* 0x0000000618187223 */ /* 0x001fe20000010119 */
[----:B----4-:R-:W-:-:S05]  /*27c0*/  HADD2.F32 R5, -RZ, R2.H0_H0 ;  /* 0x20000002ff057230 */ /* 0x010fca0000004100 */
[----:B------:R-:W-:-:S05]  /*27d0*/  F2FP.F16.F32.PACK_AB R5, RZ, R5 ;  /* 0x00000005ff05723e */ /* 0x000fca00000000ff */
[----:B------:R-:W-:-:S05]  /*27e0*/  HADD2.F32 R2, -RZ, R5.H0_H0 ;  /* 0x20000005ff027230 */ /* 0x000fca0000004100 */
        /* <DEDUP_REMOVED lines=10> */
.L_x_156:
        /* <DEDUP_REMOVED lines=15> */
.L_x_232:


//--------------------- .text._Z27cunn_SoftMaxXEntropyForwardILi8EN3c104HalfEfS1_25LogSoftMaxForwardEpilogueEvPT1_PT2_PT0_Pllf --------------------------
	.section	.text._Z27cunn_SoftMaxXEntropyForwardILi8EN3c104HalfEfS1_25LogSoftMaxForwardEpilogueEvPT1_PT2_PT0_Pllf,"ax",@progbits
	.align	128
        .global         _Z27cunn_SoftMaxXEntropyForwardILi8EN3c104HalfEfS1_25LogSoftMaxForwardEpilogueEvPT1_PT2_PT0_Pllf
        .type           _Z27cunn_SoftMaxXEntropyForwardILi8EN3c104HalfEfS1_25LogSoftMaxForwardEpilogueEvPT1_PT2_PT0_Pllf,@function
        .size           _Z27cunn_SoftMaxXEntropyForwardILi8EN3c104HalfEfS1_25LogSoftMaxForwardEpilogueEvPT1_PT2_PT0_Pllf,(.L_x_233 - _Z27cunn_SoftMaxXEntropyForwardILi8EN3c104HalfEfS1_25LogSoftMaxForwardEpilogueEvPT1_PT2_PT0_Pllf)
        .other          _Z27cunn_SoftMaxXEntropyForwardILi8EN3c104HalfEfS1_25LogSoftMaxForwardEpilogueEvPT1_PT2_PT0_Pllf,@"STO_CUDA_ENTRY STV_DEFAULT"
_Z27cunn_SoftMaxXEntropyForwardILi8EN3c104HalfEfS1_25LogSoftMaxForwardEpilogueEvPT1_PT2_PT0_Pllf:
.text._Z27cunn_SoftMaxXEntropyForwardILi8EN3c104HalfEfS1_25LogSoftMaxForwardEpilogueEvPT1_PT2_PT0_Pllf:
        /* <DEDUP_REMOVED lines=32> */
[----:B------:R-:W-:Y:S01]  /*0200*/  MOV R12, 0xff7fffff ;  /* 0xff7fffff000c7802 */ /* 0x000fe20000000f00 */
[----:B------:R-:W-:Y:S01]  /*0210*/  IMAD.MOV.U32 R11, RZ, RZ, RZ ;  /* 0x000000ffff0b7224 */ /* 0x000fe200078e00ff */
[----:B0-----:R-:W-:Y:S01]  /*0220*/  IADD3 R10, PT, PT, R19, R17, -R8 ;  /* 0x00000011130a7210 */ /* 0x001fe20007ffe808 */
[----:B------:R-:W-:-:S04]  /*0230*/  IMAD.WIDE.U32 R8, R8, 0x2, R28 ;  /* 0x0000000208087825 */ /* 0x000fc800078e001c */
[----:B--2---:R-:W-:-:S05]  /*0240*/  @P0 HADD2.F32 R6, -RZ, R4.H0_H0 ;  /* 0x20000004ff060230 */ /* 0x004fca0000004100 */
[----:B------:R-:W-:Y:S01]  /*0250*/  @P0 FMNMX.FTZ R12, R6, -3.40282346638528859812e+38, !PT ;  /* 0xff7fffff060c0809 */ /* 0x000fe20007810000 */
[----:B------:R-:W-:-:S07]  /*0260*/  @P0 FADD.FTZ R11, RZ, R6 ;  /* 0x00000006ff0b0221 */ /* 0x000fce0000010000 */
.L_x_157:
[----:B------:R-:W0:Y:S01]  /*0270*/  LDC R22, c[0x0][0x360] ;  /* 0x0000d800ff167b82 */ /* 0x000e220000000800 */
[----:B------:R-:W-:Y:S01]  /*0280*/  BSSY.RECONVERGENT B0, `(.L_x_158) ;  /* 0x0000033000007945 */ /* 0x000fe20003800200 */
[----:B0-----:R-:W-:-:S04]  /*0290*/  SHF.L.U32 R7, R22, 0x3, RZ ;  /* 0x0000000316077819 */ /* 0x001fc800000006ff */
[----:B------:R-:W0:Y:S01]  /*02a0*/  I2F.U32.RP R6, R7 ;  /* 0x0000000700067306 */ /* 0x000e220000209000 */
[----:B------:R-:W-:-:S07]  /*02b0*/  IMAD.MOV R13, RZ, RZ, -R7 ;  /* 0x000000ffff0d7224 */ /* 0x000fce00078e0a07 */
        /* <DEDUP_REMOVED lines=16> */
[----:B------:R-:W-:-:S05]  /*03c0*/  SEL R7, R7, R14, !P0 ;  /* 0x0000000e07077207 */ /* 0x000fca0004000000 */
[----:B------:R-:W-:-:S05]  /*03d0*/  IMAD.IADD R13, R10, 0x1, -R7 ;  /* 0x000000010a0d7824 */ /* 0x000fca00078e0a07 */
[----:B------:R-:W-:-:S13]  /*03e0*/  ISETP.GE.AND P1, PT, R4, R13, PT ;  /* 0x0000000d0400720c */ /* 0x000fda0003f26270 */
[----:B------:R-:W-:Y:S05]  /*03f0*/  @P1 BRA `(.L_x_159) ;  /* 0x00000000006c1947 */ /* 0x000fea0003800000 */
[----:B------:R-:W-:-:S07]  /*0400*/  MOV R15, R16 ;  /* 0x00000010000f7202 */ /* 0x000fce0000000f00 */
.L_x_160:
        /* <DEDUP_REMOVED lines=14> */
[----:B------:R-:W-:Y:S01]  /*04f0*/  IMAD.SHL.U32 R20, R15, 0x8, RZ ;  /* 0x000000080f147824 */ /* 0x000fe200078e00ff */
[--C-:B------:R-:W-:Y:S02]  /*0500*/  FMNMX3.FTZ R11, R18, R11, R14.reuse, !PT ;  /* 0x0000000b120b7276 */ /* 0x100fe4000781000e */
[----:B------:R-:W-:Y:S01]  /*0510*/  FADD.FTZ R23, R23, R14 ;  /* 0x0000000e17177221 */ /* 0x000fe20000010000 */
[----:B------:R-:W-:Y:S01]  /*0520*/  HADD2.F32 R14, -RZ, R7.H1_H1 ;  /* 0x30000007ff0e7230 */ /* 0x000fe20000004100 */
[----:B------:R-:W-:-:S02]  /*0530*/  ISETP.GE.AND P1, PT, R20, R13, PT ;  /* 0x0000000d1400720c */ /* 0x000fc40003f26270 */
[----:B------:R-:W-:Y:S01]  /*0540*/  FADD.FTZ R23, R23, R12 ;  /* 0x0000000c17177221 */ /* 0x000fe20000010000 */
[----:B------:R-:W-:-:S03]  /*0550*/  FMNMX3.FTZ R11, R11, R12, R6, !PT ;  /* 0x0000000c0b0b7276 */ /* 0x000fc60007810006 */
[----:B------:R-:W-:Y:S01]  /*0560*/  FADD.FTZ R23, R23, R6 ;  /* 0x0000000617177221 */ /* 0x000fe20000010000 */
[----:B------:R-:W-:-:S03]  /*0570*/  FMNMX3.FTZ R12, R11, R4, R14, !PT ;  /* 0x000000040b0c7276 */ /* 0x000fc6000781000e */
[----:B------:R-:W-:-:S04]  /*0580*/  FADD.FTZ R23, R23, R4 ;  /* 0x0000000417177221 */ /* 0x000fc80000010000 */
[----:B------:R-:W-:Y:S01]  /*0590*/  FADD.FTZ R11, R23, R14 ;  /* 0x0000000e170b7221 */ /* 0x000fe20000010000 */
[----:B------:R-:W-:Y:S06]  /*05a0*/  @!P1 BRA `(.L_x_160) ;  /* 0xfffffffc00989947 */ /* 0x000fec000383ffff */
.L_x_159:
[----:B------:R-:W-:Y:S05]  /*05b0*/  BSYNC.RECONVERGENT B0 ;  /* 0x0000000000007941 */ /* 0x000fea0003800200 */
.L_x_158:
[----:B------:R-:W0:Y:S01]  /*05c0*/  S2R R4, SR_CgaCtaId ;  /* 0x0000000000047919 */ /* 0x000e220000008800 */
[----:B------:R-:W-:Y:S01]  /*05d0*/  IADD3 R13, PT, PT, R13, R16, RZ ;  /* 0x000000100d0d7210 */ /* 0x000fe20007ffe0ff */
[----:B------:R-:W-:Y:S01]  /*05e0*/  BSSY.RECONVERGENT B0, `(.L_x_161) ;  /* 0x0000014000007945 */ /* 0x000fe20003800200 */
[----:B------:R-:W-:Y:S01]  /*05f0*/  MOV R21, 0x400 ;  /* 0x0000040000157802 */ /* 0x000fe20000000f00 */
[----:B------:R-:W-:Y:S01]  /*0600*/  IMAD.MOV.U32 R7, RZ, RZ, -0x1 ;  /* 0xffffffffff077424 */ /* 0x000fe200078e00ff */
[----:B------:R-:W-:Y:S02]  /*0610*/  ISETP.GE.AND P2, PT, R13, R10, PT ;  /* 0x0000000a0d00720c */ /* 0x000fe40003f46270 */
[----:B------:R-:W-:-:S04]  /*0620*/  SHF.R.U32.HI R20, RZ, 0x5, R22 ;  /* 0x00000005ff147819 */ /* 0x000fc80000011616 */
[----:B------:R-:W-:-:S04]  /*0630*/  VIMNMX.U32 R5, PT, PT, R20, 0x20, PT ;  /* 0x0000002014057848 */ /* 0x000fc80003fe0000 */
[CC--:B------:R-:W-:Y:S02]  /*0640*/  ISETP.GT.U32.AND P1, PT, R5.reuse, R16.reuse, PT ;  /* 0x000000100500720c */ /* 0x0c0fe40003f24070 */
[----:B------:R-:W-:Y:S02]  /*0650*/  ISETP.GT.U32.AND P3, PT, R5, R16, PT ;  /* 0x000000100500720c */ /* 0x000fe40003f64070 */
[----:B0-----:R-:W-:-:S04]  /*0660*/  LEA R21, R4, R21, 0x18 ;  /* 0x0000001504157211 */ /* 0x001fc800078ec0ff */
[----:B------:R-:W-:-:S04]  /*0670*/  LEA R23, R16, R21, 0x2 ;  /* 0x0000001510177211 */ /* 0x000fc800078e10ff */
[----:B------:R-:W-:Y:S01]  /*0680*/  LEA R14, R22, R23, 0x2 ;  /* 0x00000017160e7211 */ /* 0x000fe200078e10ff */
[----:B------:R-:W-:Y:S06]  /*0690*/  @P2 BRA `(.L_x_162) ;  /* 0x0000000000202947 */ /* 0x000fec0003800000 */
.L_x_163:
        /* <DEDUP_REMOVED lines=8> */
.L_x_162:
[----:B------:R-:W-:Y:S05]  /*0720*/  BSYNC.RECONVERGENT B0 ;  /* 0x0000000000007941 */ /* 0x000fea0003800200 */
.L_x_161:
[----:B------:R-:W-:Y:S01]  /*0730*/  BAR.SYNC.DEFER_BLOCKING 0x0 ;  /* 0x0000000000007b1d */ /* 0x000fe20000010000 */
[----:B------:R-:W-:-:S04]  /*0740*/  SHF.L.U32 R18, R7, R20, RZ ;  /* 0x0000001407127219 */ /* 0x000fc800000006ff */
[----:B------:R-:W-:Y:S01]  /*0750*/  LOP3.LUT R18, RZ, R18, RZ, 0x33, !PT ;  /* 0x00000012ff127212 */ /* 0x000fe200078e33ff */
[----:B------:R0:W-:Y:S04]  /*0760*/  STS [R23], R12 ;  /* 0x0000000c17007388 */ /* 0x0001e80000000800 */
[----:B------:R0:W-:Y:S01]  /*0770*/  STS [R14], R11 ;  /* 0x0000000b0e007388 */ /* 0x0001e20000000800 */
[----:B------:R-:W-:Y:S06]  /*0780*/  BAR.SYNC.DEFER_BLOCKING 0x0 ;  /* 0x0000000000007b1d */ /* 0x000fec0000010000 */
[----:B------:R-:W-:Y:S05]  /*0790*/  @!P3 BRA `(.L_x_164) ;  /* 0x000000080034b947 */ /* 0x000fea0003800000 */
[----:B------:R-:W-:-:S04]  /*07a0*/  IMAD R25, R16, 0x7c, R23 ;  /* 0x0000007c10197824 */ /* 0x000fc800078e0217 */
[----:B------:R-:W-:Y:S01]  /*07b0*/  IMAD R24, R22, 0x4, R25 ;  /* 0x0000000416187824 */ /* 0x000fe200078e0219 */
[----:B------:R-:W1:Y:S04]  /*07c0*/  LDS.128 R4, [R25] ;  /* 0x0000000019047984 */ /* 0x000e680000000c00 */
        /* <DEDUP_REMOVED lines=130> */
[----:B------:R-:W-:Y:S02]  /*0ff0*/  LEA R5, R22, R23, 0x2 ;  /* 0x0000001716057211 */ /* 0x000fe400078e10ff */
[----:B------:R-:W-:Y:S01]  /*1000*/  FSETP.GEU.FTZ.AND P2, PT, R9, R10, PT ;  /* 0x0000000a0900720b */ /* 0x000fe20003f5e000 */
[----:B---3--:R-:W-:-:S03]  /*1010*/  FADD.FTZ R12, R12, R13 ;  /* 0x0000000d0c0c7221 */ /* 0x008fc60000010000 */
[----:B------:R-:W-:-:S04]  /*1020*/  FSEL R10, R10, R9, !P2 ;  /* 0x000000090a0a7208 */ /* 0x000fc80005000000 */
[----:B------:R-:W-:-:S04]  /*1030*/  FSETP.GEU.FTZ.AND P2, PT, R10, R11, PT ;  /* 0x0000000b0a00720b */ /* 0x000fc80003f5e000 */
[----:B------:R-:W-:-:S05]  /*1040*/  FSEL R10, R11, R10, !P2 ;  /* 0x0000000a0b0a7208 */ /* 0x000fca0005000000 */
[----:B------:R1:W-:Y:S04]  /*1050*/  STS [R23], R10 ;  /* 0x0000000a17007388 */ /* 0x0003e80000000800 */
[----:B------:R1:W-:Y:S02]  /*1060*/  STS [R5], R12 ;  /* 0x0000000c05007388 */ /* 0x0003e40000000800 */
.L_x_164:
[----:B------:R-:W-:Y:S01]  /*1070*/  ISETP.NE.AND P2, PT, R16, RZ, PT ;  /* 0x000000ff1000720c */ /* 0x000fe20003f45270 */
[----:B------:R-:W-:Y:S05]  /*1080*/  WARPSYNC.ALL ;  /* 0x0000000000007948 */ /* 0x000fea0003800000 */
[----:B------:R-:W-:Y:S06]  /*1090*/  BAR.SYNC.DEFER_BLOCKING 0x0 ;  /* 0x0000000000007b1d */ /* 0x000fec0000010000 */
[----:B------:R-:W-:Y:S04]  /*10a0*/  BSSY.RECONVERGENT B0, `(.L_x_165) ;  /* 0x000006e000007945 */ /* 0x000fe80003800200 */
[----:B------:R-:W-:Y:S05]  /*10b0*/  @P2 BRA `(.L_x_166) ;  /* 0x0000000400b02947 */ /* 0x000fea0003800000 */
[----:B------:R-:W-:Y:S01]  /*10c0*/  ISETP.GE.U32.AND P3, PT, R22, 0x20, PT ;  /* 0x000000201600780c */ /* 0x000fe20003f66070 */
[----:B0-----:R-:W-:Y:S01]  /*10d0*/  IMAD.MOV.U32 R11, RZ, RZ, -0x800001 ;  /* 0xff7fffffff0b7424 */ /* 0x001fe200078e00ff */
[----:B------:R-:W-:-:S11]  /*10e0*/  MOV R9, RZ ;  /* 0x000000ff00097202 */ /* 0x000fd60000000f00 */
[----:B------:R-:W-:Y:S05]  /*10f0*/  @!P3 BRA `(.L_x_167) ;  /* 0x000000040094b947 */ /* 0x000fea0003800000 */
[C---:B------:R-:W-:Y:S02]  /*1100*/  IADD3 R4, PT, PT, R20.reuse, -0x1, RZ ;  /* 0xffffffff14047810 */ /* 0x040fe40007ffe0ff */
[----:B------:R-:W-:Y:S02]  /*1110*/  CS2R R8, SRZ ;  /* 0x0000000000087805 */ /* 0x000fe4000001ff00 */
[----:B------:R-:W-:Y:S02]  /*1120*/  LOP3.LUT R14, R20, 0x7, RZ, 0xc0, !PT ;  /* 0x00000007140e7812 */ /* 0x000fe400078ec0ff */
[----:B------:R-:W-:Y:S02]  /*1130*/  ISETP.GE.U32.AND P4, PT, R4, 0x7, PT ;  /* 0x000000070400780c */ /* 0x000fe40003f86070 */
[----:B------:R-:W-:Y:S02]  /*1140*/  ISETP.NE.AND P3, PT, R14, RZ, PT ;  /* 0x000000ff0e00720c */ /* 0x000fe40003f65270 */
[----:B------:R-:W-:-:S09]  /*1150*/  MOV R11, 0xff7fffff ;  /* 0xff7fffff000b7802 */ /* 0x000fd20000000f00 */
[----:B------:R-:W-:Y:S05]  /*1160*/  @!P4 BRA `(.L_x_168) ;  /* 0x0000000000b4c947 */ /* 0x000fea0003800000 */
[C---:B-1----:R-:W-:Y:S01]  /*1170*/  LOP3.LUT R12, R20.reuse, 0x7fffff8, RZ, 0xc0, !PT ;  /* 0x07fffff8140c7812 */ /* 0x042fe200078ec0ff */
[----:B------:R-:W-:Y:S01]  /*1180*/  HFMA2 R9, -RZ, RZ, 0, 0 ;  /* 0x00000000ff097431 */ /* 0x000fe200000001ff */
[----:B------:R-:W-:Y:S01]  /*1190*/  LOP3.LUT R8, R20, 0x38, RZ, 0xc0, !PT ;  /* 0x0000003814087812 */ /* 0x000fe200078ec0ff */
[----:B------:R-:W-:Y:S01]  /*11a0*/  VIADD R13, R21, 0x10 ;  /* 0x00000010150d7836 */ /* 0x000fe20000000000 */
[----:B------:R-:W-:Y:S01]  /*11b0*/  MOV R11, 0xff7fffff ;  /* 0xff7fffff000b7802 */ /* 0x000fe20000000f00 */
[----:B------:R-:W-:-:S07]  /*11c0*/  IMAD.MOV R12, RZ, RZ, -R12 ;  /* 0x000000ffff0c7224 */ /* 0x000fce00078e0a0c */
.L_x_169:
[----:B------:R-:W0:Y:S01]  /*11d0*/  LDS.128 R4, [R13+-0x10] ;  /* 0xfffff0000d047984 */ /* 0x000e220000000c00 */
[----:B------:R-:W-:Y:S02]  /*11e0*/  LEA R10, R22, R13, 0x2 ;  /* 0x0000000d160a7211 */ /* 0x000fe400078e10ff */
[----:B------:R-:W-:-:S03]  /*11f0*/  IADD3 R12, PT, PT, R12, 0x8, RZ ;  /* 0x000000080c0c7810 */ /* 0x000fc60007ffe0ff */
        /* <DEDUP_REMOVED lines=24> */
[----:B0-----:R-:W-:Y:S01]  /*1380*/  VIADD R13, R13, 0x20 ;  /* 0x000000200d0d7836 */ /* 0x001fe20000000000 */
        /* <DEDUP_REMOVED lines=11> */
.L_x_168:
[----:B------:R-:W-:Y:S05]  /*1440*/  @!P3 BRA `(.L_x_167) ;  /* 0x0000000000c0b947 */ /* 0x000fea0003800000 */
[----:B------:R-:W-:-:S13]  /*1450*/  ISETP.GE.U32.AND P3, PT, R14, 0x4, PT ;  /* 0x000000040e00780c */ /* 0x000fda0003f66070 */
[----:B------:R-:W-:Y:S05]  /*1460*/  @!P3 BRA `(.L_x_170) ;  /* 0x000000000054b947 */ /* 0x000fea0003800000 */
[C---:B------:R-:W-:Y:S01]  /*1470*/  LEA R15, R8.reuse, R21, 0x2 ;  /* 0x00000015080f7211 */ /* 0x040fe200078e10ff */
[----:B------:R-:W-:-:S03]  /*1480*/  VIADD R8, R8, 0x4 ;  /* 0x0000000408087836 */ /* 0x000fc60000000000 */
[----:B------:R-:W-:Y:S01]  /*1490*/  LEA R14, R22, R15, 0x2 ;  /* 0x0000000f160e7211 */ /* 0x000fe200078e10ff */
[----:B-1----:R-:W0:Y:S04]  /*14a0*/  LDS.64 R4, [R15] ;  /* 0x000000000f047984 */ /* 0x002e280000000a00 */
        /* <DEDUP_REMOVED lines=17> */
.L_x_170:
[----:B------:R-:W-:-:S13]  /*15c0*/  LOP3.LUT P3, R4, R20, 0x3, RZ, 0xc0, !PT ;  /* 0x0000000314047812 */ /* 0x000fda000786c0ff */
[----:B------:R-:W-:Y:S05]  /*15d0*/  @!P3 BRA `(.L_x_167) ;  /* 0x00000000005cb947 */ /* 0x000fea0003800000 */
[----:B------:R-:W-:Y:S02]  /*15e0*/  ISETP.NE.AND P4, PT, R4, 0x1, PT ;  /* 0x000000010400780c */ /* 0x000fe40003f85270 */
[----:B------:R-:W-:-:S11]  /*15f0*/  LOP3.LUT P3, RZ, R22, 0x20, RZ, 0xc0, !PT ;  /* 0x0000002016ff7812 */ /* 0x000fd6000786c0ff */
[----:B------:R-:W-:Y:S05]  /*1600*/  @!P4 BRA `(.L_x_171) ;  /* 0x000000000030c947 */ /* 0x000fea0003800000 */
[C---:B------:R-:W-:Y:S01]  /*1610*/  LEA R7, R8.reuse, R21, 0x2 ;  /* 0x0000001508077211 */ /* 0x040fe200078e10ff */
[----:B------:R-:W-:-:S03]  /*1620*/  VIADD R8, R8, 0x2 ;  /* 0x0000000208087836 */ /* 0x000fc60000000000 */
[----:B------:R-:W-:Y:S01]  /*1630*/  LEA R6, R22, R7, 0x2 ;  /* 0x0000000716067211 */ /* 0x000fe200078e10ff */
[----:B-1----:R-:W0:Y:S04]  /*1640*/  LDS.64 R4, [R7] ;  /* 0x0000000007047984 */ /* 0x002e280000000a00 */
        /* <DEDUP_REMOVED lines=8> */
.L_x_171:
[----:B------:R-:W-:Y:S05]  /*16d0*/  @!P3 BRA `(.L_x_167) ;  /* 0x00000000001cb947 */ /* 0x000fea0003800000 */
[----:B-1----:R-:W-:-:S04]  /*16e0*/  LEA R5, R8, R21, 0x2 ;  /* 0x0000001508057211 */ /* 0x002fc800078e10ff */
[----:B------:R-:W-:Y:S01]  /*16f0*/  LEA R6, R22, R5, 0x2 ;  /* 0x0000000516067211 */ /* 0x000fe200078e10ff */
[----:B------:R-:W0:Y:S05]  /*1700*/  LDS R4, [R5] ;  /* 0x0000000005047984 */ /* 0x000e2a0000000800 */
[----:B------:R-:W1:Y:S01]  /*1710*/  LDS R6, [R6] ;  /* 0x0000000006067984 */ /* 0x000e620000000800 */
[----:B0-----:R-:W-:-:S04]  /*1720*/  FSETP.GEU.FTZ.AND P3, PT, R11, R4, PT ;  /* 0x000000040b00720b */ /* 0x001fc80003f7e000 */
[----:B------:R-:W-:Y:S01]  /*1730*/  FSEL R11, R4, R11, !P3 ;  /* 0x0000000b040b7208 */ /* 0x000fe20005800000 */
[----:B-1----:R-:W-:-:S08]  /*1740*/  FADD.FTZ R9, R9, R6 ;  /* 0x0000000609097221 */ /* 0x002fd00000010000 */
.L_x_167:
[----:B------:R-:W-:Y:S01]  /*1750*/  IMAD R4, R22, 0x4, R21 ;  /* 0x0000000416047824 */ /* 0x000fe200078e0215 */
[----:B------:R2:W-:Y:S04]  /*1760*/  STS [R21], R11 ;  /* 0x0000000b15007388 */ /* 0x0005e80000000800 */
[----:B------:R2:W-:Y:S02]  /*1770*/  STS [R4], R9 ;  /* 0x0000000904007388 */ /* 0x0005e40000000800 */
.L_x_166:
[----:B------:R-:W-:Y:S05]  /*1780*/  BSYNC.RECONVERGENT B0 ;  /* 0x0000000000007941 */ /* 0x000fea0003800200 */
.L_x_165:
[----:B------:R-:W-:Y:S01]  /*1790*/  BAR.SYNC.DEFER_BLOCKING 0x0 ;  /* 0x0000000000007b1d */ /* 0x000fe20000010000 */
[----:B------:R-:W-:Y:S01]  /*17a0*/  ISETP.NE.AND P3, PT, R19, RZ, PT ;  /* 0x000000ff1300720c */ /* 0x000fe20003f65270 */
[----:B------:R-:W-:Y:S01]  /*17b0*/  IMAD.MOV.U32 R8, RZ, RZ, R2 ;  /* 0x000000ffff087224 */ /* 0x000fe200078e0002 */
[----:B------:R-:W-:Y:S02]  /*17c0*/  LEA R24, R22, R21, 0x2 ;  /* 0x0000001516187211 */ /* 0x000fe400078e10ff */
[----:B-1----:R-:W-:Y:S02]  /*17d0*/  MOV R10, RZ ;  /* 0x000000ff000a7202 */ /* 0x002fe40000000f00 */
[----:B--2---:R-:W-:Y:S02]  /*17e0*/  MOV R9, R3 ;  /* 0x0000000300097202 */ /* 0x004fe40000000f00 */
        /* <DEDUP_REMOVED lines=15> */
.L_x_174:
[----:B------:R-:W-:Y:S05]  /*18e0*/  BSYNC.RECONVERGENT B0 ;  /* 0x0000000000007941 */ /* 0x000fea0003800200 */
.L_x_173:
[----:B------:R-:W-:Y:S01]  /*18f0*/  IADD3 R17, PT, PT, R19, R17, -R22 ;  /* 0x0000001113117210 */ /* 0x000fe20007ffe816 */
[----:B------:R-:W-:-:S07]  /*1900*/  IMAD.WIDE.U32 R8, R22, 0x2, R28 ;  /* 0x0000000216087825 */ /* 0x000fce00078e001c */
.L_x_172:
[----:B------:R-:W-:Y:S01]  /*1910*/  IMAD.SHL.U32 R6, R22, 0x8, RZ ;  /* 0x0000000816067824 */ /* 0x000fe200078e00ff */
[----:B------:R-:W-:Y:S01]  /*1920*/  BSSY.RECONVERGENT B0, `(.L_x_175) ;  /* 0x0000047000007945 */ /* 0x000fe20003800200 */
[----:B------:R-:W-:Y:S02]  /*1930*/  IMAD.MOV.U32 R4, RZ, RZ, RZ ;  /* 0x000000ffff047224 */ /* 0x000fe400078e00ff */
[----:B------:R-:W4:Y:S01]  /*1940*/  I2F.U32.RP R7, R6 ;  /* 0x0000000600077306 */ /* 0x000f220000209000 */
[----:B------:R-:W-:-:S07]  /*1950*/  IADD3 R13, PT, PT, RZ, -R6, RZ ;  /* 0x80000006ff0d7210 */ /* 0x000fce0007ffe0ff */
[----:B----4-:R-:W0:Y:S02]  /*1960*/  MUFU.RCP R7, R7 ;  /* 0x0000000700077308 */ /* 0x010e240000001000 */
[----:B0-----:R-:W-:-:S06]  /*1970*/  IADD3 R11, PT, PT, R7, 0xffffffe, RZ ;  /* 0x0ffffffe070b7810 */ /* 0x001fcc0007ffe0ff */
        /* <DEDUP_REMOVED lines=8> */
[----:B------:R-:W-:-:S04]  /*1a00*/  @P3 IADD3 R5, PT, PT, -R6, R5, RZ ;  /* 0x0000000506053210 */ /* 0x000fc80007ffe1ff */
[----:B------:R-:W-:-:S13]  /*1a10*/  ISETP.GE.U32.AND P3, PT, R5, R6, PT ;  /* 0x000000060500720c */ /* 0x000fda0003f66070 */
[----:B------:R-:W-:-:S05]  /*1a20*/  @P3 IMAD.IADD R5, R5, 0x1, -R6 ;  /* 0x0000000105053824 */ /* 0x000fca00078e0a06 */
[----:B------:R-:W-:-:S04]  /*1a30*/  SEL R4, R4, R5, !P0 ;  /* 0x0000000504047207 */ /* 0x000fc80004000000 */
[----:B------:R-:W-:Y:S02]  /*1a40*/  IADD3 R13, PT, PT, -R4, R17, RZ ;  /* 0x00000011040d7210 */ /* 0x000fe40007ffe1ff */
[----:B------:R-:W-:-:S03]  /*1a50*/  SHF.L.U32 R4, R16, 0x3, RZ ;  /* 0x0000000310047819 */ /* 0x000fc600000006ff */
[----:B------:R-:W-:Y:S01]  /*1a60*/  IMAD.IADD R12, R13, 0x1, R16 ;  /* 0x000000010d0c7824 */ /* 0x000fe200078e0210 */
[----:B------:R-:W-:-:S04]  /*1a70*/  ISETP.GE.AND P0, PT, R4, R13, PT ;  /* 0x0000000d0400720c */ /* 0x000fc80003f06270 */
[----:B------:R-:W-:-:S09]  /*1a80*/  ISETP.GE.AND P3, PT, R12, R17, PT ;  /* 0x000000110c00720c */ /* 0x000fd20003f66270 */
[----:B------:R-:W-:Y:S05]  /*1a90*/  @P0 BRA `(.L_x_176) ;  /* 0x0000000000bc0947 */ /* 0x000fea0003800000 */
[----:B------:R-:W-:-:S07]  /*1aa0*/  MOV R11, R16 ;  /* 0x00000010000b7202 */ /* 0x000fce0000000f00 */
.L_x_177:
        /* <DEDUP_REMOVED lines=35> */
[----:B------:R-:W-:Y:S01]  /*1ce0*/  IMAD.SHL.U32 R4, R11, 0x8, RZ ;  /* 0x000000080b047824 */ /* 0x000fe200078e00ff */
[----:B------:R-:W0:Y:S04]  /*1cf0*/  MUFU.EX2 R10, R10 ;  /* 0x0000000a000a7308 */ /* 0x000e280000000800 */
[----:B------:R-:W1:Y:S01]  /*1d00*/  MUFU.EX2 R14, R14 ;  /* 0x0000000e000e7308 */ /* 0x000e620000000800 */
[----:B------:R-:W-:Y:S01]  /*1d10*/  ISETP.GE.AND P0, PT, R4, R13, PT ;  /* 0x0000000d0400720c */ /* 0x000fe20003f06270 */
[----:B---3--:R-:W-:-:S02]  /*1d20*/  FADD.FTZ R6, R5, R6 ;  /* 0x0000000605067221 */ /* 0x008fc40000010000 */
[----:B------:R-:W3:Y:S02]  /*1d30*/  MUFU.EX2 R18, R18 ;  /* 0x0000001200127308 */ /* 0x000ee40000000800 */
[----:B----4-:R-:W-:-:S04]  /*1d40*/  FADD.FTZ R7, R6, R7 ;  /* 0x0000000706077221 */ /* 0x010fc80000010000 */
[----:B0-----:R-:W-:-:S04]  /*1d50*/  FADD.FTZ R7, R7, R10 ;  /* 0x0000000a07077221 */ /* 0x001fc80000010000 */
[----:B-1----:R-:W-:-:S04]  /*1d60*/  FADD.FTZ R7, R7, R14 ;  /* 0x0000000e07077221 */ /* 0x002fc80000010000 */
[----:B---3--:R-:W-:Y:S01]  /*1d70*/  FADD.FTZ R10, R7, R18 ;  /* 0x00000012070a7221 */ /* 0x008fe20000010000 */
[----:B------:R-:W-:Y:S06]  /*1d80*/  @!P0 BRA `(.L_x_177) ;  /* 0xfffffffc00488947 */ /* 0x000fec000383ffff */
.L_x_176:
[----:B------:R-:W-:Y:S05]  /*1d90*/  BSYNC.RECONVERGENT B0 ;  /* 0x0000000000007941 */ /* 0x000fea0003800200 */
.L_x_175:
[----:B------:R-:W-:Y:S04]  /*1da0*/  BSSY.RECONVERGENT B0, `(.L_x_178) ;  /* 0x000000c000007945 */ /* 0x000fe80003800200 */
[----:B------:R-:W-:Y:S05]  /*1db0*/  @P3 BRA `(.L_x_179) ;  /* 0x0000000000283947 */ /* 0x000fea0003800000 */
.L_x_180:
[----:B------:R-:W-:-:S06]  /*1dc0*/  IMAD.WIDE R4, R12, 0x2, R8 ;  /* 0x000000020c047825 */ /* 0x000fcc00078e0208 */
[----:B------:R-:W4:Y:S01]  /*1dd0*/  LDG.E.U16 R4, desc[UR4][R4.64] ;  /* 0x0000000404047981 */ /* 0x000f22000c1e1500 */
[----:B------:R-:W-:-:S04]  /*1de0*/  IADD3 R12, PT, PT, R22, R12, RZ ;  /* 0x0000000c160c7210 */ /* 0x000fc80007ffe0ff */
[----:B------:R-:W-:Y:S01]  /*1df0*/  ISETP.GE.AND P0, PT, R12, R17, PT ;  /* 0x000000110c00720c */ /* 0x000fe20003f06270 */
[----:B----4-:R-:W-:-:S05]  /*1e00*/  HADD2.F32 R6, -RZ, R4.H0_H0 ;  /* 0x20000004ff067230 */ /* 0x010fca0000004100 */
[----:B---3--:R-:W-:-:S04]  /*1e10*/  FADD.FTZ R6, -R25, R6 ;  /* 0x0000000619067221 */ /* 0x008fc80000010100 */
[----:B------:R-:W-:-:S04]  /*1e20*/  FMUL.FTZ R6, R6, 1.4426950216293334961 ;  /* 0x3fb8aa3b06067820 */ /* 0x000fc80000410000 */
[----:B------:R-:W0:Y:S02]  /*1e30*/  MUFU.EX2 R7, R6 ;  /* 0x0000000600077308 */ /* 0x000e240000000800 */
[----:B0-----:R-:W-:Y:S01]  /*1e40*/  FADD.FTZ R10, R7, R10 ;  /* 0x0000000a070a7221 */ /* 0x001fe20000010000 */
[----:B------:R-:W-:Y:S06]  /*1e50*/  @!P0 BRA `(.L_x_180) ;  /* 0xfffffffc00d88947 */ /* 0x000fec000383ffff */
.L_x_179:
[----:B------:R-:W-:Y:S05]  /*1e60*/  BSYNC.RECONVERGENT B0 ;  /* 0x0000000000007941 */ /* 0x000fea0003800200 */
.L_x_178:
        /* <DEDUP_REMOVED lines=50> */
.L_x_181:
[----:B------:R-:W-:Y:S05]  /*2190*/  WARPSYNC.ALL ;  /* 0x0000000000007948 */ /* 0x000fea0003800000 */
[----:B------:R-:W-:Y:S06]  /*21a0*/  BAR.SYNC.DEFER_BLOCKING 0x0 ;  /* 0x0000000000007b1d */ /* 0x000fec0000010000 */
[----:B------:R-:W-:Y:S04]  /*21b0*/  BSSY.RECONVERGENT B0, `(.L_x_182) ;  /* 0x000004f000007945 */ /* 0x000fe80003800200 */
[----:B------:R-:W-:Y:S05]  /*21c0*/  @P2 BRA `(.L_x_183) ;  /* 0x0000000400342947 */ /* 0x000fea0003800000 */
[----:B------:R-:W-:Y:S01]  /*21d0*/  ISETP.GE.U32.AND P0, PT, R22, 0x20, PT ;  /* 0x000000201600780c */ /* 0x000fe20003f06070 */
[----:B------:R-:W-:-:S12]  /*21e0*/  IMAD.MOV.U32 R17, RZ, RZ, RZ ;  /* 0x000000ffff117224 */ /* 0x000fd800078e00ff */
[----:B------:R-:W-:Y:S05]  /*21f0*/  @!P0 BRA `(.L_x_184) ;  /* 0x0000000400248947 */ /* 0x000fea0003800000 */
[C---:B------:R-:W-:Y:S02]  /*2200*/  IADD3 R4, PT, PT, R20.reuse, -0x1, RZ ;  /* 0xffffffff14047810 */ /* 0x040fe40007ffe0ff */
[----:B------:R-:W-:Y:S02]  /*2210*/  CS2R R16, SRZ ;  /* 0x0000000000107805 */ /* 0x000fe4000001ff00 */
[----:B------:R-:W-:Y:S02]  /*2220*/  LOP3.LUT R22, R20, 0xf, RZ, 0xc0, !PT ;  /* 0x0000000f14167812 */ /* 0x000fe400078ec0ff */
        /* <DEDUP_REMOVED lines=8> */
.L_x_186:
        /* <DEDUP_REMOVED lines=12> */
[----:B----4-:R-:W-:-:S03]  /*2370*/  VIADD R18, R18, 0x40 ;  /* 0x0000004012127836 */ /* 0x010fc60000000000 */
        /* <DEDUP_REMOVED lines=11> */
.L_x_185:
[----:B------:R-:W-:Y:S05]  /*2430*/  @!P1 BRA `(.L_x_184) ;  /* 0x0000000000949947 */ /* 0x000fea0003800000 */
[----:B------:R-:W-:Y:S02]  /*2440*/  ISETP.GE.U32.AND P0, PT, R22, 0x8, PT ;  /* 0x000000081600780c */ /* 0x000fe40003f06070 */
[----:B------:R-:W-:-:S04]  /*2450*/  LOP3.LUT R13, R20, 0x7, RZ, 0xc0, !PT ;  /* 0x00000007140d7812 */ /* 0x000fc800078ec0ff */
[----:B------:R-:W-:-:S07]  /*2460*/  ISETP.NE.AND P1, PT, R13, RZ, PT ;  /* 0x000000ff0d00720c */ /* 0x000fce0003f25270 */
[----:B------:R-:W-:Y:S06]  /*2470*/  @!P0 BRA `(.L_x_187) ;  /* 0x0000000000308947 */ /* 0x000fec0003800000 */
[C---:B------:R-:W-:Y:S02]  /*2480*/  LEA R12, R16.reuse, R21, 0x2 ;  /* 0x00000015100c7211 */ /* 0x040fe400078e10ff */
[----:B------:R-:W-:-:S03]  /*2490*/  IADD3 R16, PT, PT, R16, 0x8, RZ ;  /* 0x0000000810107810 */ /* 0x000fc60007ffe0ff */
        /* <DEDUP_REMOVED lines=10> */
.L_x_187:
        /* <DEDUP_REMOVED lines=12> */
.L_x_188:
[----:B------:R-:W-:Y:S05]  /*2600*/  @!P0 BRA `(.L_x_184) ;  /* 0x0000000000208947 */ /* 0x000fea0003800000 */
[----:B------:R-:W-:Y:S01]  /*2610*/  LEA R16, R16, R21, 0x2 ;  /* 0x0000001510107211 */ /* 0x000fe200078e10ff */
[----:B------:R-:W-:-:S07]  /*2620*/  IMAD.MOV R20, RZ, RZ, -R20 ;  /* 0x000000ffff147224 */ /* 0x000fce00078e0a14 */
.L_x_189:
[----:B------:R0:W1:Y:S01]  /*2630*/  LDS R4, [R16] ;  /* 0x0000000010047984 */ /* 0x0000620000000800 */
[----:B------:R-:W-:-:S04]  /*2640*/  IADD3 R20, PT, PT, R20, 0x1, RZ ;  /* 0x0000000114147810 */ /* 0x000fc80007ffe0ff */
[----:B------:R-:W-:Y:S02]  /*2650*/  ISETP.NE.AND P0, PT, R20, RZ, PT ;  /* 0x000000ff1400720c */ /* 0x000fe40003f05270 */
[----:B0-----:R-:W-:Y:S01]  /*2660*/  IADD3 R16, PT, PT, R16, 0x4, RZ ;  /* 0x0000000410107810 */ /* 0x001fe20007ffe0ff */
[----:B-1----:R-:W-:-:S10]  /*2670*/  FADD.FTZ R17, R4, R17 ;  /* 0x0000001104117221 */ /* 0x002fd40000010000 */
[----:B------:R-:W-:Y:S05]  /*2680*/  @P0 BRA `(.L_x_189) ;  /* 0xfffffffc00e80947 */ /* 0x000fea000383ffff */
.L_x_184:
[----:B------:R0:W-:Y:S02]  /*2690*/  STS [R21], R17 ;  /* 0x0000001115007388 */ /* 0x0001e40000000800 */
.L_x_183:
[----:B------:R-:W-:Y:S05]  /*26a0*/  BSYNC.RECONVERGENT B0 ;  /* 0x0000000000007941 */ /* 0x000fea0003800200 */
.L_x_182:
[----:B------:R-:W-:Y:S06]  /*26b0*/  BAR.SYNC.DEFER_BLOCKING 0x0 ;  /* 0x0000000000007b1d */ /* 0x000fec0000010000 */
[----:B------:R-:W-:Y:S05]  /*26c0*/  @P2 EXIT ;  /* 0x000000000000294d */ /* 0x000fea0003800000 */
[C---:B-----5:R-:W-:Y:S01]  /*26d0*/  LEA R6, P0, R26.reuse, R2, 0x1 ;  /* 0x000000021a067211 */ /* 0x060fe200078008ff */
[----:B0-2---:R-:W0:Y:S01]  /*26e0*/  LDS R21, [R21] ;  /* 0x0000000015157984 */ /* 0x005e220000000800 */
[----:B------:R-:W2:Y:S01]  /*26f0*/  LDCU.64 UR6, c[0x0][0x3a0] ;  /* 0x00007400ff0677ac */ /* 0x000ea20008000a00 */
[----:B------:R-:W1:Y:S01]  /*2700*/  LDC R10, c[0x0][0x3a8] ;  /* 0x0000ea00ff0a7b82 */ /* 0x000e620000000800 */
[----:B------:R-:W-:-:S05]  /*2710*/  LEA.HI.X R7, R26, R3, R27, 0x1, P0 ;  /* 0x000000031a077211 */ /* 0x000fca00000f0c1b */
[----:B------:R1:W4:Y:S02]  /*2720*/  LDG.E.U16 R6, desc[UR4][R6.64] ;  /* 0x0000000406067981 */ /* 0x000324000c1e1500 */
[----:B------:R-:W3:Y:S01]  /*2730*/  LDC.64 R4, c[0x0][0x380] ;  /* 0x0000e000ff047b82 */ /* 0x000ee20000000a00 */
[----:B--2---:R-:W2:Y:S01]  /*2740*/  I2F.S64 R9, UR6 ;  /* 0x0000000600097d12 */ /* 0x004ea20008301400 */
[----:B-1----:R-:W-:Y:S01]  /*2750*/  FADD.FTZ R7, -R10, 1 ;  /* 0x3f8000000a077421 */ /* 0x002fe20000010100 */
[----:B---3--:R-:W-:-:S04]  /*2760*/  LEA R4, P0, R0, R4, 0x2 ;  /* 0x0000000400047211 */ /* 0x008fc800078010ff */
[----:B------:R-:W-:Y:S01]  /*2770*/  LEA.HI.X R5, R0, R5, RZ, 0x2, P0 ;  /* 0x0000000500057211 */ /* 0x000fe200000f14ff */
[----:B0-----:R-:W0:Y:S08]  /*2780*/  MUFU.LG2 R2, R21 ;  /* 0x0000001500027308 */ /* 0x001e300000000c00 */
[----:B--2---:R-:W1:Y:S01]  /*2790*/  MUFU.RCP R9, R9 ;  /* 0x0000000900097308 */ /* 0x004e620000001000 */
[----:B0-----:R-:W-:-:S02]  /*27a0*/  FFMA.FTZ R25, R2, 0.69314718246459960938, R25 ;  /* 0x3f31721802197823 */ /* 0x001fc40000010019 */
[----:B------:R-:W0:Y:S02]  /*27b0*/  LDC.64 R2, c[0x0][0x388] ;  /* 0x0000e200ff027b82 */ /* 0x000e240000000a00 */
[----:B-1----:R-:W-:Y:S01]  /*27c0*/  FFMA.FTZ R24, -R24, R9, R25 ;  /* 0x0000000918187223 */ /* 0x002fe20000010119 */
[----:B0-----:R-:W-:-:S04]  /*27d0*/  LEA R2, P1, R0, R2, 0x1 ;  /* 0x0000000200027211 */ /* 0x001fc800078208ff */
[----:B------:R-:W-:Y:S01]  /*27e0*/  LEA.HI.X R3, R0, R3, RZ, 0x1, P1 ;  /* 0x0000000300037211 */ /* 0x000fe200008f0cff */
[----:B----4-:R-:W-:-:S05]  /*27f0*/  HADD2.F32 R8, -RZ, R6.H0_H0 ;  /* 0x20000006ff087230 */ /* 0x010fca0000004100 */
[----:B------:R-:W-:-:S04]  /*2800*/  F2FP.F16.F32.PACK_AB R8, R25, R8 ;  /* 0x000000081908723e */ /* 0x000fc800000000ff */
[----:B------:R-:W-:Y:S01]  /*2810*/  PRMT R0, R8, 0x7632, R0 ;  /* 0x0000763208007816 */ /* 0x000fe20000000000 */
[----:B------:R-:W-:-:S05]  /*2820*/  HADD2.F32 R6, -RZ, R8.H0_H0 ;  /* 0x20000008ff067230 */ /* 0x000fca0000004100 */
[----:B------:R-:W-:-:S05]  /*2830*/  FADD.FTZ R6, -R25, R6 ;  /* 0x0000000619067221 */ /* 0x000fca0000010100 */
[----:B------:R-:W-:-:S05]  /*2840*/  F2FP.F16.F32.PACK_AB R6, RZ, R6 ;  /* 0x00000006ff06723e */ /* 0x000fca00000000ff */
[----:B------:R-:W-:-:S05]  /*2850*/  HADD2.F32 R6, -RZ, R6.H0_H0 ;  /* 0x20000006ff067230 */ /* 0x000fca0000004100 */
[----:B------:R-:W-:-:S04]  /*2860*/  FMUL.FTZ R7, R6, R7 ;  /* 0x0000000706077220 */ /* 0x000fc80000410000 */
[----:B------:R-:W-:-:S05]  /*2870*/  FFMA.FTZ R7, R24, R10, -R7 ;  /* 0x0000000a18077223 */ /* 0x000fca0000010807 */
[----:B------:R-:W-:Y:S04]  /*2880*/  STG.E desc[UR4][R4.64], R7 ;  /* 0x0000000704007986 */ /* 0x000fe8000c101904 */
[----:B------:R-:W-:Y:S01]  /*2890*/  STG.E.U16 desc[UR4][R2.64], R0 ;  /* 0x0000000002007986 */ /* 0x000fe2000c101504 */
[----:B------:R-:W-:Y:S05]  /*28a0*/  EXIT ;  /* 0x000000000000794d */ /* 0x000fea0003800000 */
.L_x_190:
        /* <DEDUP_REMOVED lines=13> */
.L_x_233:


//--------------------- .text._Z27cunn_SoftMaxXEntropyForwardILi4Efff25LogSoftMaxForwardEpilogueEvPT1_PT2_PT0_Pllf --------------------------
	.section	.text._Z27cunn_SoftMaxXEntropyForwardILi4Efff25LogSoftMaxForwardEpilogueEvPT1_PT2_PT0_Pllf,"ax",@progbits
	.align	128
        .global         _Z27cunn_SoftMaxXEntropyForwardILi4Efff25LogSoftMaxForwardEpilogueEvPT1_PT2_PT0_Pllf
        .type           _Z27cunn_SoftMaxXEntropyForwardILi4Efff25LogSoftMaxForwardEpilogueEvPT1_PT2_PT0_Pllf,@function
        .size           _Z27cunn_SoftMaxXEntropyForwardILi4Efff25LogSoftMaxForwardEpilogueEvPT1_PT2_PT0_Pllf,(.L_x_234 - _Z27cunn_SoftMaxXEntropyForwardILi4Efff25LogSoftMaxForwardEpilogueEvPT1_PT2_PT0_Pllf)
        .other          _Z27cunn_SoftMaxXEntropyForwardILi4Efff25LogSoftMaxForwardEpilogueEvPT1_PT2_PT0_Pllf,@"STO_CUDA_ENTRY STV_DEFAULT"
_Z27cunn_SoftMaxXEntropyForwardILi4Efff25LogSoftMaxForwardEpilogueEvPT1_PT2_PT0_Pllf:
.text._Z27cunn_SoftMaxXEntropyForwardILi4Efff25LogSoftMaxForwardEpilogueEvPT1_PT2_PT0_Pllf:
        /* <DEDUP_REMOVED lines=9> */
[----:B------:R-:W0:Y:S03]  /*0090*/  LDCU UR8, c[0x0][0x3a0] ;  /* 0x00007400ff0877ac */ /* 0x000e260008000800 */
[----:B------:R-:W-:Y:S01]  /*00a0*/  HFMA2 R11, -RZ, RZ, 0, 0 ;  /* 0x00000000ff0b7431 */ /* 0x000fe200000001ff */
[----:B------:R-:W1:Y:S01]  /*00b0*/  S2R R18, SR_TID.X ;  /* 0x0000000000127919 */ /* 0x000e620000002100 */
[----:B------:R-:W-:Y:S01]  /*00c0*/  IMAD R5, R2, UR5, R5 ;  /* 0x0000000502057c24 */ /* 0x000fe2000f8e0205 */
[----:B------:R-:W-:Y:S01]  /*00d0*/  SHF.L.U32 R3, R4, 0x2, RZ ;  /* 0x0000000204037819 */ /* 0x000fe200000006ff */
[----:B------:R-:W-:-:S03]  /*00e0*/  IMAD.MOV.U32 R10, RZ, RZ, -0x800001 ;  /* 0xff7fffffff0a7424 */ /* 0x000fc600078e00ff */
[----:B------:R-:W-:Y:S01]  /*00f0*/  SHF.L.U64.HI R4, R4, 0x2, R5 ;  /* 0x0000000204047819 */ /* 0x000fe20000010205 */
[----:B---3--:R-:W-:-:S05]  /*0100*/  VIADD R0, R3, UR6 ;  /* 0x0000000603007c36 */ /* 0x008fca0008000000 */
[----:B------:R-:W-:Y:S02]  /*0110*/  SHF.R.U32.HI R17, RZ, 0x2, R0 ;  /* 0x00000002ff117819 */ /* 0x000fe40000011600 */
[----:B------:R-:W-:Y:S02]  /*0120*/  IADD3 R0, P1, PT, R3, UR6, RZ ;  /* 0x0000000603007c10 */ /* 0x000fe4000ff3e0ff */
[----:B------:R-:W-:Y:S01]  /*0130*/  LOP3.LUT P0, R17, R17, 0x3, RZ, 0xc0, !PT ;  /* 0x0000000311117812 */ /* 0x000fe2000780c0ff */
[----:B0-----:R-:W-:Y:S01]  /*0140*/  IMAD.U32 R12, RZ, RZ, UR8 ;  /* 0x00000008ff0c7e24 */ /* 0x001fe2000f8e00ff */
[----:B------:R-:W-:Y:S02]  /*0150*/  IADD3.X R3, PT, PT, R4, UR7, RZ, P1, !PT ;  /* 0x0000000704037c10 */ /* 0x000fe40008ffe4ff */
[----:B------:R-:W-:Y:S02]  /*0160*/  R2UR UR4, R17 ;  /* 0x00000000110472ca */ /* 0x000fe400000e0000 */
[----:B------:R-:W-:-:S02]  /*0170*/  R2UR UR6, R0 ;  /* 0x00000000000672ca */ /* 0x000fc400000e0000 */
[----:B------:R-:W-:Y:S02]  /*0180*/  R2UR UR7, R3 ;  /* 0x00000000030772ca */ /* 0x000fe400000e0000 */
[----:B------:R-:W-:-:S07]  /*0190*/  MOV R16, UR8 ;  /* 0x0000000800107c02 */ /* 0x000fce0008000f00 */
[----:B------:R-:W-:Y:S02]  /*01a0*/  UIADD3 UR4, UPT, UPT, -UR4, URZ, URZ ;  /* 0x000000ff04047290 */ /* 0x000fe4000fffe1ff */
[----:B------:R-:W-:Y:S02]  /*01b0*/  MOV R8, UR6 ;  /* 0x0000000600087c02 */ /* 0x000fe40008000f00 */
[----:B------:R-:W-:Y:S02]  /*01c0*/  UIMAD.WIDE UR4, UR4, 0x4, UR6 ;  /* 0x00000004040478a5 */ /* 0x000fe4000f8e0206 */
[----:B------:R-:W-:-:S04]  /*01d0*/  IMAD.U32 R9, RZ, RZ, UR7 ;  /* 0x00000007ff097e24 */ /* 0x000fc8000f8e00ff */
[----:B------:R-:W-:Y:S01]  /*01e0*/  MOV R27, UR5 ;  /* 0x00000005001b7c02 */ /* 0x000fe20008000f00 */
[----:B------:R-:W-:-:S04]  /*01f0*/  IMAD.U32 R26, RZ, RZ, UR4 ;  /* 0x00000004ff1a7e24 */ /* 0x000fc8000f8e00ff */
[----:B-1----:R-:W-:Y:S01]  /*0200*/  IMAD.WIDE.U32 R4, R18, 0x4, R26 ;  /* 0x0000000412047825 */ /* 0x002fe200078e001a */
[----:B------:R-:W-:Y:S06]  /*0210*/  @!P0 BRA `(.L_x_191) ;  /* 0x00000000002c8947 */ /* 0x000fec0003800000 */
[----:B------:R-:W-:-:S13]  /*0220*/  ISETP.GE.U32.AND P0, PT, R18, R17, PT ;  /* 0x000000111200720c */ /* 0x000fda0003f06070 */
[----:B------:R-:W2:Y:S01]  /*0230*/  @P0 LDG.E R4, desc[UR12][R4.64] ;  /* 0x0000000c04040981 */ /* 0x000ea2000c1e1900 */
[----:B------:R-:W0:Y:S01]  /*0240*/  LDCU UR8, c[0x0][0x360] ;  /* 0x00006c00ff0877ac */ /* 0x000e220008000800 */
[----:B------:R-:W-:Y:S01]  /*0250*/  MOV R10, 0xff7fffff ;  /* 0xff7fffff000a7802 */ /* 0x000fe20000000f00 */
[----:B------:R-:W-:Y:S01]  /*0260*/  IMAD.MOV.U32 R11, RZ, RZ, RZ ;  /* 0x000000ffff0b7224 */ /* 0x000fe200078e00ff */
[----:B0-----:R-:W-:Y:S02]  /*0270*/  UIMAD.WIDE.U32 UR6, UR8, 0x4, UR4 ;  /* 0x00000004080678a5 */ /* 0x001fe4000f8e0004 */
[----:B------:R-:W-:-:S04]  /*0280*/  IADD3 R12, PT, PT, R17, -UR8, R16 ;  /* 0x80000008110c7c10 */ /* 0x000fc8000fffe010 */
[----:B------:R-:W-:Y:S01]  /*0290*/  MOV R8, UR6 ;  /* 0x0000000600087c02 */ /* 0x000fe20008000f00 */
[----:B------:R-:W-:Y:S01]  /*02a0*/  IMAD.U32 R9, RZ, RZ, UR7 ;  /* 0x00000007ff097e24 */ /* 0x000fe2000f8e00ff */
[----:B--2---:R-:W-:Y:S01]  /*02b0*/  @P0 FMNMX.FTZ R10, R4, -3.40282346638528859812e+38, !PT ;  /* 0xff7fffff040a0809 */ /* 0x004fe20007810000 */
[----:B------:R-:W-:-:S07]  /*02c0*/  @P0 FADD.FTZ R11, RZ, R4 ;  /* 0x00000004ff0b0221 */ /* 0x000fce0000010000 */
.L_x_191:
[----:B------:R-:W0:Y:S01]  /*02d0*/  LDCU UR11, c[0x0][0x360] ;  /* 0x00006c00ff0b77ac */ /* 0x000e220008000800 */
[----:B------:R-:W-:Y:S01]  /*02e0*/  SHF.L.U32 R21, R18, 0x2, RZ ;  /* 0x0000000212157819 */ /* 0x000fe200000006ff */
        /* <DEDUP_REMOVED lines=11> */
[----:B------:R-:W-:-:S05]  /*03a0*/  LOP3.LUT R4, RZ, UR7, RZ, 0x33, !PT ;  /* 0x00000007ff047c12 */ /* 0x000fca000f8e33ff */
[----:B------:R-:W-:-:S04]  /*03b0*/  IMAD.HI.U32 R5, R5, R12, RZ ;  /* 0x0000000c05057227 */ /* 0x000fc800078e00ff */
[----:B------:R-:W-:-:S04]  /*03c0*/  IMAD.MOV R5, RZ, RZ, -R5 ;  /* 0x000000ffff057224 */ /* 0x000fc800078e0a05 */
[----:B------:R-:W-:-:S05]  /*03d0*/  IMAD R5, R5, UR7, R12 ;  /* 0x0000000705057c24 */ /* 0x000fca000f8e020c */
[----:B------:R-:W-:-:S13]  /*03e0*/  ISETP.GE.U32.AND P0, PT, R5, UR7, PT ;  /* 0x0000000705007c0c */ /* 0x000fda000bf06070 */
[----:B------:R-:W-:-:S04]  /*03f0*/  @P0 IADD3 R5, PT, PT, R5, -UR7, RZ ;  /* 0x8000000705050c10 */ /* 0x000fc8000fffe0ff */
[----:B------:R-:W-:-:S13]  /*0400*/  ISETP.GE.U32.AND P0, PT, R5, UR7, PT ;  /* 0x0000000705007c0c */ /* 0x000fda000bf06070 */
[----:B------:R-:W-:-:S05]  /*0410*/  @P0 VIADD R5, R5, -UR7 ;  /* 0x8000000705050c36 */ /* 0x000fca0008000000 */
[----:B------:R-:W-:-:S05]  /*0420*/  SEL R13, R4, R5, !P2 ;  /* 0x00000005040d7207 */ /* 0x000fca0005000000 */
[----:B------:R-:W-:-:S05]  /*0430*/  IMAD.IADD R13, R12, 0x1, -R13 ;  /* 0x000000010c0d7824 */ /* 0x000fca00078e0a0d */
[----:B------:R-:W-:-:S13]  /*0440*/  ISETP.GE.AND P0, PT, R21, R13, PT ;  /* 0x0000000d1500720c */ /* 0x000fda0003f06270 */
[----:B------:R-:W-:Y:S05]  /*0450*/  @P0 BRA `(.L_x_193) ;  /* 0x0000000000340947 */ /* 0x000fea0003800000 */
[----:B------:R-:W-:-:S07]  /*0460*/  MOV R15, R18 ;  /* 0x00000012000f7202 */ /* 0x000fce0000000f00 */
.L_x_194:
[----:B------:R-:W-:-:S06]  /*0470*/  IMAD.WIDE R4, R15, 0x10, R8 ;  /* 0x000000100f047825 */ /* 0x000fcc00078e0208 */
[----:B------:R-:W2:Y:S01]  /*0480*/  LDG.E.128 R4, desc[UR12][R4.64] ;  /* 0x0000000c04047981 */ /* 0x000ea2000c1e1d00 */
[----:B------:R-:W-:-:S05]  /*0490*/  VIADD R15, R15, UR11 ;  /* 0x0000000b0f0f7c36 */ /* 0x000fca0008000000 */
[----:B------:R-:W-:-:S04]  /*04a0*/  SHF.L.U32 R20, R15, 0x2, RZ ;  /* 0x000000020f147819 */ /* 0x000fc800000006ff */
[----:B------:R-:W-:Y:S01]  /*04b0*/  ISETP.GE.AND P0, PT, R20, R13, PT ;  /* 0x0000000d1400720c */ /* 0x000fe20003f06270 */
[----:B--2---:R-:W-:Y:S01]  /*04c0*/  FADD.FTZ R14, R4, R11 ;  /* 0x0000000b040e7221 */ /* 0x004fe20000010000 */
[----:B------:R-:W-:-:S03]  /*04d0*/  FMNMX3.FTZ R10, R10, R4, R5, !PT ;  /* 0x000000040a0a7276 */ /* 0x000fc60007810005 */
[----:B------:R-:W-:Y:S01]  /*04e0*/  FADD.FTZ R11, R5, R14 ;  /* 0x0000000e050b7221 */ /* 0x000fe20000010000 */
[----:B------:R-:W-:-:S03]  /*04f0*/  FMNMX3.FTZ R10, R10, R6, R7, !PT ;  /* 0x000000060a0a7276 */ /* 0x000fc60007810007 */
[----:B------:R-:W-:-:S04]  /*0500*/  FADD.FTZ R14, R6, R11 ;  /* 0x0000000b060e7221 */ /* 0x000fc80000010000 */
[----:B------:R-:W-:Y:S01]  /*0510*/  FADD.FTZ R11, R7, R14 ;  /* 0x0000000e070b7221 */ /* 0x000fe20000010000 */
[----:B------:R-:W-:Y:S06]  /*0520*/  @!P0 BRA `(.L_x_194) ;  /* 0xfffffffc00d08947 */ /* 0x000fec000383ffff */
.L_x_193:
[----:B------:R-:W-:Y:S05]  /*0530*/  BSYNC.RECONVERGENT B0 ;  /* 0x0000000000007941 */ /* 0x000fea0003800200 */
.L_x_192:
[----:B------:R-:W0:Y:S01]  /*0540*/  S2R R7, SR_CgaCtaId ;  /* 0x0000000000077919 */ /* 0x000e220000008800 */
[----:B------:R-:W-:Y:S01]  /*0550*/  IMAD.IADD R13, R13, 0x1, R18 ;  /* 0x000000010d0d7824 */ /* 0x000fe200078e0212 */
[----:B------:R-:W-:Y:S04]  /*0560*/  BSSY.RECONVERGENT B0, `(.L_x_195) ;  /* 0x000000a000007945 */ /* 0x000fe80003800200 */
[----:B------:R-:W-:-:S13]  /*0570*/  ISETP.GE.AND P0, PT, R13, R12, PT ;  /* 0x0000000c0d00720c */ /* 0x000fda0003f06270 */
[----:B------:R-:W-:Y:S05]  /*0580*/  @P0 BRA `(.L_x_196) ;  /* 0x00000000001c0947 */ /* 0x000fea0003800000 */
.L_x_197:
[----:B------:R-:W-:-:S06]  /*0590*/  IMAD.WIDE R4, R13, 0x4, R8 ;  /* 0x000000040d047825 */ /* 0x000fcc00078e0208 */
[----:B------:R-:W2:Y:S01]  /*05a0*/  LDG.E R4, desc[UR12][R4.64] ;  /* 0x0000000c04047981 */ /* 0x000ea2000c1e1900 */
[----:B------:R-:W-:-:S04]  /*05b0*/  IADD3 R13, PT, PT, R13, UR11, RZ ;  /* 0x0000000b0d0d7c10 */ /* 0x000fc8000fffe0ff */
[----:B------:R-:W-:Y:S02]  /*05c0*/  ISETP.GE.AND P0, PT, R13, R12, PT ;  /* 0x0000000c0d00720c */ /* 0x000fe40003f06270 */
[C---:B--2---:R-:W-:Y:S01]  /*05d0*/  FMNMX.FTZ R10, R4.reuse, R10, !PT ;  /* 0x0000000a040a7209 */ /* 0x044fe20007810000 */
[----:B------:R-:W-:-:S10]  /*05e0*/  FADD.FTZ R11, R4, R11 ;  /* 0x0000000b040b7221 */ /* 0x000fd40000010000 */
[----:B------:R-:W-:Y:S05]  /*05f0*/  @!P0 BRA `(.L_x_197) ;  /* 0xfffffffc00e48947 */ /* 0x000fea000383ffff */
.L_x_196:
[----:B------:R-:W-:Y:S05]  /*0600*/  BSYNC.RECONVERGENT B0 ;  /* 0x0000000000007941 */ /* 0x000fea0003800200 */
.L_x_195:
[----:B------:R-:W-:Y:S01]  /*0610*/  USHF.R.U32.HI UR8, URZ, 0x5, UR11 ;  /* 0x00000005ff087899 */ /* 0x000fe2000801160b */
[----:B------:R-:W-:Y:S01]  /*0620*/  BAR.SYNC.DEFER_BLOCKING 0x0 ;  /* 0x0000000000007b1d */ /* 0x000fe20000010000 */
[----:B------:R-:W-:Y:S02]  /*0630*/  MOV R20, 0x400 ;  /* 0x0000040000147802 */ /* 0x000fe40000000f00 */
[----:B------:R-:W-:Y:S02]  /*0640*/  UISETP.LT.U32.AND UP0, UPT, UR8, 0x20, UPT ;  /* 0x000000200800788c */ /* 0x000fe4000bf01070 */
[----:B0-----:R-:W-:Y:S01]  /*0650*/  LEA R20, R7, R20, 0x18 ;  /* 0x0000001407147211 */ /* 0x001fe200078ec0ff */
[----:B------:R-:W-:Y:S01]  /*0660*/  UMOV UR6, 0xffffffff ;  /* 0xffffffff00067882 */ /* 0x000fe20000000000 */
[----:B------:R-:W-:Y:S02]  /*0670*/  USEL UR9, UR8, 0x20, UP0 ;  /* 0x0000002008097887 */ /* 0x000fe40008000000 */
[----:B------:R-:W-:Y:S01]  /*0680*/  USHF.L.U32 UR6, UR6, UR8, URZ ;  /* 0x0000000806067299 */ /* 0x000fe200080006ff */
[----:B------:R-:W-:-:S03]  /*0690*/  IMAD.IADD R21, R21, 0x1, R20 ;  /* 0x0000000115157824 */ /* 0x000fc600078e0214 */
[C---:B------:R-:W-:Y:S02]  /*06a0*/  ISETP.LT.U32.AND P1, PT, R18.reuse, UR9, PT ;  /* 0x0000000912007c0c */ /* 0x040fe4000bf21070 */
[----:B------:R-:W-:Y:S02]  /*06b0*/  LOP3.LUT R22, RZ, UR6, RZ, 0x33, !PT ;  /* 0x00000006ff167c12 */ /* 0x000fe4000f8e33ff */
[----:B------:R-:W-:Y:S01]  /*06c0*/  ISETP.LT.U32.AND P0, PT, R18, UR9, PT ;  /* 0x0000000912007c0c */ /* 0x000fe2000bf01070 */
[----:B------:R0:W-:Y:S04]  /*06d0*/  STS [R21], R10 ;  /* 0x0000000a15007388 */ /* 0x0001e80000000800 */
[----:B------:R0:W-:Y:S01]  /*06e0*/  STS [R21+UR7], R11 ;  /* 0x0000000b15007988 */ /* 0x0001e20008000807 */
[----:B------:R-:W-:Y:S06]  /*06f0*/  BAR.SYNC.DEFER_BLOCKING 0x0 ;  /* 0x0000000000007b1d */ /* 0x000fec0000010000 */
[----:B------:R-:W-:Y:S05]  /*0700*/  @!P1 BRA `(.L_x_198) ;  /* 0x00000008002c9947 */ /* 0x000fea0003800000 */
[----:B------:R-:W-:-:S05]  /*0710*/  IMAD R19, R18, 0x7c, R21 ;  /* 0x0000007c12137824 */ /* 0x000fca00078e0215 */
[----:B------:R-:W1:Y:S04]  /*0720*/  LDS.128 R4, [R19] ;  /* 0x0000000013047984 */ /* 0x000e680000000c00 */
[----:B------:R-:W2:Y:S04]  /*0730*/  LDS.128 R12, [R19+0x10] ;  /* 0x00001000130c7984 */ /* 0x000ea80000000c00 */
[----:B0-----:R-:W0:Y:S01]  /*0740*/  LDS.128 R8, [R19+0x20] ;  /* 0x0000200013087984 */ /* 0x001e220000000c00 */
[----:B-1----:R-:W-:-:S04]  /*0750*/  FMNMX.FTZ R4, R4, -3.40282346638528859812e+38, !PT ;  /* 0xff7fffff04047809 */ /* 0x002fc80007810000 */
[----:B------:R-:W-:-:S04]  /*0760*/  FSETP.GEU.FTZ.AND P1, PT, R4, R5, PT ;  /* 0x000000050400720b */ /* 0x000fc80003f3e000 */
[----:B------:R-:W-:-:S04]  /*0770*/  FSEL R5, R5, R4, !P1 ;  /* 0x0000000405057208 */ /* 0x000fc80004800000 */
[----:B------:R-:W-:-:S04]  /*0780*/  FSETP.GEU.FTZ.AND P1, PT, R5, R6, PT ;  /* 0x000000060500720b */ /* 0x000fc80003f3e000 */
[----:B------:R-:W-:-:S04]  /*0790*/  FSEL R6, R6, R5, !P1 ;  /* 0x0000000506067208 */ /* 0x000fc80004800000 */
[----:B------:R-:W-:-:S04]  /*07a0*/  FSETP.GEU.FTZ.AND P1, PT, R6, R7, PT ;  /* 0x000000070600720b */ /* 0x000fc80003f3e000 */
[----:B------:R-:W-:-:S04]  /*07b0*/  FSEL R7, R7, R6, !P1 ;  /* 0x0000000607077208 */ /* 0x000fc80004800000 */
[----:B--2---:R-:W-:-:S04]  /*07c0*/  FSETP.GEU.FTZ.AND P1, PT, R7, R12, PT ;  /* 0x0000000c0700720b */ /* 0x004fc80003f3e000 */
[----:B------:R-:W-:Y:S02]  /*07d0*/  FSEL R12, R12, R7, !P1 ;  /* 0x000000070c0c7208 */ /* 0x000fe40004800000 */
[----:B------:R-:W1:Y:S02]  /*07e0*/  LDS.128 R4, [R19+0x30] ;  /* 0x0000300013047984 */ /* 0x000e640000000c00 */
[----:B------:R-:W-:-:S04]  /*07f0*/  FSETP.GEU.FTZ.AND P1, PT, R12, R13, PT ;  /* 0x0000000d0c00720b */ /* 0x000fc80003f3e000 */
[----:B------:R-:W-:-:S04]  /*0800*/  FSEL R13, R13, R12, !P1 ;  /* 0x0000000c0d0d7208 */ /* 0x000fc80004800000 */
[----:B------:R-:W-:-:S04]  /*0810*/  FSETP.GEU.FTZ.AND P1, PT, R13, R14, PT ;  /* 0x0000000e0d00720b */ /* 0x000fc80003f3e000 */
[----:B------:R-:W-:-:S04]  /*0820*/  FSEL R14, R14, R13, !P1 ;  /* 0x0000000d0e0e7208 */ /* 0x000fc80004800000 */
[----:B------:R-:W-:-:S04]  /*0830*/  FSETP.GEU.FTZ.AND P1, PT, R14, R15, PT ;  /* 0x0000000f0e00720b */ /* 0x000fc80003f3e000 */
[----:B------:R-:W-:-:S04]  /*0840*/  FSEL R15, R15, R14, !P1 ;  /* 0x0000000e0f0f7208 */ /* 0x000fc80004800000 */
[----:B0-----:R-:W-:-:S04]  /*0850*/  FSETP.GEU.FTZ.AND P1, PT, R15, R8, PT ;  /* 0x000000080f00720b */ /* 0x001fc80003f3e000 */
[----:B------:R-:W-:Y:S02]  /*0860*/  FSEL R8, R8, R15, !P1 ;  /* 0x0000000f08087208 */ /* 0x000fe40004800000 */
[----:B------:R-:W0:Y:S02]  /*0870*/  LDS.128 R12, [R19+0x40] ;  /* 0x00004000130c7984 */ /* 0x000e240000000c00 */
[----:B------:R-:W-:-:S04]  /*0880*/  FSETP.GEU.FTZ.AND P1, PT, R8, R9, PT ;  /* 0x000000090800720b */ /* 0x000fc80003f3e000 */
[----:B------:R-:W-:-:S04]  /*0890*/  FSEL R9, R9, R8, !P1 ;  /* 0x0000000809097208 */ /* 0x000fc80004800000 */
[----:B------:R-:W-:-:S04]  /*08a0*/  FSETP.GEU.FTZ.AND P1, PT, R9, R10, PT ;  /* 0x0000000a0900720b */ /* 0x000fc80003f3e000 */
[----:B------:R-:W-:-:S04]  /*08b0*/  FSEL R10, R10, R9, !P1 ;  /* 0x000000090a0a7208 */ /* 0x000fc80004800000 */
[----:B------:R-:W-:-:S04]  /*08c0*/  FSETP.GEU.FTZ.AND P1, PT, R10, R11, PT ;  /* 0x0000000b0a00720b */ /* 0x000fc80003f3e000 */
[----:B------:R-:W-:-:S04]  /*08d0*/  FSEL R11, R11, R10, !P1 ;  /* 0x0000000a0b0b7208 */ /* 0x000fc80004800000 */
[----:B-1----:R-:W-:-:S04]  /*08e0*/  FSETP.GEU.FTZ.AND P1, PT, R11, R4, PT ;  /* 0x000000040b00720b */ /* 0x002fc80003f3e000 */
        /* <DEDUP_REMOVED lines=12> */
[----:B------:R-:W-:Y:S02]  /*09b0*/  FSEL R13, R13, R12, !P1 ;  /* 0x0000000c0d0d7208 */ /* 0x000fe40004800000 */
[----:B------:R-:W-:Y:S02]  /*09c0*/  LDS R12, [R19+UR7+0x8] ;  /* 0x00000807130c7984 */ /* 0x000fe40008000800 */
[----:B------:R-:W-:-:S04]  /*09d0*/  FSETP.GEU.FTZ.AND P1, PT, R13, R14, PT ;  /* 0x0000000e0d00720b */ /* 0x000fc80003f3e000 */
[----:B------:R-:W-:-:S04]  /*09e0*/  FSEL R14, R14, R13, !P1 ;  /* 0x0000000d0e0e7208 */ /* 0x000fc80004800000 */
[----:B------:R-:W-:-:S04]  /*09f0*/  FSETP.GEU.FTZ.AND P1, PT, R14, R15, PT ;  /* 0x0000000f0e00720b */ /* 0x000fc80003f3e000 */
[----:B------:R-:W-:-:S04]  /*0a00*/  FSEL R15, R15, R14, !P1 ;  /* 0x0000000e0f0f7208 */ /* 0x000fc80004800000 */
[----:B-1----:R-:W-:-:S04]  /*0a10*/  FSETP.GEU.FTZ.AND P1, PT, R15, R8, PT ;  /* 0x000000080f00720b */ /* 0x002fc80003f3e000 */
[----:B------:R-:W-:-:S04]  /*0a20*/  FSEL R8, R8, R15, !P1 ;  /* 0x0000000f08087208 */ /* 0x000fc80004800000 */
[----:B------:R-:W-:-:S04]  /*0a30*/  FSETP.GEU.FTZ.AND P1, PT, R8, R9, PT ;  /* 0x000000090800720b */ /* 0x000fc80003f3e000 */
[----:B------:R-:W-:Y:S02]  /*0a40*/  FSEL R13, R9, R8, !P1 ;  /* 0x00000008090d7208 */ /* 0x000fe40004800000 */
[----:B------:R-:W1:Y:S02]  /*0a50*/  LDS R8, [R19+UR7] ;  /* 0x0000000713087984 */ /* 0x000e640008000800 */
[----:B------:R-:W-:Y:S02]  /*0a60*/  FSETP.GEU.FTZ.AND P1, PT, R13, R10, PT ;  /* 0x0000000a0d00720b */ /* 0x000fe40003f3e000 */
[----:B------:R-:W2:Y:S02]  /*0a70*/  LDS R9, [R19+UR7+0x4] ;  /* 0x0000040713097984 */ /* 0x000ea40008000800 */
[----:B------:R-:W-:Y:S02]  /*0a80*/  FSEL R14, R10, R13, !P1 ;  /* 0x0000000d0a0e7208 */ /* 0x000fe40004800000 */
[----:B------:R-:W3:Y:S02]  /*0a90*/  LDS R10, [R19+UR7+0xc] ;  /* 0x00000c07130a7984 */ /* 0x000ee40008000800 */
[----:B------:R-:W-:-:S04]  /*0aa0*/  FSETP.GEU.FTZ.AND P1, PT, R14, R11, PT ;  /* 0x0000000b0e00720b */ /* 0x000fc80003f3e000 */
[----:B------:R-:W-:Y:S02]  /*0ab0*/  FSEL R13, R11, R14, !P1 ;  /* 0x0000000e0b0d7208 */ /* 0x000fe40004800000 */
[----:B------:R-:W4:Y:S02]  /*0ac0*/  LDS R11, [R19+UR7+0x10] ;  /* 0x00001007130b7984 */ /* 0x000f240008000800 */
[----:B0-----:R-:W-:-:S04]  /*0ad0*/  FSETP.GEU.FTZ.AND P1, PT, R13, R4, PT ;  /* 0x000000040d00720b */ /* 0x001fc80003f3e000 */
[----:B------:R-:W-:Y:S02]  /*0ae0*/  FSEL R14, R4, R13, !P1 ;  /* 0x0000000d040e7208 */ /* 0x000fe40004800000 */
[----:B------:R-:W0:Y:S02]  /*0af0*/  LDS R13, [R19+UR7+0x14] ;  /* 0x00001407130d7984 */ /* 0x000e240008000800 */
[----:B------:R-:W-:Y:S02]  /*0b00*/  FSETP.GEU.FTZ.AND P1, PT, R14, R5, PT ;  /* 0x000000050e00720b */ /* 0x000fe40003f3e000 */
[----:B------:R-:W0:Y:S02]  /*0b10*/  LDS R4, [R19+UR7+0x18] ;  /* 0x0000180713047984 */ /* 0x000e240008000800 */
[----:B------:R-:W-:Y:S02]  /*0b20*/  FSEL R15, R5, R14, !P1 ;  /* 0x0000000e050f7208 */ /* 0x000fe40004800000 */
[----:B------:R-:W0:Y:S02]  /*0b30*/  LDS R14, [R19+UR7+0x1c] ;  /* 0x00001c07130e7984 */ /* 0x000e240008000800 */
[----:B------:R-:W-:-:S02]  /*0b40*/  FSETP.GEU.FTZ.AND P1, PT, R15, R6, PT ;  /* 0x000000060f00720b */ /* 0x000fc40003f3e000 */
[----:B------:R-:W0:Y:S02]  /*0b50*/  LDS R5, [R19+UR7+0x20] ;  /* 0x0000200713057984 */ /* 0x000e240008000800 */
[----:B------:R-:W-:Y:S01]  /*0b60*/  FSEL R6, R6, R15, !P1 ;  /* 0x0000000f06067208 */ /* 0x000fe20004800000 */
[----:B-1----:R-:W-:-:S03]  /*0b70*/  FADD.FTZ R8, RZ, R8 ;  /* 0x00000008ff087221 */ /* 0x002fc60000010000 */
[----:B------:R-:W-:Y:S01]  /*0b80*/  FSETP.GEU.FTZ.AND P1, PT, R6, R7, PT ;  /* 0x000000070600720b */ /* 0x000fe20003f3e000 */
[----:B--2---:R-:W-:Y:S02]  /*0b90*/  FADD.FTZ R9, R8, R9 ;  /* 0x0000000908097221 */ /* 0x004fe40000010000 */
[----:B------:R-:W1:Y:S02]  /*0ba0*/  LDS R8, [R19+UR7+0x24] ;  /* 0x0000240713087984 */ /* 0x000e640008000800 */
[----:B------:R-:W-:Y:S02]  /*0bb0*/  FADD.FTZ R23, R9, R12 ;  /* 0x0000000c09177221 */ /* 0x000fe40000010000 */
[----:B------:R-:W2:Y:S02]  /*0bc0*/  LDS R9, [R19+UR7+0x28] ;  /* 0x0000280713097984 */ /* 0x000ea40008000800 */
[----:B---3--:R-:W-:Y:S02]  /*0bd0*/  FADD.FTZ R12, R23, R10 ;  /* 0x0000000a170c7221 */ /* 0x008fe40000010000 */
[----:B------:R-:W3:Y:S02]  /*0be0*/  LDS R10, [R19+UR7+0x2c] ;  /* 0x00002c07130a7984 */ /* 0x000ee40008000800 */
[----:B----4-:R-:W-:-:S02]  /*0bf0*/  FADD.FTZ R28, R12, R11 ;  /* 0x0000000b0c1c7221 */ /* 0x010fc40000010000 */
[----:B------:R-:W4:Y:S04]  /*0c00*/  LDS R12, [R19+UR7+0x30] ;  /* 0x00003007130c7984 */ /* 0x000f280008000800 */
[----:B------:R-:W4:Y:S01]  /*0c10*/  LDS R11, [R19+UR7+0x34] ;  /* 0x00003407130b7984 */ /* 0x000f220008000800 */
[----:B0-----:R-:W-:-:S03]  /*0c20*/  FADD.FTZ R13, R28, R13 ;  /* 0x0000000d1c0d7221 */ /* 0x001fc60000010000 */
[----:B------:R-:W-:Y:S01]  /*0c30*/  LDS R28, [R19+UR7+0x4c] ;  /* 0x00004c07131c7984 */ /* 0x000fe20008000800 */
[----:B------:R-:W-:-:S03]  /*0c40*/  FADD.FTZ R13, R13, R4 ;  /* 0x000000040d0d7221 */ /* 0x000fc60000010000 */
[----:B------:R-:W0:Y:S01]  /*0c50*/  LDS R4, [R19+UR7+0x38] ;  /* 0x0000380713047984 */ /* 0x000e220008000800 */
[----:B------:R-:W-:-:S03]  /*0c60*/  FADD.FTZ R14, R13, R14 ;  /* 0x0000000e0d0e7221 */ /* 0x000fc60000010000 */
[----:B------:R-:W0:Y:S01]  /*0c70*/  LDS R13, [R19+UR7+0x3c] ;  /* 0x00003c07130d7984 */ /* 0x000e220008000800 */
[----:B------:R-:W-:-:S03]  /*0c80*/  FADD.FTZ R23, R14, R5 ;  /* 0x000000050e177221 */ /* 0x000fc60000010000 */
[----:B------:R-:W0:Y:S04]  /*0c90*/  LDS R5, [R19+UR7+0x40] ;  /* 0x0000400713057984 */ /* 0x000e280008000800 */
[----:B------:R-:W0:Y:S01]  /*0ca0*/  LDS R14, [R19+UR7+0x44] ;  /* 0x00004407130e7984 */ /* 0x000e220008000800 */
[----:B-1----:R-:W-:-:S03]  /*0cb0*/  FADD.FTZ R8, R23, R8 ;  /* 0x0000000817087221 */ /* 0x002fc60000010000 */
[----:B------:R-:W1:Y:S01]  /*0cc0*/  LDS R23, [R19+UR7+0x48] ;  /* 0x0000480713177984 */ /* 0x000e620008000800 */
[----:B--2---:R-:W-:-:S03]  /*0cd0*/  FADD.FTZ R9, R8, R9 ;  /* 0x0000000908097221 */ /* 0x004fc60000010000 */
[----:B------:R-:W2:Y:S01]  /*0ce0*/  LDS R8, [R19+UR7+0x50] ;  /* 0x0000500713087984 */ /* 0x000ea20008000800 */
[----:B---3--:R-:W-:-:S03]  /*0cf0*/  FADD.FTZ R9, R9, R10 ;  /* 0x0000000a09097221 */ /* 0x008fc60000010000 */
[----:B------:R-:W-:Y:S01]  /*0d00*/  LDS R10, [R19+UR7+0x58] ;  /* 0x00005807130a7984 */ /* 0x000fe20008000800 */
[----:B----4-:R-:W-:-:S03]  /*0d10*/  FADD.FTZ R12, R9, R12 ;  /* 0x0000000c090c7221 */ /* 0x010fc60000010000 */
[----:B------:R-:W3:Y:S01]  /*0d20*/  LDS R9, [R19+UR7+0x54] ;  /* 0x0000540713097984 */ /* 0x000ee20008000800 */
[----:B------:R-:W-:-:S03]  /*0d30*/  FADD.FTZ R11, R12, R11 ;  /* 0x0000000b0c0b7221 */ /* 0x000fc60000010000 */
[----:B------:R-:W-:Y:S01]  /*0d40*/  LDS R12, [R19+UR7+0x60] ;  /* 0x00006007130c7984 */ /* 0x000fe20008000800 */
[----:B0-----:R-:W-:-:S03]  /*0d50*/  FADD.FTZ R4, R11, R4 ;  /* 0x000000040b047221 */ /* 0x001fc60000010000 */
[----:B------:R-:W0:Y:S01]  /*0d60*/  LDS R11, [R19+UR7+0x5c] ;  /* 0x00005c07130b7984 */ /* 0x000e220008000800 */
[----:B------:R-:W-:Y:S01]  /*0d70*/  FADD.FTZ R4, R4, R13 ;  /* 0x0000000d04047221 */ /* 0x000fe20000010000 */
[----:B------:R-:W-:-:S03]  /*0d80*/  FSEL R13, R7, R6, !P1 ;  /* 0x00000006070d7208 */ /* 0x000fc60004800000 */
[----:B------:R-:W-:-:S04]  /*0d90*/  FADD.FTZ R5, R4, R5 ;  /* 0x0000000504057221 */ /* 0x000fc80000010000 */
[----:B------:R-:W-:Y:S02]  /*0da0*/  FADD.FTZ R14, R5, R14 ;  /* 0x0000000e050e7221 */ /* 0x000fe40000010000 */
[----:B------:R-:W4:Y:S02]  /*0db0*/  LDS.128 R4, [R19+0x70] ;  /* 0x0000700013047984 */ /* 0x000f240000000c00 */
[----:B-1----:R-:W-:Y:S02]  /*0dc0*/  FADD.FTZ R23, R14, R23 ;  /* 0x000000170e177221 */ /* 0x002fe40000010000 */
[----:B------:R-:W1:Y:S02]  /*0dd0*/  LDS R14, [R19+UR7+0x64] ;  /* 0x00006407130e7984 */ /* 0x000e640008000800 */
[----:B------:R-:W-:-:S04]  /*0de0*/  FADD.FTZ R23, R23, R28 ;  /* 0x0000001c17177221 */ /* 0x000fc80000010000 */
[----:B--2---:R-:W-:Y:S02]  /*0df0*/  FADD.FTZ R28, R23, R8 ;  /* 0x00000008171c7221 */ /* 0x004fe40000010000 */
[----:B------:R-:W2:Y:S02]  /*0e00*/  LDS R8, [R19+UR7+0x68] ;  /* 0x0000680713087984 */ /* 0x000ea40008000800 */
[----:B---3--:R-:W-:Y:S02]  /*0e10*/  FADD.FTZ R15, R28, R9 ;  /* 0x000000091c0f7221 */ /* 0x008fe40000010000 */
[----:B------:R-:W3:Y:S02]  /*0e20*/  LDS R9, [R19+UR7+0x6c] ;  /* 0x00006c0713097984 */ /* 0x000ee40008000800 */
[----:B------:R-:W-:Y:S02]  /*0e30*/  FADD.FTZ R28, R15, R10 ;  /* 0x0000000a0f1c7221 */ /* 0x000fe40000010000 */
[----:B------:R-:W3:Y:S02]  /*0e40*/  LDS R10, [R19+UR7+0x70] ;  /* 0x00007007130a7984 */ /* 0x000ee40008000800 */
[----:B0-----:R-:W-:-:S02]  /*0e50*/  FADD.FTZ R15, R28, R11 ;  /* 0x0000000b1c0f7221 */ /* 0x001fc40000010000 */
[----:B------:R-:W0:Y:S02]  /*0e60*/  LDS R11, [R19+UR7+0x74] ;  /* 0x00007407130b7984 */ /* 0x000e240008000800 */
[----:B------:R-:W-:Y:S02]  /*0e70*/  FADD.FTZ R23, R15, R12 ;  /* 0x0000000c0f177221 */ /* 0x000fe40000010000 */
[----:B------:R-:W0:Y:S04]  /*0e80*/  LDS R12, [R19+UR7+0x78] ;  /* 0x00007807130c7984 */ /* 0x000e280008000800 */
[----:B------:R-:W0:Y:S01]  /*0e90*/  LDS R15, [R19+UR7+0x7c] ;  /* 0x00007c07130f7984 */ /* 0x000e220008000800 */
[----:B------:R-:W-:Y:S05]  /*0ea0*/  WARPSYNC R22 ;  /* 0x0000000016007348 */ /* 0x000fea0003800000 */
[----:B----4-:R-:W-:Y:S01]  /*0eb0*/  FSETP.GEU.FTZ.AND P1, PT, R13, R4, PT ;  /* 0x000000040d00720b */ /* 0x010fe20003f3e000 */
[----:B-1----:R-:W-:-:S03]  /*0ec0*/  FADD.FTZ R23, R23, R14 ;  /* 0x0000000e17177221 */ /* 0x002fc60000010000 */
[----:B------:R-:W-:-:S04]  /*0ed0*/  FSEL R4, R4, R13, !P1 ;  /* 0x0000000d04047208 */ /* 0x000fc80004800000 */
[----:B------:R-:W-:Y:S01]  /*0ee0*/  FSETP.GEU.FTZ.AND P1, PT, R4, R5, PT ;  /* 0x000000050400720b */ /* 0x000fe20003f3e000 */
[----:B--2---:R-:W-:-:S03]  /*0ef0*/  FADD.FTZ R8, R23, R8 ;  /* 0x0000000817087221 */ /* 0x004fc60000010000 */
[----:B------:R-:W-:Y:S01]  /*0f00*/  FSEL R5, R5, R4, !P1 ;  /* 0x0000000405057208 */ /* 0x000fe20004800000 */
[----:B---3--:R-:W-:-:S03]  /*0f10*/  FADD.FTZ R9, R8, R9 ;  /* 0x0000000908097221 */ /* 0x008fc60000010000 */
[----:B------:R-:W-:Y:S01]  /*0f20*/  FSETP.GEU.FTZ.AND P1, PT, R5, R6, PT ;  /* 0x000000060500720b */ /* 0x000fe20003f3e000 */
[----:B------:R-:W-:-:S03]  /*0f30*/  FADD.FTZ R10, R9, R10 ;  /* 0x0000000a090a7221 */ /* 0x000fc60000010000 */
[----:B------:R-:W-:-:S04]  /*0f40*/  FSEL R6, R6, R5, !P1 ;  /* 0x0000000506067208 */ /* 0x000fc80004800000 */
[----:B------:R-:W-:Y:S01]  /*0f50*/  FSETP.GEU.FTZ.AND P1, PT, R6, R7, PT ;  /* 0x000000070600720b */ /* 0x000fe20003f3e000 */
[----:B0-----:R-:W-:-:S03]  /*0f60*/  FADD.FTZ R11, R10, R11 ;  /* 0x0000000b0a0b7221 */ /* 0x001fc60000010000 */
[----:B------:R-:W-:Y:S01]  /*0f70*/  FSEL R6, R7, R6, !P1 ;  /* 0x0000000607067208 */ /* 0x000fe20004800000 */
[----:B------:R-:W-:-:S04]  /*0f80*/  FADD.FTZ R12, R11, R12 ;  /* 0x0000000c0b0c7221 */ /* 0x000fc80000010000 */
[----:B------:R-:W-:Y:S01]  /*0f90*/  FADD.FTZ R12, R12, R15 ;  /* 0x0000000f0c0c7221 */ /* 0x000fe20000010000 */
[----:B------:R1:W-:Y:S04]  /*0fa0*/  STS [R21], R6 ;  /* 0x0000000615007388 */ /* 0x0003e80000000800 */
[----:B------:R1:W-:Y:S02]  /*0fb0*/  STS [R21+UR7], R12 ;  /* 0x0000000c15007988 */ /* 0x0003e40008000807 */
.L_x_198:
[----:B------:R-:W-:Y:S01]  /*0fc0*/  ISETP.NE.AND P1, PT, R18, RZ, PT ;  /* 0x000000ff1200720c */ /* 0x000fe20003f25270 */
[----:B------:R-:W-:Y:S05]  /*0fd0*/  WARPSYNC.ALL ;  /* 0x0000000000007948 */ /* 0x000fea0003800000 */
[----:B------:R-:W-:Y:S06]  /*0fe0*/  BAR.SYNC.DEFER_BLOCKING 0x0 ;  /* 0x0000000000007b1d */ /* 0x000fec0000010000 */
[----:B------:R-:W-:Y:S04]  /*0ff0*/  BSSY.RECONVERGENT B0, `(.L_x_199) ;  /* 0x000006b000007945 */ /* 0x000fe80003800200 */
[----:B------:R-:W-:Y:S05]  /*1000*/  @P1 BRA `(.L_x_200) ;  /* 0x0000000400a41947 */ /* 0x000fea0003800000 */
[----:B------:R-:W-:Y:S01]  /*1010*/  UISETP.GE.U32.AND UP0, UPT, UR11, 0x20, UPT ;  /* 0x000000200b00788c */ /* 0x000fe2000bf06070 */
[----:B------:R-:W-:Y:S02]  /*1020*/  HFMA2 R15, -RZ, RZ, 0, 0 ;  /* 0x00000000ff0f7431 */ /* 0x000fe400000001ff */
[----:B0-----:R-:W-:-:S06]  /*1030*/  IMAD.MOV.U32 R11, RZ, RZ, -0x800001 ;  /* 0xff7fffffff0b7424 */ /* 0x001fcc00078e00ff */
[----:B------:R-:W-:Y:S05]  /*1040*/  BRA.U !UP0, `(.L_x_201) ;  /* 0x00000005088c7547 */ /* 0x000fea000b800000 */
[----:B------:R-:W-:Y:S01]  /*1050*/  UIADD3 UR6, UPT, UPT, UR8, -0x1, URZ ;  /* 0xffffffff08067890 */ /* 0x000fe2000fffe0ff */
[----:B------:R-:W-:Y:S01]  /*1060*/  MOV R11, 0xff7fffff ;  /* 0xff7fffff000b7802 */ /* 0x000fe20000000f00 */
[----:B------:R-:W-:Y:S01]  /*1070*/  ULOP3.LUT UR9, UR8, 0x7, URZ, 0xc0, !UPT ;  /* 0x0000000708097892 */ /* 0x000fe2000f8ec0ff */
[----:B------:R-:W-:Y:S01]  /*1080*/  IMAD.MOV.U32 R15, RZ, RZ, RZ ;  /* 0x000000ffff0f7224 */ /* 0x000fe200078e00ff */
[----:B------:R-:W-:Y:S01]  /*1090*/  UISETP.GE.U32.AND UP1, UPT, UR6, 0x7, UPT ;  /* 0x000000070600788c */ /* 0x000fe2000bf26070 */
[----:B------:R-:W-:Y:S01]  /*10a0*/  MOV R13, RZ ;  /* 0x000000ff000d7202 */ /* 0x000fe20000000f00 */
[----:B------:R-:W-:-:S07]  /*10b0*/  UISETP.NE.AND UP0, UPT, UR9, URZ, UPT ;  /* 0x000000ff0900728c */ /* 0x000fce000bf05270 */
[----:B------:R-:W-:Y:S05]  /*10c0*/  BRA.U !UP1, `(.L_x_202) ;  /* 0x0000000109b47547 */ /* 0x000fea000b800000 */
[----:B------:R-:W-:Y:S01]  /*10d0*/  ULOP3.LUT UR10, UR8, 0x38, URZ, 0xc0, !UPT ;  /* 0x00000038080a7892 */ /* 0x000fe2000f8ec0ff */
[----:B-1----:R-:W-:Y:S01]  /*10e0*/  IADD3 R12, PT, PT, R20, 0x10, RZ ;  /* 0x00000010140c7810 */ /* 0x002fe20007ffe0ff */
[----:B------:R-:W-:Y:S01]  /*10f0*/  ULOP3.LUT UR6, UR8, 0x7fffff8, URZ, 0xc0, !UPT ;  /* 0x07fffff808067892 */ /* 0x000fe2000f8ec0ff */
[----:B------:R-:W-:Y:S01]  /*1100*/  IMAD.MOV.U32 R11, RZ, RZ, -0x800001 ;  /* 0xff7fffffff0b7424 */ /* 0x000fe200078e00ff */
[----:B------:R-:W-:Y:S02]  /*1110*/  MOV R15, RZ ;  /* 0x000000ff000f7202 */ /* 0x000fe40000000f00 */
[----:B------:R-:W-:Y:S01]  /*1120*/  MOV R13, UR10 ;  /* 0x0000000a000d7c02 */ /* 0x000fe20008000f00 */
[----:B------:R-:W-:-:S12]  /*1130*/  UIADD3 UR6, UPT, UPT, -UR6, URZ, URZ ;  /* 0x000000ff06067290 */ /* 0x000fd8000fffe1ff */
.L_x_203:
[----:B------:R-:W0:Y:S01]  /*1140*/  LDS.128 R4, [R12+-0x10] ;  /* 0xfffff0000c047984 */ /* 0x000e220000000c00 */
[----:B------:R-:W-:-:S03]  /*1150*/  UIADD3 UR6, UPT, UPT, UR6, 0x8, URZ ;  /* 0x0000000806067890 */ /* 0x000fc6000fffe0ff */
[----:B------:R-:W1:Y:S01]  /*1160*/  LDS R14, [R12+UR7+-0x10] ;  /* 0xfffff0070c0e7984 */ /* 0x000e620008000800 */
[----:B------:R-:W-:-:S03]  /*1170*/  UISETP.NE.AND UP1, UPT, UR6, URZ, UPT ;  /* 0x000000ff0600728c */ /* 0x000fc6000bf25270 */
[----:B------:R-:W-:Y:S01]  /*1180*/  LDS R18, [R12+UR7] ;  /* 0x000000070c127984 */ /* 0x000fe20008000800 */
[----:B0-----:R-:W-:-:S04]  /*1190*/  FSETP.GEU.FTZ.AND P3, PT, R11, R4, PT ;  /* 0x000000040b00720b */ /* 0x001fc80003f7e000 */
[----:B------:R-:W-:Y:S01]  /*11a0*/  FSEL R4, R4, R11, !P3 ;  /* 0x0000000b04047208 */ /* 0x000fe20005800000 */
[----:B-1----:R-:W-:Y:S01]  /*11b0*/  FADD.FTZ R23, R14, R15 ;  /* 0x0000000f0e177221 */ /* 0x002fe20000010000 */
[----:B------:R-:W0:Y:S02]  /*11c0*/  LDS.128 R8, [R12] ;  /* 0x000000000c087984 */ /* 0x000e240000000c00 */
[----:B------:R-:W-:Y:S02]  /*11d0*/  FSETP.GEU.FTZ.AND P3, PT, R4, R5, PT ;  /* 0x000000050400720b */ /* 0x000fe40003f7e000 */
[----:B------:R-:W-:Y:S02]  /*11e0*/  LDS R15, [R12+UR7+0xc] ;  /* 0x00000c070c0f7984 */ /* 0x000fe40008000800 */
[----:B------:R-:W-:Y:S02]  /*11f0*/  FSEL R19, R5, R4, !P3 ;  /* 0x0000000405137208 */ /* 0x000fe40005800000 */
[----:B------:R-:W1:Y:S02]  /*1200*/  LDS R4, [R12+UR7+-0xc] ;  /* 0xfffff4070c047984 */ /* 0x000e640008000800 */
[----:B------:R-:W-:-:S02]  /*1210*/  FSETP.GEU.FTZ.AND P3, PT, R19, R6, PT ;  /* 0x000000061300720b */ /* 0x000fc40003f7e000 */
[----:B------:R-:W2:Y:S02]  /*1220*/  LDS R5, [R12+UR7+-0x8] ;  /* 0xfffff8070c057984 */ /* 0x000ea40008000800 */
[----:B------:R-:W-:Y:S02]  /*1230*/  FSEL R22, R6, R19, !P3 ;  /* 0x0000001306167208 */ /* 0x000fe40005800000 */
[----:B------:R-:W3:Y:S02]  /*1240*/  LDS R6, [R12+UR7+-0x4] ;  /* 0xfffffc070c067984 */ /* 0x000ee40008000800 */
[----:B------:R-:W-:Y:S02]  /*1250*/  FSETP.GEU.FTZ.AND P3, PT, R22, R7, PT ;  /* 0x000000071600720b */ /* 0x000fe40003f7e000 */
[----:B------:R-:W-:Y:S02]  /*1260*/  LDS R19, [R12+UR7+0x8] ;  /* 0x000008070c137984 */ /* 0x000fe40008000800 */
[----:B------:R-:W-:-:S02]  /*1270*/  FSEL R29, R7, R22, !P3 ;  /* 0x00000016071d7208 */ /* 0x000fc40005800000 */
[----:B------:R4:W3:Y:S02]  /*1280*/  LDS R7, [R12+UR7+0x4] ;  /* 0x000004070c077984 */ /* 0x0008e40008000800 */
[----:B----4-:R-:W-:Y:S01]  /*1290*/  VIADD R12, R12, 0x20 ;  /* 0x000000200c0c7836 */ /* 0x010fe20000000000 */
[----:B0-----:R-:W-:-:S04]  /*12a0*/  FSETP.GEU.FTZ.AND P3, PT, R29, R8, PT ;  /* 0x000000081d00720b */ /* 0x001fc80003f7e000 */
[----:B------:R-:W-:Y:S01]  /*12b0*/  FSEL R8, R8, R29, !P3 ;  /* 0x0000001d08087208 */ /* 0x000fe20005800000 */
[----:B-1----:R-:W-:-:S03]  /*12c0*/  FADD.FTZ R4, R23, R4 ;  /* 0x0000000417047221 */ /* 0x002fc60000010000 */
[----:B------:R-:W-:Y:S01]  /*12d0*/  FSETP.GEU.FTZ.AND P3, PT, R8, R9, PT ;  /* 0x000000090800720b */ /* 0x000fe20003f7e000 */
[----:B--2---:R-:W-:-:S03]  /*12e0*/  FADD.FTZ R5, R4, R5 ;  /* 0x0000000504057221 */ /* 0x004fc60000010000 */
[----:B------:R-:W-:Y:S01]  /*12f0*/  FSEL R9, R9, R8, !P3 ;  /* 0x0000000809097208 */ /* 0x000fe20005800000 */
[----:B---3--:R-:W-:-:S03]  /*1300*/  FADD.FTZ R5, R5, R6 ;  /* 0x0000000605057221 */ /* 0x008fc60000010000 */
[----:B------:R-:W-:Y:S01]  /*1310*/  FSETP.GEU.FTZ.AND P3, PT, R9, R10, PT ;  /* 0x0000000a0900720b */ /* 0x000fe20003f7e000 */
[----:B------:R-:W-:-:S03]  /*1320*/  FADD.FTZ R18, R5, R18 ;  /* 0x0000001205127221 */ /* 0x000fc60000010000 */
[----:B------:R-:W-:Y:S01]  /*1330*/  FSEL R10, R10, R9, !P3 ;  /* 0x000000090a0a7208 */ /* 0x000fe20005800000 */
[----:B------:R-:W-:-:S03]  /*1340*/  FADD.FTZ R18, R18, R7 ;  /* 0x0000000712127221 */ /* 0x000fc60000010000 */
[----:B------:R-:W-:Y:S01]  /*1350*/  FSETP.GEU.FTZ.AND P3, PT, R10, R11, PT ;  /* 0x0000000b0a00720b */ /* 0x000fe20003f7e000 */
[----:B------:R-:W-:-:S03]  /*1360*/  FADD.FTZ R18, R18, R19 ;  /* 0x0000001312127221 */ /* 0x000fc60000010000 */
[----:B------:R-:W-:Y:S01]  /*1370*/  FSEL R11, R11, R10, !P3 ;  /* 0x0000000a0b0b7208 */ /* 0x000fe20005800000 */
[----:B------:R-:W-:Y:S01]  /*1380*/  FADD.FTZ R15, R18, R15 ;  /* 0x0000000f120f7221 */ /* 0x000fe20000010000 */
[----:B------:R-:W-:Y:S07]  /*1390*/  BRA.U UP1, `(.L_x_203) ;  /* 0xfffffffd01687547 */ /* 0x000fee000b83ffff */
.L_x_202:
[----:B------:R-:W-:Y:S05]  /*13a0*/  BRA.U !UP0, `(.L_x_201) ;  /* 0x0000000108b47547 */ /* 0x000fea000b800000 */
[----:B------:R-:W-:Y:S02]  /*13b0*/  UISETP.GE.U32.AND UP0, UPT, UR9, 0x4, UPT ;  /* 0x000000040900788c */ /* 0x000fe4000bf06070 */
[----:B------:R-:W-:-:S07]  /*13c0*/  ULOP3.LUT UP1, UR6, UR8, 0x3, URZ, 0xc0, !UPT ;  /* 0x0000000308067892 */ /* 0x000fce000f82c0ff */
[----:B------:R-:W-:Y:S05]  /*13d0*/  BRA.U !UP0, `(.L_x_204) ;  /* 0x0000000108507547 */ /* 0x000fea000b800000 */
[C---:B------:R-:W-:Y:S02]  /*13e0*/  LEA R8, R13.reuse, R20, 0x2 ;  /* 0x000000140d087211 */ /* 0x040fe400078e10ff */
[----:B------:R-:W-:-:S03]  /*13f0*/  IADD3 R13, PT, PT, R13, 0x4, RZ ;  /* 0x000000040d0d7810 */ /* 0x000fc60007ffe0ff */
[----:B------:R-:W0:Y:S04]  /*1400*/  LDS.64 R4, [R8] ;  /* 0x0000000008047984 */ /* 0x000e280000000a00 */
[----:B-1----:R-:W-:Y:S04]  /*1410*/  LDS.64 R6, [R8+0x8] ;  /* 0x0000080008067984 */ /* 0x002fe80000000a00 */
[----:B------:R-:W1:Y:S04]  /*1420*/  LDS R10, [R8+UR7] ;  /* 0x00000007080a7984 */ /* 0x000e680008000800 */
[----:B------:R-:W2:Y:S04]  /*1430*/  LDS R9, [R8+UR7+0x4] ;  /* 0x0000040708097984 */ /* 0x000ea80008000800 */
[----:B------:R-:W3:Y:S04]  /*1440*/  LDS R12, [R8+UR7+0x8] ;  /* 0x00000807080c7984 */ /* 0x000ee80008000800 */
[----:B------:R-:W4:Y:S01]  /*1450*/  LDS R14, [R8+UR7+0xc] ;  /* 0x00000c07080e7984 */ /* 0x000f220008000800 */
        /* <DEDUP_REMOVED lines=12> */
.L_x_204:
[----:B------:R-:W-:Y:S05]  /*1520*/  BRA.U !UP1, `(.L_x_201) ;  /* 0x0000000109547547 */ /* 0x000fea000b800000 */
[----:B------:R-:W-:Y:S02]  /*1530*/  UISETP.NE.AND UP0, UPT, UR6, 0x1, UPT ;  /* 0x000000010600788c */ /* 0x000fe4000bf05270 */
[----:B------:R-:W-:-:S07]  /*1540*/  ULOP3.LUT UP1, URZ, UR11, 0x20, URZ, 0xc0, !UPT ;  /* 0x000000200bff7892 */ /* 0x000fce000f82c0ff */
[----:B------:R-:W-:Y:S05]  /*1550*/  BRA.U !UP0, `(.L_x_205) ;  /* 0x00000001082c7547 */ /* 0x000fea000b800000 */
[C---:B-1----:R-:W-:Y:S01]  /*1560*/  IMAD R6, R13.reuse, 0x4, R20 ;  /* 0x000000040d067824 */ /* 0x042fe200078e0214 */
[----:B------:R-:W-:-:S04]  /*1570*/  IADD3 R13, PT, PT, R13, 0x2, RZ ;  /* 0x000000020d0d7810 */ /* 0x000fc80007ffe0ff */
[----:B------:R-:W0:Y:S04]  /*1580*/  LDS.64 R4, [R6] ;  /* 0x0000000006047984 */ /* 0x000e280000000a00 */
[----:B------:R-:W1:Y:S04]  /*1590*/  LDS R8, [R6+UR7] ;  /* 0x0000000706087984 */ /* 0x000e680008000800 */
[----:B------:R-:W2:Y:S01]  /*15a0*/  LDS R7, [R6+UR7+0x4] ;  /* 0x0000040706077984 */ /* 0x000ea20008000800 */
[----:B0-----:R-:W-:-:S04]  /*15b0*/  FSETP.GEU.FTZ.AND P3, PT, R11, R4, PT ;  /* 0x000000040b00720b */ /* 0x001fc80003f7e000 */
[----:B------:R-:W-:Y:S01]  /*15c0*/  FSEL R4, R4, R11, !P3 ;  /* 0x0000000b04047208 */ /* 0x000fe20005800000 */
[----:B-1----:R-:W-:-:S03]  /*15d0*/  FADD.FTZ R8, R15, R8 ;  /* 0x000000080f087221 */ /* 0x002fc60000010000 */
[----:B------:R-:W-:Y:S01]  /*15e0*/  FSETP.GEU.FTZ.AND P3, PT, R4, R5, PT ;  /* 0x000000050400720b */ /* 0x000fe20003f7e000 */
[----:B--2---:R-:W-:-:S03]  /*15f0*/  FADD.FTZ R15, R8, R7 ;  /* 0x00000007080f7221 */ /* 0x004fc60000010000 */
[----:B------:R-:W-:-:S09]  /*1600*/  FSEL R11, R5, R4, !P3 ;  /* 0x00000004050b7208 */ /* 0x000fd20005800000 */
.L_x_205:
[----:B------:R-:W-:Y:S05]  /*1610*/  BRA.U !UP1, `(.L_x_201) ;  /* 0x0000000109187547 */ /* 0x000fea000b800000 */
[----:B------:R-:W-:-:S05]  /*1620*/  LEA R13, R13, R20, 0x2 ;  /* 0x000000140d0d7211 */ /* 0x000fca00078e10ff */
[----:B------:R-:W0:Y:S04]  /*1630*/  LDS R4, [R13] ;  /* 0x000000000d047984 */ /* 0x000e280000000800 */
[----:B-1----:R-:W1:Y:S01]  /*1640*/  LDS R6, [R13+UR7] ;  /* 0x000000070d067984 */ /* 0x002e620008000800 */
[----:B0-----:R-:W-:Y:S01]  /*1650*/  FSETP.GEU.FTZ.AND P3, PT, R11, R4, PT ;  /* 0x000000040b00720b */ /* 0x001fe20003f7e000 */
[----:B-1----:R-:W-:-:S03]  /*1660*/  FADD.FTZ R15, R15, R6 ;  /* 0x000000060f0f7221 */ /* 0x002fc60000010000 */
[----:B------:R-:W-:-:S09]  /*1670*/  FSEL R11, R4, R11, !P3 ;  /* 0x0000000b040b7208 */ /* 0x000fd20005800000 */
.L_x_201:
[----:B------:R2:W-:Y:S04]  /*1680*/  STS [R20], R11 ;  /* 0x0000000b14007388 */ /* 0x0005e80000000800 */
[----:B------:R2:W-:Y:S02]  /*1690*/  STS [R20+UR7], R15 ;  /* 0x0000000f14007988 */ /* 0x0005e40008000807 */
.L_x_200:
[----:B------:R-:W-:Y:S05]  /*16a0*/  BSYNC.RECONVERGENT B0 ;  /* 0x0000000000007941 */ /* 0x000fea0003800200 */
.L_x_199:
[----:B------:R-:W-:Y:S01]  /*16b0*/  BAR.SYNC.DEFER_BLOCKING 0x0 ;  /* 0x0000000000007b1d */ /* 0x000fe20000010000 */
[----:B------:R-:W-:Y:S01]  /*16c0*/  ISETP.NE.AND P3, PT, R17, RZ, PT ;  /* 0x000000ff1100720c */ /* 0x000fe20003f65270 */
[----:B-1----:R-:W-:Y:S01]  /*16d0*/  IMAD.MOV.U32 R12, RZ, RZ, RZ ;  /* 0x000000ffff0c7224 */ /* 0x002fe200078e00ff */
[----:B------:R-:W-:Y:S02]  /*16e0*/  MOV R8, R0 ;  /* 0x0000000000087202 */ /* 0x000fe40000000f00 */
[----:B------:R-:W-:Y:S01]  /*16f0*/  MOV R9, R3 ;  /* 0x0000000300097202 */ /* 0x000fe20000000f00 */
[----:B0-----:R-:W0:Y:S01]  /*1700*/  S2R R10, SR_TID.X ;  /* 0x00000000000a7919 */ /* 0x001e220000002100 */
[----:B------:R1:W3:Y:S04]  /*1710*/  LDS R23, [R20] ;  /* 0x0000000014177984 */ /* 0x0002e80000000800 */
[----:B------:R1:W4:Y:S01]  /*1720*/  LDS R22, [R20+UR7] ;  /* 0x0000000714167984 */ /* 0x0003220008000800 */
[----:B------:R-:W-:Y:S06]  /*1730*/  BAR.SYNC.DEFER_BLOCKING 0x0 ;  /* 0x0000000000007b1d */ /* 0x000fec0000010000 */
[----:B------:R-:W-:Y:S05]  /*1740*/  @!P3 BRA `(.L_x_206) ;  /* 0x00000000003cb947 */ /* 0x000fea0003800000 */
[----:B0-----:R-:W-:Y:S01]  /*1750*/  ISETP.GE.U32.AND P3, PT, R10, R17, PT ;  /* 0x000000110a00720c */ /* 0x001fe20003f66070 */
[----:B------:R-:W-:Y:S01]  /*1760*/  BSSY.RECONVERGENT B0, `(.L_x_207) ;  /* 0x0000009000007945 */ /* 0x000fe20003800200 */
[----:B------:R-:W-:-:S11]  /*1770*/  IMAD.MOV.U32 R12, RZ, RZ, RZ ;  /* 0x000000ffff0c7224 */ /* 0x000fd600078e00ff */
[----:B------:R-:W-:Y:S05]  /*1780*/  @!P3 BRA `(.L_x_208) ;  /* 0x000000000018b947 */ /* 0x000fea0003800000 */
[----:B------:R-:W-:-:S06]  /*1790*/  IMAD.WIDE.U32 R26, R10, 0x4, R26 ;  /* 0x000000040a1a7825 */ /* 0x000fcc00078e001a */
[----:B------:R-:W3:Y:S02]  /*17a0*/  LDG.E R26, desc[UR12][R26.64] ;  /* 0x0000000c1a1a7981 */ /* 0x000ee4000c1e1900 */
[----:B---3--:R-:W-:-:S04]  /*17b0*/  FADD.FTZ R4, -R23, R26 ;  /* 0x0000001a17047221 */ /* 0x008fc80000010100 */
[----:B------:R-:W-:-:S06]  /*17c0*/  FMUL.FTZ R4, R4, 1.4426950216293334961 ;  /* 0x3fb8aa3b04047820 */ /* 0x000fcc0000410000 */
[----:B------:R-:W0:Y:S02]  /*17d0*/  MUFU.EX2 R4, R4 ;  /* 0x0000000400047308 */ /* 0x000e240000000800 */
[----:B0-----:R-:W-:-:S07]  /*17e0*/  FADD.FTZ R12, RZ, R4 ;  /* 0x00000004ff0c7221 */ /* 0x001fce0000010000 */
.L_x_208:
[----:B------:R-:W-:Y:S05]  /*17f0*/  BSYNC.RECONVERGENT B0 ;  /* 0x0000000000007941 */ /* 0x000fea0003800200 */
.L_x_207:
[----:B------:R-:W-:Y:S02]  /*1800*/  UIMAD.WIDE.U32 UR4, UR11, 0x4, UR4 ;  /* 0x000000040b0478a5 */ /* 0x000fe4000f8e0004 */
[----:B------:R-:W-:-:S04]  /*1810*/  IADD3 R16, PT, PT, R17, -UR11, R16 ;  /* 0x8000000b11107c10 */ /* 0x000fc8000fffe010 */
[----:B------:R-:W-:Y:S02]  /*1820*/  MOV R8, UR4 ;  /* 0x0000000400087c02 */ /* 0x000fe40008000f00 */
[----:B------:R-:W-:-:S07]  /*1830*/  MOV R9, UR5 ;  /* 0x0000000500097c02 */ /* 0x000fce0008000f00 */
.L_x_206:
[----:B------:R-:W1:Y:S01]  /*1840*/  I2F.U32.RP R6, UR7 ;  /* 0x0000000700067d06 */ /* 0x000e620008209000 */
[----:B--2---:R-:W-:Y:S01]  /*1850*/  IADD3 R11, PT, PT, RZ, -UR7, RZ ;  /* 0x80000007ff0b7c10 */ /* 0x004fe2000fffe0ff */
[----:B------:R-:W-:Y:S01]  /*1860*/  HFMA2 R4, -RZ, RZ, 0, 0 ;  /* 0x00000000ff047431 */ /* 0x000fe200000001ff */
[----:B------:R-:W-:Y:S01]  /*1870*/  USHF.L.U32 UR4, UR11, 0x2, URZ ;  /* 0x000000020b047899 */ /* 0x000fe200080006ff */
[----:B------:R-:W-:Y:S05]  /*1880*/  BSSY.RECONVERGENT B0, `(.L_x_209) ;  /* 0x000002c000007945 */ /* 0x000fea0003800200 */
[----:B------:R-:W-:Y:S01]  /*1890*/  LOP3.LUT R13, RZ, UR4, RZ, 0x33, !PT ;  /* 0x00000004ff0d7c12 */ /* 0x000fe2000f8e33ff */
[----:B-1----:R-:W1:Y:S02]  /*18a0*/  MUFU.RCP R6, R6 ;  /* 0x0000000600067308 */ /* 0x002e640000001000 */
[----:B-1----:R-:W-:-:S06]  /*18b0*/  VIADD R7, R6, 0xffffffe ;  /* 0x0ffffffe06077836 */ /* 0x002fcc0000000000 */
[----:B------:R-:W1:Y:S02]  /*18c0*/  F2I.FTZ.U32.TRUNC.NTZ R5, R7 ;  /* 0x0000000700057305 */ /* 0x000e64000021f000 */
[----:B-1----:R-:W-:-:S04]  /*18d0*/  IMAD R11, R11, R5, RZ ;  /* 0x000000050b0b7224 */ /* 0x002fc800078e02ff */
[----:B------:R-:W-:-:S06]  /*18e0*/  IMAD.HI.U32 R11, R5, R11, R4 ;  /* 0x0000000b050b7227 */ /* 0x000fcc00078e0004 */
[----:B------:R-:W-:-:S04]  /*18f0*/  IMAD.HI.U32 R4, R11, R16, RZ ;  /* 0x000000100b047227 */ /* 0x000fc800078e00ff */
[----:B------:R-:W-:-:S04]  /*1900*/  IMAD.MOV R5, RZ, RZ, -R4 ;  /* 0x000000ffff057224 */ /* 0x000fc800078e0a04 */
[----:B------:R-:W-:-:S05]  /*1910*/  IMAD R4, R5, UR7, R16 ;  /* 0x0000000705047c24 */ /* 0x000fca000f8e0210 */
[----:B------:R-:W-:-:S13]  /*1920*/  ISETP.GE.U32.AND P3, PT, R4, UR7, PT ;  /* 0x0000000704007c0c */ /* 0x000fda000bf66070 */
[----:B------:R-:W-:-:S04]  /*1930*/  @P3 IADD3 R4, PT, PT, R4, -UR7, RZ ;  /* 0x8000000704043c10 */ /* 0x000fc8000fffe0ff */
[----:B------:R-:W-:-:S13]  /*1940*/  ISETP.GE.U32.AND P3, PT, R4, UR7, PT ;  /* 0x0000000704007c0c */ /* 0x000fda000bf66070 */
[----:B------:R-:W-:-:S04]  /*1950*/  @P3 IADD3 R4, PT, PT, R4, -UR7, RZ ;  /* 0x8000000704043c10 */ /* 0x000fc8000fffe0ff */
[----:B------:R-:W-:Y:S02]  /*1960*/  SEL R13, R13, R4, !P2 ;  /* 0x000000040d0d7207 */ /* 0x000fe40005000000 */
[----:B0-----:R-:W-:-:S03]  /*1970*/  SHF.L.U32 R4, R10, 0x2, RZ ;  /* 0x000000020a047819 */ /* 0x001fc600000006ff */
[----:B------:R-:W-:-:S05]  /*1980*/  IMAD.IADD R13, R16, 0x1, -R13 ;  /* 0x00000001100d7824 */ /* 0x000fca00078e0a0d */
[----:B------:R-:W-:Y:S02]  /*1990*/  ISETP.GE.AND P3, PT, R4, R13, PT ;  /* 0x0000000d0400720c */ /* 0x000fe40003f66270 */
[----:B------:R-:W-:-:S04]  /*19a0*/  IADD3 R15, PT, PT, R13, R10, RZ ;  /* 0x0000000a0d0f7210 */ /* 0x000fc80007ffe0ff */
[----:B------:R-:W-:-:S07]  /*19b0*/  ISETP.GE.AND P2, PT, R15, R16, PT ;  /* 0x000000100f00720c */ /* 0x000fce0003f46270 */
[----:B------:R-:W-:Y:S06]  /*19c0*/  @P3 BRA `(.L_x_210) ;  /* 0x00000000005c3947 */ /* 0x000fec0003800000 */
[----:B------:R-:W-:-:S07]  /*19d0*/  IMAD.MOV.U32 R11, RZ, RZ, R10 ;  /* 0x000000ffff0b7224 */ /* 0x000fce00078e000a */
.L_x_211:
[----:B------:R-:W-:-:S06]  /*19e0*/  IMAD.WIDE R4, R11, 0x10, R8 ;  /* 0x000000100b047825 */ /* 0x000fcc00078e0208 */
[----:B------:R-:W3:Y:S01]  /*19f0*/  LDG.E.128 R4, desc[UR12][R4.64] ;  /* 0x0000000c04047981 */ /* 0x000ee2000c1e1d00 */
[----:B------:R-:W-:Y:S01]  /*1a00*/  IADD3 R11, PT, PT, R11, UR11, RZ ;  /* 0x0000000b0b0b7c10 */ /* 0x000fe2000fffe0ff */
[C---:B---3--:R-:W-:Y:S01]  /*1a10*/  FADD.FTZ R14, -R23.reuse, R4 ;  /* 0x00000004170e7221 */ /* 0x048fe20000010100 */
[C---:B------:R-:W-:Y:S01]  /*1a20*/  FADD.FTZ R17, -R23.reuse, R5 ;  /* 0x0000000517117221 */ /* 0x040fe20000010100 */
[C---:B------:R-:W-:Y:S01]  /*1a30*/  FADD.FTZ R18, -R23.reuse, R6 ;  /* 0x0000000617127221 */ /* 0x040fe20000010100 */
[----:B------:R-:W-:Y:S01]  /*1a40*/  FADD.FTZ R7, -R23, R7 ;  /* 0x0000000717077221 */ /* 0x000fe20000010100 */
[----:B------:R-:W-:Y:S01]  /*1a50*/  FMUL.FTZ R14, R14, 1.4426950216293334961 ;  /* 0x3fb8aa3b0e0e7820 */ /* 0x000fe20000410000 */
[----:B------:R-:W-:Y:S01]  /*1a60*/  FMUL.FTZ R6, R17, 1.4426950216293334961 ;  /* 0x3fb8aa3b11067820 */ /* 0x000fe20000410000 */
[----:B------:R-:W-:Y:S01]  /*1a70*/  FMUL.FTZ R18, R18, 1.4426950216293334961 ;  /* 0x3fb8aa3b12127820 */ /* 0x000fe20000410000 */
[----:B------:R-:W-:Y:S01]  /*1a80*/  FMUL.FTZ R7, R7, 1.4426950216293334961 ;  /* 0x3fb8aa3b07077820 */ /* 0x000fe20000410000 */
[----:B------:R-:W0:Y:S04]  /*1a90*/  MUFU.EX2 R17, R14 ;  /* 0x0000000e00117308 */ /* 0x000e280000000800 */
[----:B------:R-:W1:Y:S04]  /*1aa0*/  MUFU.EX2 R6, R6 ;  /* 0x0000000600067308 */ /* 0x000e680000000800 */
[----:B------:R-:W2:Y:S04]  /*1ab0*/  MUFU.EX2 R18, R18 ;  /* 0x0000001200127308 */ /* 0x000ea80000000800 */
[----:B------:R-:W3:Y:S01]  /*1ac0*/  MUFU.EX2 R4, R7 ;  /* 0x0000000700047308 */ /* 0x000ee20000000800 */
[----:B0-----:R-:W-:Y:S01]  /*1ad0*/  FADD.FTZ R17, R17, R12 ;  /* 0x0000000c11117221 */ /* 0x001fe20000010000 */
[----:B------:R-:W-:-:S03]  /*1ae0*/  SHF.L.U32 R12, R11, 0x2, RZ ;  /* 0x000000020b0c7819 */ /* 0x000fc600000006ff */
[----:B-1----:R-:W-:Y:S01]  /*1af0*/  FADD.FTZ R17, R17, R6 ;  /* 0x0000000611117221 */ /* 0x002fe20000010000 */
[----:B------:R-:W-:-:S03]  /*1b00*/  ISETP.GE.AND P3, PT, R12, R13, PT ;  /* 0x0000000d0c00720c */ /* 0x000fc60003f66270 */
[----:B--2---:R-:W-:-:S04]  /*1b10*/  FADD.FTZ R17, R17, R18 ;  /* 0x0000001211117221 */ /* 0x004fc80000010000 */
[----:B---3--:R-:W-:-:S06]  /*1b20*/  FADD.FTZ R12, R17, R4 ;  /* 0x00000004110c7221 */ /* 0x008fcc0000010000 */
[----:B------:R-:W-:Y:S05]  /*1b30*/  @!P3 BRA `(.L_x_211) ;  /* 0xfffffffc00a8b947 */ /* 0x000fea000383ffff */
.L_x_210:
[----:B------:R-:W-:Y:S05]  /*1b40*/  BSYNC.RECONVERGENT B0 ;  /* 0x0000000000007941 */ /* 0x000fea0003800200 */
.L_x_209:
[----:B------:R-:W-:Y:S04]  /*1b50*/  BSSY.RECONVERGENT B0, `(.L_x_212) ;  /* 0x000000b000007945 */ /* 0x000fe80003800200 */
[----:B------:R-:W-:Y:S05]  /*1b60*/  @P2 BRA `(.L_x_213) ;  /* 0x0000000000242947 */ /* 0x000fea0003800000 */
.L_x_214:
[----:B------:R-:W-:-:S06]  /*1b70*/  IMAD.WIDE R4, R15, 0x4, R8 ;  /* 0x000000040f047825 */ /* 0x000fcc00078e0208 */
[----:B------:R-:W3:Y:S01]  /*1b80*/  LDG.E R4, desc[UR12][R4.64] ;  /* 0x0000000c04047981 */ /* 0x000ee2000c1e1900 */
[----:B------:R-:W-:-:S05]  /*1b90*/  VIADD R15, R15, UR11 ;  /* 0x0000000b0f0f7c36 */ /* 0x000fca0008000000 */
[----:B------:R-:W-:Y:S01]  /*1ba0*/  ISETP.GE.AND P2, PT, R15, R16, PT ;  /* 0x000000100f00720c */ /* 0x000fe20003f46270 */
[----:B---3--:R-:W-:-:S04]  /*1bb0*/  FADD.FTZ R6, -R23, R4 ;  /* 0x0000000417067221 */ /* 0x008fc80000010100 */
[----:B------:R-:W-:-:S04]  /*1bc0*/  FMUL.FTZ R6, R6, 1.4426950216293334961 ;  /* 0x3fb8aa3b06067820 */ /* 0x000fc80000410000 */
[----:B------:R-:W0:Y:S02]  /*1bd0*/  MUFU.EX2 R7, R6 ;  /* 0x0000000600077308 */ /* 0x000e240000000800 */
[----:B0-----:R-:W-:Y:S02]  /*1be0*/  FADD.FTZ R12, R7, R12 ;  /* 0x0000000c070c7221 */ /* 0x001fe40000010000 */
[----:B------:R-:W-:Y:S05]  /*1bf0*/  @!P2 BRA `(.L_x_214) ;  /* 0xfffffffc00dca947 */ /* 0x000fea000383ffff */
.L_x_213:
[----:B------:R-:W-:Y:S05]  /*1c00*/  BSYNC.RECONVERGENT B0 ;  /* 0x0000000000007941 */ /* 0x000fea0003800200 */
.L_x_212:
[----:B------:R-:W-:Y:S06]  /*1c10*/  BAR.SYNC.DEFER_BLOCKING 0x0 ;  /* 0x0000000000007b1d */ /* 0x000fec0000010000 */
[----:B------:R0:W-:Y:S02]  /*1c20*/  STS [R21], R12 ;  /* 0x0000000c15007388 */ /* 0x0001e40000000800 */
[----:B------:R-:W-:Y:S06]  /*1c30*/  BAR.SYNC.DEFER_BLOCKING 0x0 ;  /* 0x0000000000007b1d */ /* 0x000fec0000010000 */
[----:B------:R-:W-:Y:S05]  /*1c40*/  @!P0 BRA `(.L_x_215) ;  /* 0x0000000000b88947 */ /* 0x000fea0003800000 */
[----:B------:R-:W-:Y:S01]  /*1c50*/  IMAD R26, R10, 0x7c, R21 ;  /* 0x0000007c0a1a7824 */ /* 0x000fe200078e0215 */
[----:B------:R-:W-:Y:S02]  /*1c60*/  UMOV UR4, 0xffffffff ;  /* 0xffffffff00047882 */ /* 0x000fe40000000000 */
[----:B------:R-:W-:Y:S02]  /*1c70*/  USHF.L.U32 UR4, UR4, UR8, URZ ;  /* 0x0000000804047299 */ /* 0x000fe400080006ff */
[----:B------:R-:W1:Y:S04]  /*1c80*/  LDS.128 R4, [R26] ;  /* 0x000000001a047984 */ /* 0x000e680000000c00 */
[----:B------:R-:W2:Y:S04]  /*1c90*/  LDS.128 R16, [R26+0x10] ;  /* 0x000010001a107984 */ /* 0x000ea80000000c00 */
[----:B------:R-:W3:Y:S04]  /*1ca0*/  LDS.128 R8, [R26+0x20] ;  /* 0x000020001a087984 */ /* 0x000ee80000000c00 */
[----:B0-----:R-:W0:Y:S01]  /*1cb0*/  LDS.128 R12, [R26+0x30] ;  /* 0x000030001a0c7984 */ /* 0x001e220000000c00 */
[----:B-1----:R-:W-:-:S04]  /*1cc0*/  FADD.FTZ R4, RZ, R4 ;  /* 0x00000004ff047221 */ /* 0x002fc80000010000 */
[----:B------:R-:W-:-:S04]  /*1cd0*/  FADD.FTZ R5, R5, R4 ;  /* 0x0000000405057221 */ /* 0x000fc80000010000 */
[----:B------:R-:W-:-:S04]  /*1ce0*/  FADD.FTZ R6, R6, R5 ;  /* 0x0000000506067221 */ /* 0x000fc80000010000 */
[----:B------:R-:W-:-:S04]  /*1cf0*/  FADD.FTZ R7, R7, R6 ;  /* 0x0000000607077221 */ /* 0x000fc80000010000 */
[----:B--2---:R-:W-:Y:S02]  /*1d00*/  FADD.FTZ R16, R7, R16 ;  /* 0x0000001007107221 */ /* 0x004fe40000010000 */
[----:B------:R-:W1:Y:S02]  /*1d10*/  LDS.128 R4, [R26+0x40] ;  /* 0x000040001a047984 */ /* 0x000e640000000c00 */
[----:B------:R-:W-:-:S04]  /*1d20*/  FADD.FTZ R17, R17, R16 ;  /* 0x0000001011117221 */ /* 0x000fc80000010000 */
[----:B------:R-:W-:-:S04]  /*1d30*/  FADD.FTZ R18, R18, R17 ;  /* 0x0000001112127221 */ /* 0x000fc80000010000 */
[----:B------:R-:W-:-:S04]  /*1d40*/  FADD.FTZ R19, R19, R18 ;  /* 0x0000001213137221 */ /* 0x000fc80000010000 */
[----:B---3--:R-:W-:Y:S02]  /*1d50*/  FADD.FTZ R8, R19, R8 ;  /* 0x0000000813087221 */ /* 0x008fe40000010000 */
[----:B------:R-:W2:Y:S02]  /*1d60*/  LDS.128 R16, [R26+0x50] ;  /* 0x000050001a107984 */ /* 0x000ea40000000c00 */
[----:B------:R-:W-:-:S04]  /*1d70*/  FADD.FTZ R9, R9, R8 ;  /* 0x0000000809097221 */ /* 0x000fc80000010000 */
[----:B------:R-:W-:-:S04]  /*1d80*/  FADD.FTZ R10, R10, R9 ;  /* 0x000000090a0a7221 */ /* 0x000fc80000010000 */
[----:B------:R-:W-:-:S04]  /*1d90*/  FADD.FTZ R11, R11, R10 ;  /* 0x0000000a0b0b7221 */ /* 0x000fc80000010000 */
[----:B0-----:R-:W-:Y:S02]  /*1da0*/  FADD.FTZ R12, R11, R12 ;  /* 0x0000000c0b0c7221 */ /* 0x001fe40000010000 */
[----:B------:R-:W0:Y:S02]  /*1db0*/  LDS.128 R8, [R26+0x60] ;  /* 0x000060001a087984 */ /* 0x000e240000000c00 */
[----:B------:R-:W-:-:S04]  /*1dc0*/  FADD.FTZ R13, R13, R12 ;  /* 0x0000000c0d0d7221 */ /* 0x000fc80000010000 */
[----:B------:R-:W-:-:S04]  /*1dd0*/  FADD.FTZ R14, R14, R13 ;  /* 0x0000000d0e0e7221 */ /* 0x000fc80000010000 */
[----:B------:R-:W-:-:S04]  /*1de0*/  FADD.FTZ R15, R15, R14 ;  /* 0x0000000e0f0f7221 */ /* 0x000fc80000010000 */
[----:B-1----:R-:W-:Y:S02]  /*1df0*/  FADD.FTZ R4, R15, R4 ;  /* 0x000000040f047221 */ /* 0x002fe40000010000 */
[----:B------:R-:W1:Y:S02]  /*1e00*/  LDS.128 R12, [R26+0x70] ;  /* 0x000070001a0c7984 */ /* 0x000e640000000c00 */
[----:B------:R-:W-:Y:S01]  /*1e10*/  FADD.FTZ R5, R5, R4 ;  /* 0x0000000405057221 */ /* 0x000fe20000010000 */
[----:B------:R-:W-:-:S03]  /*1e20*/  LOP3.LUT R4, RZ, UR4, RZ, 0x33, !PT ;  /* 0x00000004ff047c12 */ /* 0x000fc6000f8e33ff */
[----:B------:R-:W-:-:S04]  /*1e30*/  FADD.FTZ R6, R6, R5 ;  /* 0x0000000506067221 */ /* 0x000fc80000010000 */
[----:B------:R-:W-:-:S04]  /*1e40*/  FADD.FTZ R7, R7, R6 ;  /* 0x0000000607077221 */ /* 0x000fc80000010000 */
[----:B--2---:R-:W-:-:S04]  /*1e50*/  FADD.FTZ R16, R7, R16 ;  /* 0x0000001007107221 */ /* 0x004fc80000010000 */
[----:B------:R-:W-:-:S04]  /*1e60*/  FADD.FTZ R17, R17, R16 ;  /* 0x0000001011117221 */ /* 0x000fc80000010000 */
[----:B------:R-:W-:-:S04]  /*1e70*/  FADD.FTZ R18, R18, R17 ;  /* 0x0000001112127221 */ /* 0x000fc80000010000 */
[----:B------:R-:W-:-:S04]  /*1e80*/  FADD.FTZ R19, R19, R18 ;  /* 0x0000001213137221 */ /* 0x000fc80000010000 */
[----:B0-----:R-:W-:-:S04]  /*1e90*/  FADD.FTZ R8, R19, R8 ;  /* 0x0000000813087221 */ /* 0x001fc80000010000 */
        /* <DEDUP_REMOVED lines=9> */
.L_x_215:
[----:B------:R-:W-:Y:S05]  /*1f30*/  WARPSYNC.ALL ;  /* 0x0000000000007948 */ /* 0x000fea0003800000 */
[----:B------:R-:W-:Y:S06]  /*1f40*/  BAR.SYNC.DEFER_BLOCKING 0x0 ;  /* 0x0000000000007b1d */ /* 0x000fec0000010000 */
[----:B------:R-:W-:Y:S04]  /*1f50*/  BSSY.RECONVERGENT B0, `(.L_x_216) ;  /* 0x0000051000007945 */ /* 0x000fe80003800200 */
[----:B------:R-:W-:Y:S05]  /*1f60*/  @P1 BRA `(.L_x_217) ;  /* 0x00000004003c1947 */ /* 0x000fea0003800000 */
[----:B------:R-:W-:Y:S01]  /*1f70*/  UISETP.GE.U32.AND UP0, UPT, UR11, 0x20, UPT ;  /* 0x000000200b00788c */ /* 0x000fe2000bf06070 */
[----:B------:R-:W-:-:S08]  /*1f80*/  HFMA2 R19, -RZ, RZ, 0, 0 ;  /* 0x00000000ff137431 */ /* 0x000fd000000001ff */
[----:B------:R-:W-:Y:S05]  /*1f90*/  BRA.U !UP0, `(.L_x_218) ;  /* 0x00000005082c7547 */ /* 0x000fea000b800000 */
[----:B------:R-:W-:Y:S01]  /*1fa0*/  UIADD3 UR4, UPT, UPT, UR8, -0x1, URZ ;  /* 0xffffffff08047890 */ /* 0x000fe2000fffe0ff */
[----:B------:R-:W-:Y:S01]  /*1fb0*/  MOV R19, RZ ;  /* 0x000000ff00137202 */ /* 0x000fe20000000f00 */
[----:B------:R-:W-:Y:S01]  /*1fc0*/  ULOP3.LUT UR5, UR8, 0xf, URZ, 0xc0, !UPT ;  /* 0x0000000f08057892 */ /* 0x000fe2000f8ec0ff */
[----:B01----:R-:W-:Y:S01]  /*1fd0*/  IMAD.MOV.U32 R21, RZ, RZ, RZ ;  /* 0x000000ffff157224 */ /* 0x003fe200078e00ff */
[----:B------:R-:W-:Y:S02]  /*1fe0*/  UISETP.GE.U32.AND UP1, UPT, UR4, 0xf, UPT ;  /* 0x0000000f0400788c */ /* 0x000fe4000bf26070 */
[----:B------:R-:W-:-:S07]  /*1ff0*/  UISETP.NE.AND UP0, UPT, UR5, URZ, UPT ;  /* 0x000000ff0500728c */ /* 0x000fce000bf05270 */
[----:B------:R-:W-:Y:S05]  /*2000*/  BRA.U !UP1, `(.L_x_219) ;  /* 0x0000000109787547 */ /* 0x000fea000b800000 */
[----:B------:R-:W-:Y:S01]  /*2010*/  ULOP3.LUT UR6, UR8, 0x30, URZ, 0xc0, !UPT ;  /* 0x0000003008067892 */ /* 0x000fe2000f8ec0ff */
[----:B------:R-:W-:Y:S01]  /*2020*/  IADD3 R26, PT, PT, R20, 0x20, RZ ;  /* 0x00000020141a7810 */ /* 0x000fe20007ffe0ff */
[----:B------:R-:W-:Y:S01]  /*2030*/  ULOP3.LUT UR4, UR8, 0x7fffff0, URZ, 0xc0, !UPT ;  /* 0x07fffff008047892 */ /* 0x000fe2000f8ec0ff */
[----:B------:R-:W-:-:S03]  /*2040*/  MOV R19, RZ ;  /* 0x000000ff00137202 */ /* 0x000fc60000000f00 */
[----:B------:R-:W-:Y:S01]  /*2050*/  IMAD.U32 R21, RZ, RZ, UR6 ;  /* 0x00000006ff157e24 */ /* 0x000fe2000f8e00ff */
[----:B------:R-:W-:-:S12]  /*2060*/  UIADD3 UR4, UPT, UPT, -UR4, URZ, URZ ;  /* 0x000000ff04047290 */ /* 0x000fd8000fffe1ff */
.L_x_220:
[----:B------:R-:W0:Y:S01]  /*2070*/  LDS.128 R4, [R26+-0x20] ;  /* 0xffffe0001a047984 */ /* 0x000e220000000c00 */
[----:B------:R-:W-:-:S03]  /*2080*/  UIADD3 UR4, UPT, UPT, UR4, 0x10, URZ ;  /* 0x0000001004047890 */ /* 0x000fc6000fffe0ff */
[----:B------:R-:W1:Y:S01]  /*2090*/  LDS.128 R8, [R26+-0x10] ;  /* 0xfffff0001a087984 */ /* 0x000e620000000c00 */
[----:B------:R-:W-:-:S03]  /*20a0*/  UISETP.NE.AND UP1, UPT, UR4, URZ, UPT ;  /* 0x000000ff0400728c */ /* 0x000fc6000bf25270 */
[----:B------:R-:W2:Y:S01]  /*20b0*/  LDS.128 R12, [R26] ;  /* 0x000000001a0c7984 */ /* 0x000ea20000000c00 */
[----:B0-----:R-:W-:-:S03]  /*20c0*/  FADD.FTZ R4, R4, R19 ;  /* 0x0000001304047221 */ /* 0x001fc60000010000 */
[----:B------:R0:W3:Y:S01]  /*20d0*/  LDS.128 R16, [R26+0x10] ;  /* 0x000010001a107984 */ /* 0x0000e20000000c00 */
[----:B------:R-:W-:-:S04]  /*20e0*/  FADD.FTZ R5, R5, R4 ;  /* 0x0000000405057221 */ /* 0x000fc80000010000 */
[----:B------:R-:W-:Y:S01]  /*20f0*/  FADD.FTZ R6, R6, R5 ;  /* 0x0000000506067221 */ /* 0x000fe20000010000 */
[----:B0-----:R-:W-:-:S03]  /*2100*/  IADD3 R26, PT, PT, R26, 0x40, RZ ;  /* 0x000000401a1a7810 */ /* 0x001fc60007ffe0ff */
        /* <DEDUP_REMOVED lines=8> */
[----:B------:R-:W-:-:S04]  /*2190*/  FADD.FTZ R15, R15, R14 ;  /* 0x0000000e0f0f7221 */ /* 0x000fc80000010000 */
[----:B---3--:R-:W-:-:S04]  /*21a0*/  FADD.FTZ R16, R15, R16 ;  /* 0x000000100f107221 */ /* 0x008fc80000010000 */
[----:B------:R-:W-:-:S04]  /*21b0*/  FADD.FTZ R17, R17, R16 ;  /* 0x0000001011117221 */ /* 0x000fc80000010000 */
[----:B------:R-:W-:-:S04]  /*21c0*/  FADD.FTZ R18, R18, R17 ;  /* 0x0000001112127221 */ /* 0x000fc80000010000 */
[----:B------:R-:W-:Y:S01]  /*21d0*/  FADD.FTZ R19, R19, R18 ;  /* 0x0000001213137221 */ /* 0x000fe20000010000 */
[----:B------:R-:W-:Y:S06]  /*21e0*/  BRA.U UP1, `(.L_x_220) ;  /* 0xfffffffd01a07547 */ /* 0x000fec000b83ffff */
.L_x_219:
[----:B------:R-:W-:Y:S05]  /*21f0*/  BRA.U !UP0, `(.L_x_218) ;  /* 0x0000000108947547 */ /* 0x000fea000b800000 */
[----:B------:R-:W-:Y:S02]  /*2200*/  UISETP.GE.U32.AND UP0, UPT, UR5, 0x8, UPT ;  /* 0x000000080500788c */ /* 0x000fe4000bf06070 */
[----:B------:R-:W-:-:S04]  /*2210*/  ULOP3.LUT UR6, UR8, 0x7, URZ, 0xc0, !UPT ;  /* 0x0000000708067892 */ /* 0x000fc8000f8ec0ff */
[----:B------:R-:W-:-:S03]  /*2220*/  UISETP.NE.AND UP1, UPT, UR6, URZ, UPT ;  /* 0x000000ff0600728c */ /* 0x000fc6000bf25270 */
[----:B------:R-:W-:Y:S08]  /*2230*/  BRA.U !UP0, `(.L_x_221) ;  /* 0x0000000108307547 */ /* 0x000ff0000b800000 */
[C---:B------:R-:W-:Y:S01]  /*2240*/  LEA R12, R21.reuse, R20, 0x2 ;  /* 0x00000014150c7211 */ /* 0x040fe200078e10ff */
[----:B------:R-:W-:-:S04]  /*2250*/  VIADD R21, R21, 0x8 ;  /* 0x0000000815157836 */ /* 0x000fc80000000000 */
[----:B------:R-:W0:Y:S04]  /*2260*/  LDS.128 R4, [R12] ;  /* 0x000000000c047984 */ /* 0x000e280000000c00 */
[----:B------:R-:W1:Y:S01]  /*2270*/  LDS.128 R8, [R12+0x10] ;  /* 0x000010000c087984 */ /* 0x000e620000000c00 */
[----:B0-----:R-:W-:-:S04]  /*2280*/  FADD.FTZ R4, R19, R4 ;  /* 0x0000000413047221 */ /* 0x001fc80000010000 */
[----:B------:R-:W-:-:S04]  /*2290*/  FADD.FTZ R5, R4, R5 ;  /* 0x0000000504057221 */ /* 0x000fc80000010000 */
[----:B------:R-:W-:-:S04]  /*22a0*/  FADD.FTZ R6, R5, R6 ;  /* 0x0000000605067221 */ /* 0x000fc80000010000 */
[----:B------:R-:W-:-:S04]  /*22b0*/  FADD.FTZ R7, R6, R7 ;  /* 0x0000000706077221 */ /* 0x000fc80000010000 */
[----:B-1----:R-:W-:-:S04]  /*22c0*/  FADD.FTZ R8, R7, R8 ;  /* 0x0000000807087221 */ /* 0x002fc80000010000 */
[----:B------:R-:W-:-:S04]  /*22d0*/  FADD.FTZ R9, R8, R9 ;  /* 0x0000000908097221 */ /* 0x000fc80000010000 */
[----:B------:R-:W-:-:S04]  /*22e0*/  FADD.FTZ R10, R9, R10 ;  /* 0x0000000a090a7221 */ /* 0x000fc80000010000 */
[----:B------:R-:W-:-:S07]  /*22f0*/  FADD.FTZ R19, R10, R11 ;  /* 0x0000000b0a137221 */ /* 0x000fce0000010000 */
.L_x_221:
[----:B------:R-:W-:Y:S05]  /*2300*/  BRA.U !UP1, `(.L_x_218) ;  /* 0x0000000109507547 */ /* 0x000fea000b800000 */
[----:B------:R-:W-:Y:S02]  /*2310*/  UISETP.GE.U32.AND UP1, UPT, UR6, 0x4, UPT ;  /* 0x000000040600788c */ /* 0x000fe4000bf26070 */
[----:B------:R-:W-:-:S04]  /*2320*/  ULOP3.LUT UR4, UR8, 0x3, URZ, 0xc0, !UPT ;  /* 0x0000000308047892 */ /* 0x000fc8000f8ec0ff */
[----:B------:R-:W-:-:S03]  /*2330*/  UISETP.NE.AND UP0, UPT, UR4, URZ, UPT ;  /* 0x000000ff0400728c */ /* 0x000fc6000bf05270 */
[----:B------:R-:W-:Y:S08]  /*2340*/  BRA.U !UP1, `(.L_x_222) ;  /* 0x00000001091c7547 */ /* 0x000ff0000b800000 */
[C---:B------:R-:W-:Y:S02]  /*2350*/  LEA R4, R21.reuse, R20, 0x2 ;  /* 0x0000001415047211 */ /* 0x040fe400078e10ff */
[----:B------:R-:W-:-:S04]  /*2360*/  IADD3 R21, PT, PT, R21, 0x4, RZ ;  /* 0x0000000415157810 */ /* 0x000fc80007ffe0ff */
[----:B------:R-:W0:Y:S02]  /*2370*/  LDS.128 R4, [R4] ;  /* 0x0000000004047984 */ /* 0x000e240000000c00 */
[----:B0-----:R-:W-:-:S04]  /*2380*/  FADD.FTZ R8, R19, R4 ;  /* 0x0000000413087221 */ /* 0x001fc80000010000 */
[----:B------:R-:W-:-:S04]  /*2390*/  FADD.FTZ R5, R8, R5 ;  /* 0x0000000508057221 */ /* 0x000fc80000010000 */
[----:B------:R-:W-:-:S04]  /*23a0*/  FADD.FTZ R6, R5, R6 ;  /* 0x0000000605067221 */ /* 0x000fc80000010000 */
[----:B------:R-:W-:-:S07]  /*23b0*/  FADD.FTZ R19, R6, R7 ;  /* 0x0000000706137221 */ /* 0x000fce0000010000 */
.L_x_222:
[----:B------:R-:W-:Y:S05]  /*23c0*/  BRA.U !UP0, `(.L_x_218) ;  /* 0x0000000108207547 */ /* 0x000fea000b800000 */
[----:B------:R-:W-:Y:S01]  /*23d0*/  IMAD R21, R21, 0x4, R20 ;  /* 0x0000000415157824 */ /* 0x000fe200078e0214 */
[----:B------:R-:W-:-:S12]  /*23e0*/  UIADD3 UR4, UPT, UPT, -UR4, URZ, URZ ;  /* 0x000000ff04047290 */ /* 0x000fd8000fffe1ff */
.L_x_223:
[----:B------:R0:W1:Y:S01]  /*23f0*/  LDS R4, [R21] ;  /* 0x0000000015047984 */ /* 0x0000620000000800 */
[----:B------:R-:W-:-:S04]  /*2400*/  UIADD3 UR4, UPT, UPT, UR4, 0x1, URZ ;  /* 0x0000000104047890 */ /* 0x000fc8000fffe0ff */
[----:B------:R-:W-:Y:S01]  /*2410*/  UISETP.NE.AND UP0, UPT, UR4, URZ, UPT ;  /* 0x000000ff0400728c */ /* 0x000fe2000bf05270 */
[----:B0-----:R-:W-:Y:S01]  /*2420*/  IADD3 R21, PT, PT, R21, 0x4, RZ ;  /* 0x0000000415157810 */ /* 0x001fe20007ffe0ff */
[----:B-1----:R-:W-:-:S07]  /*2430*/  FADD.FTZ R19, R4, R19 ;  /* 0x0000001304137221 */ /* 0x002fce0000010000 */
[----:B------:R-:W-:Y:S05]  /*2440*/  BRA.U UP0, `(.L_x_223) ;  /* 0xfffffffd00e87547 */ /* 0x000fea000b83ffff */
.L_x_218:
[----:B------:R2:W-:Y:S02]  /*2450*/  STS [R20], R19 ;  /* 0x0000001314007388 */ /* 0x0005e40000000800 */
.L_x_217:
[----:B------:R-:W-:Y:S05]  /*2460*/  BSYNC.RECONVERGENT B0 ;  /* 0x0000000000007941 */ /* 0x000fea0003800200 */
.L_x_216:
[----:B------:R-:W-:Y:S06]  /*2470*/  BAR.SYNC.DEFER_BLOCKING 0x0 ;  /* 0x0000000000007b1d */ /* 0x000fec0000010000 */
[----:B------:R-:W-:Y:S05]  /*2480*/  @P1 EXIT ;  /* 0x000000000000194d */ /* 0x000fea0003800000 */
[C---:B-----5:R-:W-:Y:S01]  /*2490*/  LEA R4, P0, R24.reuse, R0, 0x2 ;  /* 0x0000000018047211 */ /* 0x060fe200078010ff */
[----:B--2---:R-:W2:Y:S01]  /*24a0*/  LDS R20, [R20] ;  /* 0x0000000014147984 */ /* 0x004ea20000000800 */
[----:B------:R-:W0:Y:S01]  /*24b0*/  LDCU.64 UR4, c[0x0][0x3a0] ;  /* 0x00007400ff0477ac */ /* 0x000e220008000a00 */
[----:B------:R-:W1:Y:S01]  /*24c0*/  LDC R8, c[0x0][0x3a8] ;  /* 0x0000ea00ff087b82 */ /* 0x000e620000000800 */
[----:B------:R-:W-:-:S05]  /*24d0*/  LEA.HI.X R5, R24, R3, R25, 0x2, P0 ;  /* 0x0000000318057211 */ /* 0x000fca00000f1419 */
[----:B------:R3:W4:Y:S01]  /*24e0*/  LDG.E R4, desc[UR12][R4.64] ;  /* 0x0000000c04047981 */ /* 0x000722000c1e1900 */
[----:B------:R-:W-:Y:S02]  /*24f0*/  SHF.L.U32 R7, R2, 0x2, RZ ;  /* 0x0000000202077819 */ /* 0x000fe400000006ff */
[----:B---3--:R-:W-:Y:S01]  /*2500*/  SHF.R.U32.HI R5, RZ, 0x1e, R2 ;  /* 0x0000001eff057819 */ /* 0x008fe20000011602 */
[----:B0-----:R-:W0:Y:S01]  /*2510*/  I2F.S64 R6, UR4 ;  /* 0x0000000400067d12 */ /* 0x001e220008301400 */
[----:B------:R-:W3:Y:S01]  /*2520*/  LDCU.128 UR4, c[0x0][0x380] ;  /* 0x00007000ff0477ac */ /* 0x000ee20008000c00 */
[----:B-1----:R-:W-:Y:S01]  /*2530*/  FADD.FTZ R3, -R8, 1 ;  /* 0x3f80000008037421 */ /* 0x002fe20000010100 */
[----:B---3--:R-:W-:Y:S01]  /*2540*/  IADD3 R2, P0, PT, R7, UR4, RZ ;  /* 0x0000000407027c10 */ /* 0x008fe2000ff1e0ff */
[----:B--2---:R-:W1:Y:S08]  /*2550*/  MUFU.LG2 R0, R20 ;  /* 0x0000001400007308 */ /* 0x004e700000000c00 */
[----:B0-----:R-:W4:Y:S01]  /*2560*/  MUFU.RCP R6, R6 ;  /* 0x0000000600067308 */ /* 0x001f220000001000 */
[----:B-1----:R-:W-:-:S04]  /*2570*/  FFMA.FTZ R23, R0, 0.69314718246459960938, R23 ;  /* 0x3f31721800177823 */ /* 0x002fc80000010017 */
[----:B----4-:R-:W-:Y:S01]  /*2580*/  FFMA.FTZ R22, -R22, R6, R23 ;  /* 0x0000000616167223 */ /* 0x010fe20000010117 */
[----:B------:R-:W-:Y:S01]  /*2590*/  FADD.FTZ R0, -R23, R4 ;  /* 0x0000000417007221 */ /* 0x000fe20000010100 */
[----:B------:R-:W-:-:S03]  /*25a0*/  IADD3 R4, P1, PT, R7, UR6, RZ ;  /* 0x0000000607047c10 */ /* 0x000fc6000ff3e0ff */
[----:B------:R-:W-:Y:S01]  /*25b0*/  FMUL.FTZ R7, R0, R3 ;  /* 0x0000000300077220 */ /* 0x000fe20000410000 */
[C---:B------:R-:W-:Y:S02]  /*25c0*/  IADD3.X R3, PT, PT, R5.reuse, UR5, RZ, P0, !PT ;  /* 0x0000000505037c10 */ /* 0x040fe400087fe4ff */
[----:B------:R-:W-:Y:S01]  /*25d0*/  IADD3.X R5, PT, PT, R5, UR7, RZ, P1, !PT ;  /* 0x0000000705057c10 */ /* 0x000fe20008ffe4ff */
[----:B------:R-:W-:-:S05]  /*25e0*/  FFMA.FTZ R7, R22, R8, -R7 ;  /* 0x0000000816077223 */ /* 0x000fca0000010807 */
[----:B------:R-:W-:Y:S04]  /*25f0*/  STG.E desc[UR12][R2.64], R7 ;  /* 0x0000000702007986 */ /* 0x000fe8000c10190c */
[----:B------:R-:W-:Y:S01]  /*2600*/  STG.E desc[UR12][R4.64], R23 ;  /* 0x0000001704007986 */ /* 0x000fe2000c10190c */
[----:B------:R-:W-:Y:S05]  /*2610*/  EXIT ;  /* 0x000000000000794d */ /* 0x000fea0003800000 */
.L_x_224:
        /* <DEDUP_REMOVED lines=14> */
.L_x_234:


//--------------------- .nv.shared._Z28cunn_SoftMaxXEntropyBackwardILi8EN3c108BFloat16Eff26LogSoftMaxBackwardEpilogueEvPT0_S4_PT2_S6_Plfi --------------------------
	.section	.nv.shared._Z28cunn_SoftMaxXEntropyBackwardILi8EN3c108BFloat16Eff26LogSoftMaxBackwardEpilogueEvPT0_S4_PT2_S6_Plfi,"aw",@nobits
	.sectionflags	@""
	.align	16
	.zero		1024


//--------------------- .nv.shared.reserved.0     --------------------------
	.section	.nv.shared.reserved.0,"aw",@nobits
	.weak		__nv_reservedSMEM_offset_0_alias
	.size		__nv_reservedSMEM_offset_0_alias, 0, 64
	.other		__nv_reservedSMEM_offset_0_alias,@"STO_CUDA_RESERVED_SHARED STV_DEFAULT"
__nv_reservedSMEM_offset_0_alias:
	.zero		0
	.zero		64


//--------------------- .nv.global                --------------------------
	.section	.nv.global,"aw",@nobits
.nv.global:
	.type		_ZN49_INTERNAL_94f6fc22_18_xentropy_kernel_cu_f9ccfbb24cuda3std3__48in_placeE,@object
	.size		_ZN49_INTERNAL_94f6fc22_18_xentropy_kernel_cu_f9ccfbb24cuda3std3__48in_placeE,(_ZN49_INTERNAL_94f6fc22_18_xentropy_kernel_cu_f9ccfbb24cuda3std6ranges3__45__cpo8distanceE - _ZN49_INTERNAL_94f6fc22_18_xentropy_kernel_cu_f9ccfbb24cuda3std3__48in_placeE)
_ZN49_INTERNAL_94f6fc22_18_xentropy_kernel_cu_f9ccfbb24cuda3std3__48in_placeE:
	.zero		1
	.type		_ZN49_INTERNAL_94f6fc22_18_xentropy_kernel_cu_f9ccfbb24cuda3std6ranges3__45__cpo8distanceE,@object
	.size		_ZN49_INTERNAL_94f6fc22_18_xentropy_kernel_cu_f9ccfbb24cuda3std6ranges3__45__cpo8distanceE,(_ZN49_INTERNAL_94f6fc22_18_xentropy_kernel_cu_f9ccfbb24cuda3std3__45__cpo6cbeginE - _ZN49_INTERNAL_94f6fc22_18_xentropy_kernel_cu_f9ccfbb24cuda3std6ranges3__45__cpo8distanceE)
_ZN49_INTERNAL_94f6fc22_18_xentropy_kernel_cu_f9ccfbb24cuda3std6ranges3__45__cpo8distanceE:
	.zero		1
	.type		_ZN49_INTERNAL_94f6fc22_18_xentropy_kernel_cu_f9ccfbb24cuda3std3__45__cpo6cbeginE,@object
	.size		_ZN49_INTERNAL_94f6fc22_18_xentropy_kernel_cu_f9ccfbb24cuda3std3__45__cpo6cbeginE,(_ZN49_INTERNAL_94f6fc22_18_xentropy_kernel_cu_f9ccfbb24cuda3std6ranges3__45__cpo7advanceE - _ZN49_INTERNAL_94f6fc22_18_xentropy_kernel_cu_f9ccfbb24cuda3std3__45__cpo6cbeginE)
_ZN49_INTERNAL_94f6fc22_18_xentropy_kernel_cu_f9ccfbb24cuda3std3__45__cpo6cbeginE:
	.zero		1
	.type		_ZN49_INTERNAL_94f6fc22_18_xentropy_kernel_cu_f9ccfbb24cuda3std6ranges3__45__cpo7advanceE,@object
	.size		_ZN49_INTERNAL_94f6fc22_18_xentropy_kernel_cu_f9ccfbb24cuda3std6ranges3__45__cpo7advanceE,(_ZN49_INTERNAL_94f6fc22_18_xentropy_kernel_cu_f9ccfbb24cuda3std3__45__cpo7crbeginE - _ZN49_INTERNAL_94f6fc22_18_xentropy_kernel_cu_f9ccfbb24cuda3std6ranges3__45__cpo7advanceE)
_ZN49_INTERNAL_94f6fc22_18_xentropy_kernel_cu_f9ccfbb24cuda3std6ranges3__45__cpo7advanceE:
	.zero		1
	.type		_ZN49_INTERNAL_94f6fc22_18_xentropy_kernel_cu_f9ccfbb24cuda3std3__45__cpo7crbeginE,@object
	.size		_ZN49_INTERNAL_94f6fc22_18_xentropy_kernel_cu_f9ccfbb24cuda3std3__45__cpo7crbeginE,(_ZN49_INTERNAL_94f6fc22_18_xentropy_kernel_cu_f9ccfbb24cuda3std6ranges3__45__cpo4dataE - _ZN49_INTERNAL_94f6fc22_18_xentropy_kernel_cu_f9ccfbb24cuda3std3__45__cpo7crbeginE)
_ZN49_INTERNAL_94f6fc22_18_xentropy_kernel_cu_f9ccfbb24cuda3std3__45__cpo7crbeginE:
	.zero		1
	.type		_ZN49_INTERNAL_94f6fc22_18_xentropy_kernel_cu_f9ccfbb24cuda3std6ranges3__45__cpo4dataE,@object
	.size		_ZN49_INTERNAL_94f6fc22_18_xentropy_kernel_cu_f9ccfbb24cuda3std6ranges3__45__cpo4dataE,(_ZN49_INTERNAL_94f6fc22_18_xentropy_kernel_cu_f9ccfbb24cuda3std6ranges3__45__cpo5beginE - _ZN49_INTERNAL_94f6fc22_18_xentropy_kernel_cu_f9ccfbb24cuda3std6ranges3__45__cpo4dataE)
_ZN49_INTERNAL_94f6fc22_18_xentropy_kernel_cu_f9ccfbb24cuda3std6ranges3__45__cpo4dataE:
	.zero		1
	.type		_ZN49_INTERNAL_94f6fc22_18_xentropy_kernel_cu_f9ccfbb24cuda3std6ranges3__45__cpo5beginE,@object
	.size		_ZN49_INTERNAL_94f6fc22_18_xentropy_kernel_cu_f9ccfbb24cuda3std6ranges3__45__cpo5beginE,(_ZN49_INTERNAL_94f6fc22_18_xentropy_kernel_cu_f9ccfbb24cuda3std3__451_GLOBAL__N__94f6fc22_18_xentropy_kernel_cu_f9ccfbb26ignoreE - _ZN49_INTERNAL_94f6fc22_18_xentropy_kernel_cu_f9ccfbb24cuda3std6ranges3__45__cpo5beginE)
_ZN49_INTERNAL_94f6fc22_18_xentropy_kernel_cu_f9ccfbb24cuda3std6ranges3__45__cpo5beginE:
	.zero		1
	.type		_ZN49_INTERNAL_94f6fc22_18_xentropy_kernel_cu_f9ccfbb24cuda3std3__451_GLOBAL__N__94f6fc22_18_xentropy_kernel_cu_f9ccfbb26ignoreE,@object
	.size		_ZN49_INTERNAL_94f6fc22_18_xentropy_kernel_cu_f9ccfbb24cuda3std3__451_GLOBAL__N__94f6fc22_18_xentropy_kernel_cu_f9ccfbb26ignoreE,(_ZN49_INTERNAL_94f6fc22_18_xentropy_kernel_cu_f9ccfbb24cuda3std6ranges3__45__cpo4sizeE - _ZN49_INTERNAL_94f6fc22_18_xentropy_kernel_cu_f9ccfbb24cuda3std3__451_GLOBAL__N__94f6fc22_18_xentropy_kernel_cu_f9ccfbb26ignoreE)
_ZN49_INTERNAL_94f6fc22_18_xentropy_kernel_cu_f9ccfbb24cuda3std3__451_GLOBAL__N__94f6fc22_18_xentropy_kernel_cu_f9ccfbb26ignoreE:
	.zero		1
	.type		_ZN49_INTERNAL_94f6fc22_18_xentropy_kernel_cu_f9ccfbb24cuda3std6ranges3__45__cpo4sizeE,@object
	.size		_ZN49_INTERNAL_94f6fc22_18_xentropy_kernel_cu_f9ccfbb24cuda3std6ranges3__45__cpo4sizeE,(_ZN49_INTERNAL_94f6fc22_18_xentropy_kernel_cu_f9ccfbb24cuda3std3__45__cpo5beginE - _ZN49_INTERNAL_94f6fc22_18_xentropy_kernel_cu_f9ccfbb24cuda3std6ranges3__45__cpo4sizeE)
_ZN49_INTERNAL_94f6fc22_18_xentropy_kernel_cu_f9ccfbb24cuda3std6ranges3__45__cpo4sizeE:
	.zero		1
	.type		_ZN49_INTERNAL_94f6fc22_18_xentropy_kernel_cu_f9ccfbb24cuda3std3__45__cpo5beginE,@object
	.size		_ZN49_INTERNAL_94f6fc22_18_xentropy_kernel_cu_f9ccfbb24cuda3std3__45__cpo5beginE,(_ZN49_INTERNAL_94f6fc22_18_xentropy_kernel_cu_f9ccfbb24cuda3std6ranges3__45__cpo6cbeginE - _ZN49_INTERNAL_94f6fc22_18_xentropy_kernel_cu_f9ccfbb24cuda3std3__45__cpo5beginE)
_ZN49_INTERNAL_94f6fc22_18_xentropy_kernel_cu_f9ccfbb24cuda3std3__45__cpo5beginE:
	.zero		1
	.type		_ZN49_INTERNAL_94f6fc22_18_xentropy_kernel_cu_f9ccfbb24cuda3std6ranges3__45__cpo6cbeginE,@object
	.size		_ZN49_INTERNAL_94f6fc22_18_xentropy_kernel_cu_f9ccfbb24cuda3std6ranges3__45__cpo6cbeginE,(_ZN49_INTERNAL_94f6fc22_18_xentropy_kernel_cu_f9ccfbb24cuda3std3__45__cpo6rbeginE - _ZN49_INTERNAL_94f6fc22_18_xentropy_kernel_cu_f9ccfbb24cuda3std6ranges3__45__cpo6cbeginE)
_ZN49_INTERNAL_94f6fc22_18_xentropy_kernel_cu_f9ccfbb24cuda3std6ranges3__45__cpo6cbeginE:
	.zero		1
	.type		_ZN49_INTERNAL_94f6fc22_18_xentropy_kernel_cu_f9ccfbb24cuda3std3__45__cpo6rbeginE,@object
	.size		_ZN49_INTERNAL_94f6fc22_18_xentropy_kernel_cu_f9ccfbb24cuda3std3__45__cpo6rbeginE,(_ZN49_INTERNAL_94f6fc22_18_xentropy_kernel_cu_f9ccfbb24cuda3std6ranges3__45__cpo4nextE - _ZN49_INTERNAL_94f6fc22_18_xentropy_kernel_cu_f9ccfbb24cuda3std3__45__cpo6rbeginE)
_ZN49_INTERNAL_94f6fc22_18_xentropy_kernel_cu_f9ccfbb24cuda3std3__45__cpo6rbeginE:
	.zero		1
	.type		_ZN49_INTERNAL_94f6fc22_18_xentropy_kernel_cu_f9ccfbb24cuda3std6ranges3__45__cpo4nextE,@object
	.size		_ZN49_INTERNAL_94f6fc22_18_xentropy_kernel_cu_f9ccfbb24cuda3std6ranges3__45__cpo4nextE,(_ZN49_INTERNAL_94f6fc22_18_xentropy_kernel_cu_f9ccfbb24cuda3std6ranges3__45__cpo4swapE - _ZN49_INTERNAL_94f6fc22_18_xentropy_kernel_cu_f9ccfbb24cuda3std6ranges3__45__cpo4nextE)
_ZN49_INTERNAL_94f6fc22_18_xentropy_kernel_cu_f9ccfbb24cuda3std6ranges3__45__cpo4nextE:
	.zero		1
	.type		_ZN49_INTERNAL_94f6fc22_18_xentropy_kernel_cu_f9ccfbb24cuda3std6ranges3__45__cpo4swapE,@object
	.size		_ZN49_INTERNAL_94f6fc22_18_xentropy_kernel_cu_f9ccfbb24cuda3std6ranges3__45__cpo4swapE,(_ZN49_INTERNAL_94f6fc22_18_xentropy_kernel_cu_f9ccfbb24cuda3std3__420unreachable_sentinelE - _ZN49_INTERNAL_94f6fc22_18_xentropy_kernel_cu_f9ccfbb24cuda3std6ranges3__45__cpo4swapE)
_ZN49_INTERNAL_94f6fc22_18_xentropy_kernel_cu_f9ccfbb24cuda3std6ranges3__45__cpo4swapE:
	.zero		1
	.type		_ZN49_INTERNAL_94f6fc22_18_xentropy_kernel_cu_f9ccfbb24cuda3std3__420unreachable_sentinelE,@object
	.size		_ZN49_INTERNAL_94f6fc22_18_xentropy_kernel_cu_f9ccfbb24cuda3std3__420unreachable_sentinelE,(_ZN49_INTERNAL_94f6fc22_18_xentropy_kernel_cu_f9ccfbb26thrust24THRUST_300001_SM_1030_NS6system6detail10sequential3seqE - _ZN49_INTERNAL_94f6fc22_18_xentropy_kernel_cu_f9ccfbb24cuda3std3__420unreachable_sentinelE)
_ZN49_INTERNAL_94f6fc22_18_xentropy_kernel_cu_f9ccfbb24cuda3std3__420unreachable_sentinelE:
	.zero		1
	.type		_ZN49_INTERNAL_94f6fc22_18_xentropy_kernel_cu_f9ccfbb26thrust24THRUST_300001_SM_1030_NS6system6detail10sequential3seqE,@object
	.size		_ZN49_INTERNAL_94f6fc22_18_xentropy_kernel_cu_f9ccfbb26thrust24THRUST_300001_SM_1030_NS6system6detail10sequential3seqE,(_ZN49_INTERNAL_94f6fc22_18_xentropy_kernel_cu_f9ccfbb24cuda3std3__45__cpo4cendE - _ZN49_INTERNAL_94f6fc22_18_xentropy_kernel_cu_f9ccfbb26thrust24THRUST_300001_SM_1030_NS6system6detail10sequential3seqE)
_ZN49_INTERNAL_94f6fc22_18_xentropy_kernel_cu_f9ccfbb26thrust24THRUST_300001_SM_1030_NS6system6detail10sequential3seqE:
	.zero		1
	.type		_ZN49_INTERNAL_94f6fc22_18_xentropy_kernel_cu_f9ccfbb24cuda3std3__45__cpo4cendE,@object
	.size		_ZN49_INTERNAL_94f6fc22_18_xentropy_kernel_cu_f9ccfbb24cuda3std3__45__cpo4cendE,(_ZN49_INTERNAL_94f6fc22_18_xentropy_kernel_cu_f9ccfbb24cuda3std6ranges3__45__cpo9iter_swapE - _ZN49_INTERNAL_94f6fc22_18_xentropy_kernel_cu_f9ccfbb24cuda3std3__45__cpo4cendE)
_ZN49_INTERNAL_94f6fc22_18_xentropy_kernel_cu_f9ccfbb24cuda3std3__45__cpo4cendE:
	.zero		1
	.type		_ZN49_INTERNAL_94f6fc22_18_xentropy_kernel_cu_f9ccfbb24cuda3std6ranges3__45__cpo9iter_swapE,@object
	.size		_ZN49_INTERNAL_94f6fc22_18_xentropy_kernel_cu_f9ccfbb24cuda3std6ranges3__45__cpo9iter_swapE,(_ZN49_INTERNAL_94f6fc22_18_xentropy_kernel_cu_f9ccfbb24cuda3std3__45__cpo5crendE - _ZN49_INTERNAL_94f6fc22_18_xentropy_kernel_cu_f9ccfbb24cuda3std6ranges3__45__cpo9iter_swapE)
_ZN49_INTERNAL_94f6fc22_18_xentropy_kernel_cu_f9ccfbb24cuda3std6ranges3__45__cpo9iter_swapE:
	.zero		1
	.type		_ZN49_INTERNAL_94f6fc22_18_xentropy_kernel_cu_f9ccfbb24cuda3std3__45__cpo5crendE,@object
	.size		_ZN49_INTERNAL_94f6fc22_18_xentropy_kernel_cu_f9ccfbb24cuda3std3__45__cpo5crendE,(_ZN49_INTERNAL_94f6fc22_18_xentropy_kernel_cu_f9ccfbb24cuda3std6ranges3__45__cpo5cdataE - _ZN49_INTERNAL_94f6fc22_18_xentropy_kernel_cu_f9ccfbb24cuda3std3__45__cpo5crendE)
_ZN49_INTERNAL_94f6fc22_18_xentropy_kernel_cu_f9ccfbb24cuda3std3__45__cpo5crendE:
	.zero		1
	.type		_ZN49_INTERNAL_94f6fc22_18_xentropy_kernel_cu_f9ccfbb24cuda3std6ranges3__45__cpo5cdataE,@object
	.size		_ZN49_INTERNAL_94f6fc22_18_xentropy_kernel_cu_f9ccfbb24cuda3std6ranges3__45__cpo5cdataE,(_ZN49_INTERNAL_94f6fc22_18_xentropy_kernel_cu_f9ccfbb24cuda3std6ranges3__45__cpo3endE - _ZN49_INTERNAL_94f6fc22_18_xentropy_kernel_cu_f9ccfbb24cuda3std6ranges3__45__cpo5cdataE)
_ZN49_INTERNAL_94f6fc22_18_xentropy_kernel_cu_f9ccfbb24cuda3std6ranges3__45__cpo5cdataE:
	.zero		1
	.type		_ZN49_INTERNAL_94f6fc22_18_xentropy_kernel_cu_f9ccfbb24cuda3std6ranges3__45__cpo3endE,@object
	.size		_ZN49_INTERNAL_94f6fc22_18_xentropy_kernel_cu_f9ccfbb24cuda3std6ranges3__45__cpo3endE,(_ZN49_INTERNAL_94f6fc22_18_xentropy_kernel_cu_f9ccfbb24cuda3std3__419piecewise_constructE - _ZN49_INTERNAL_94f6fc22_18_xentropy_kernel_cu_f9ccfbb24cuda3std6ranges3__45__cpo3endE)
_ZN49_INTERNAL_94f6fc22_18_xentropy_kernel_cu_f9ccfbb24cuda3std6ranges3__45__cpo3endE:
	.zero		1
	.type		_ZN49_INTERNAL_94f6fc22_18_xentropy_kernel_cu_f9ccfbb24cuda3std3__419piecewise_constructE,@object
	.size		_ZN49_INTERNAL_94f6fc22_18_xentropy_kernel_cu_f9ccfbb24cuda3std3__419piecewise_constructE,(_ZN49_INTERNAL_94f6fc22_18_xentropy_kernel_cu_f9ccfbb24cuda3std6ranges3__45__cpo5ssizeE - _ZN49_INTERNAL_94f6fc22_18_xentropy_kernel_cu_f9ccfbb24cuda3std3__419piecewise_constructE)
_ZN49_INTERNAL_94f6fc22_18_xentropy_kernel_cu_f9ccfbb24cuda3std3__419piecewise_constructE:
	.zero		1
	.type		_ZN49_INTERNAL_94f6fc22_18_xentropy_kernel_cu_f9ccfbb24cuda3std6ranges3__45__cpo5ssizeE,@object
	.size		_ZN49_INTERNAL_94f6fc22_18_xentropy_kernel_cu_f9ccfbb24cuda3std6ranges3__45__cpo5ssizeE,(_ZN49_INTERNAL_94f6fc22_18_xentropy_kernel_cu_f9ccfbb24cuda3std3__45__cpo3endE - _ZN49_INTERNAL_94f6fc22_18_xentropy_kernel_cu_f9ccfbb24cuda3std6ranges3__45__cpo5ssizeE)
_ZN49_INTERNAL_94f6fc22_18_xentropy_kernel_cu_f9ccfbb24cuda3std6ranges3__45__cpo5ssizeE:
	.zero		1
	.type		_ZN49_INTERNAL_94f6fc22_18_xentropy_kernel_cu_f9ccfbb24cuda3std3__45__cpo3endE,@object
	.size		_ZN49_INTERNAL_94f6fc22_18_xentropy_kernel_cu_f9ccfbb24cuda3std3__45__cpo3endE,(_ZN49_INTERNAL_94f6fc22_18_xentropy_kernel_cu_f9ccfbb24cuda3std6ranges3__45__cpo4cendE - _ZN49_INTERNAL_94f6fc22_18_xentropy_kernel_cu_f9ccfbb24cuda3std3__45__cpo3endE)
_ZN49_INTERNAL_94f6fc22_18_xentropy_kernel_cu_f9ccfbb24cuda3std3__45__cpo3endE:
	.zero		1
	.type		_ZN49_INTERNAL_94f6fc22_18_xentropy_kernel_cu_f9ccfbb24cuda3std6ranges3__45__cpo4cendE,@object
	.size		_ZN49_INTERNAL_94f6fc22_18_xentropy_kernel_cu_f9ccfbb24cuda3std6ranges3__45__cpo4cendE,(_ZN49_INTERNAL_94f6fc22_18_xentropy_kernel_cu_f9ccfbb24cuda3std3__45__cpo4rendE - _ZN49_INTERNAL_94f6fc22_18_xentropy_kernel_cu_f9ccfbb24cuda3std6ranges3__45__cpo4cendE)
_ZN49_INTERNAL_94f6fc22_18_xentropy_kernel_cu_f9ccfbb24cuda3std6ranges3__45__cpo4cendE:
	.zero		1
	.type		_ZN49_INTERNAL_94f6fc22_18_xentropy_kernel_cu_f9ccfbb24cuda3std3__45__cpo4rendE,@object
	.size		_ZN49_INTERNAL_94f6fc22_18_xentropy_kernel_cu_f9ccfbb24cuda3std3__45__cpo4rendE,(_ZN49_INTERNAL_94f6fc22_18_xentropy_kernel_cu_f9ccfbb24cuda3std6ranges3__45__cpo4prevE - _ZN49_INTERNAL_94f6fc22_18_xentropy_kernel_cu_f9ccfbb24cuda3std3__45__cpo4rendE)
_ZN49_INTERNAL_94f6fc22_18_xentropy_kernel_cu_f9ccfbb24cuda3std3__45__cpo4rendE:
	.zero		1
	.type		_ZN49_INTERNAL_94f6fc22_18_xentropy_kernel_cu_f9ccfbb24cuda3std6ranges3__45__cpo4prevE,@object
	.size		_ZN49_INTERNAL_94f6fc22_18_xentropy_kernel_cu_f9ccfbb24cuda3std6ranges3__45__cpo4prevE,(_ZN49_INTERNAL_94f6fc22_18_xentropy_kernel_cu_f9ccfbb24cuda3std6ranges3__45__cpo9iter_moveE - _ZN49_INTERNAL_94f6fc22_18_xentropy_kernel_cu_f9ccfbb24cuda3std6ranges3__45__cpo4prevE)
_ZN49_INTERNAL_94f6fc22_18_xentropy_kernel_cu_f9ccfbb24cuda3std6ranges3__45__cpo4prevE:
	.zero		1
	.type		_ZN49_INTERNAL_94f6fc22_18_xentropy_kernel_cu_f9ccfbb24cuda3std6ranges3__45__cpo9iter_moveE,@object
	.size		_ZN49_INTERNAL_94f6fc22_18_xentropy_kernel_cu_f9ccfbb24cuda3std6ranges3__45__cpo9iter_moveE,(.L_13 - _ZN49_INTERNAL_94f6fc22_18_xentropy_kernel_cu_f9ccfbb24cuda3std6ranges3__45__cpo9iter_moveE)
_ZN49_INTERNAL_94f6fc22_18_xentropy_kernel_cu_f9ccfbb24cuda3std6ranges3__45__cpo9iter_moveE:
	.zero		1
.L_13:


//--------------------- .nv.shared._Z28cunn_SoftMaxXEntropyBackwardILi8EN3c108BFloat16EfS1_26LogSoftMaxBackwardEpilogueEvPT0_S4_PT2_S6_Plfi --------------------------
	.section	.nv.shared._Z28cunn_SoftMaxXEntropyBackwardILi8EN3c108BFloat16EfS1_26LogSoftMaxBackwardEpilogueEvPT0_S4_PT2_S6_Plfi,"aw",@nobits
	.sectionflags	@""
	.align	16
	.zero		1024


//--------------------- .nv.shared._Z28cunn_SoftMaxXEntropyBackwardILi8EN3c104HalfEff26LogSoftMaxBackwardEpilogueEvPT0_S4_PT2_S6_Plfi --------------------------
	.section	.nv.shared._Z28cunn_SoftMaxXEntropyBackwardILi8EN3c104HalfEff26LogSoftMaxBackwardEpilogueEvPT0_S4_PT2_S6_Plfi,"aw",@nobits
	.sectionflags	@""
	.align	16
	.zero		1024


//--------------------- .nv.shared._Z28cunn_SoftMaxXEntropyBackwardILi8EN3c104HalfEfS1_26LogSoftMaxBackwardEpilogueEvPT0_S4_PT2_S6_Plfi --------------------------
	.section	.nv.shared._Z28cunn_SoftMaxXEntropyBackwardILi8EN3c104HalfEfS1_26LogSoftMaxBackwardEpilogueEvPT0_S4_PT2_S6_Plfi,"aw",@nobits
	.sectionflags	@""
	.align	16
	.zero		1024


//--------------------- .nv.shared._Z28cunn_SoftMaxXEntropyBackwardILi4Efff26LogSoftMaxBackwardEpilogueEvPT0_S2_PT2_S4_Plfi --------------------------
	.section	.nv.shared._Z28cunn_SoftMaxXEntropyBackwardILi4Efff26LogSoftMaxBackwardEpilogueEvPT0_S2_PT2_S4_Plfi,"aw",@nobits
	.sectionflags	@""
	.align	16
	.zero		1024


//--------------------- .nv.shared._Z27cunn_SoftMaxXEntropyForwardILi8EN3c108BFloat16Eff25LogSoftMaxForwardEpilogueEvPT1_PT2_PT0_Pllf --------------------------
	.section	.nv.shared._Z27cunn_SoftMaxXEntropyForwardILi8EN3c108BFloat16Eff25LogSoftMaxForwardEpilogueEvPT1_PT2_PT0_Pllf,"aw",@nobits
	.sectionflags	@""
	.align	16
	.zero		1024


//--------------------- .nv.shared._Z27cunn_SoftMaxXEntropyForwardILi8EN3c108BFloat16EfS1_25LogSoftMaxForwardEpilogueEvPT1_PT2_PT0_Pllf --------------------------
	.section	.nv.shared._Z27cunn_SoftMaxXEntropyForwardILi8EN3c108BFloat16EfS1_25LogSoftMaxForwardEpilogueEvPT1_PT2_PT0_Pllf,"aw",@nobits
	.sectionflags	@""
	.align	16
	.zero		1024


//--------------------- .nv.shared._Z27cunn_SoftMaxXEntropyForwardILi8EN3c104HalfEff25LogSoftMaxForwardEpilogueEvPT1_PT2_PT0_Pllf --------------------------
	.section	.nv.shared._Z27cunn_SoftMaxXEntropyForwardILi8EN3c104HalfEff25LogSoftMaxForwardEpilogueEvPT1_PT2_PT0_Pllf,"aw",@nobits
	.sectionflags	@""
	.align	16
	.zero		1024


//--------------------- .nv.shared._Z27cunn_SoftMaxXEntropyForwardILi8EN3c104HalfEfS1_25LogSoftMaxForwardEpilogueEvPT1_PT2_PT0_Pllf --------------------------
	.section	.nv.shared._Z27cunn_SoftMaxXEntropyForwardILi8EN3c104HalfEfS1_25LogSoftMaxForwardEpilogueEvPT1_PT2_PT0_Pllf,"aw",@nobits
	.sectionflags	@""
	.align	16
	.zero		1024


//--------------------- .nv.shared._Z27cunn_SoftMaxXEntropyForwardILi4Efff25LogSoftMaxForwardEpilogueEvPT1_PT2_PT0_Pllf --------------------------
	.section	.nv.shared._Z27cunn_SoftMaxXEntropyForwardILi4Efff25LogSoftMaxForwardEpilogueEvPT1_PT2_PT0_Pllf,"aw",@nobits
	.sectionflags	@""
	.align	16
	.zero		1024


//--------------------- .nv.constant0._Z28cunn_SoftMaxXEntropyBackwardILi8EN3c108BFloat16Eff26LogSoftMaxBackwardEpilogueEvPT0_S4_PT2_S6_Plfi --------------------------
	.section	.nv.constant0._Z28cunn_SoftMaxXEntropyBackwardILi8EN3c108BFloat16Eff26LogSoftMaxBackwardEpilogueEvPT0_S4_PT2_S6_Plfi,"a",@progbits
	.sectionflags	@""
	.align	4
.nv.constant0._Z28cunn_SoftMaxXEntropyBackwardILi8EN3c108BFloat16Eff26LogSoftMaxBackwardEpilogueEvPT0_S4_PT2_S6_Plfi:
	.zero		944


//--------------------- .nv.constant0._Z28cunn_SoftMaxXEntropyBackwardILi8EN3c108BFloat16EfS1_26LogSoftMaxBackwardEpilogueEvPT0_S4_PT2_S6_Plfi --------------------------
	.section	.nv.constant0._Z28cunn_SoftMaxXEntropyBackwardILi8EN3c108BFloat16EfS1_26LogSoftMaxBackwardEpilogueEvPT0_S4_PT2_S6_Plfi,"a",@progbits
	.sectionflags	@""
	.align	4
.nv.constant0._Z28cunn_SoftMaxXEntropyBackwardILi8EN3c108BFloat16EfS1_26LogSoftMaxBackwardEpilogueEvPT0_S4_PT2_S6_Plfi:
	.zero		944


//--------------------- .nv.constant0._Z28cunn_SoftMaxXEntropyBackwardILi8EN3c104HalfEff26LogSoftMaxBackwardEpilogueEvPT0_S4_PT2_S6_Plfi --------------------------
	.section	.nv.constant0._Z28cunn_SoftMaxXEntropyBackwardILi8EN3c104HalfEff26LogSoftMaxBackwardEpilogueEvPT0_S4_PT2_S6_Plfi,"a",@progbits
	.sectionflags	@""
	.align	4
.nv.constant0._Z28cunn_SoftMaxXEntropyBackwardILi8EN3c104HalfEff26LogSoftMaxBackwardEpilogueEvPT0_S4_PT2_S6_Plfi:
	.zero		944


//--------------------- .nv.constant0._Z28cunn_SoftMaxXEntropyBackwardILi8EN3c104HalfEfS1_26LogSoftMaxBackwardEpilogueEvPT0_S4_PT2_S6_Plfi --------------------------
	.section	.nv.constant0._Z28cunn_SoftMaxXEntropyBackwardILi8EN3c104HalfEfS1_26LogSoftMaxBackwardEpilogueEvPT0_S4_PT2_S6_Plfi,"a",@progbits
	.sectionflags	@""
	.align	4
.nv.constant0._Z28cunn_SoftMaxXEntropyBackwardILi8EN3c104HalfEfS1_26LogSoftMaxBackwardEpilogueEvPT0_S4_PT2_S6_Plfi:
	.zero		944


//--------------------- .nv.constant0._Z28cunn_SoftMaxXEntropyBackwardILi4Efff26LogSoftMaxBackwardEpilogueEvPT0_S2_PT2_S4_Plfi --------------------------
	.section	.nv.constant0._Z28cunn_SoftMaxXEntropyBackwardILi4Efff26LogSoftMaxBackwardEpilogueEvPT0_S2_PT2_S4_Plfi,"a",@progbits
	.sectionflags	@""
	.align	4
.nv.constant0._Z28cunn_SoftMaxXEntropyBackwardILi4Efff26LogSoftMaxBackwardEpilogueEvPT0_S2_PT2_S4_Plfi:
	.zero		944


//--------------------- .nv.constant0._Z27cunn_SoftMaxXEntropyForwardILi8EN3c108BFloat16Eff25LogSoftMaxForwardEpilogueEvPT1_PT2_PT0_Pllf --------------------------
	.section	.nv.constant0._Z27cunn_SoftMaxXEntropyForwardILi8EN3c108BFloat16Eff25LogSoftMaxForwardEpilogueEvPT1_PT2_PT0_Pllf,"a",@progbits
	.sectionflags	@""
	.align	4
.nv.constant0._Z27cunn_SoftMaxXEntropyForwardILi8EN3c108BFloat16Eff25LogSoftMaxForwardEpilogueEvPT1_PT2_PT0_Pllf:
	.zero		940


//--------------------- .nv.constant0._Z27cunn_SoftMaxXEntropyForwardILi8EN3c108BFloat16EfS1_25LogSoftMaxForwardEpilogueEvPT1_PT2_PT0_Pllf --------------------------
	.section	.nv.constant0._Z27cunn_SoftMaxXEntropyForwardILi8EN3c108BFloat16EfS1_25LogSoftMaxForwardEpilogueEvPT1_PT2_PT0_Pllf,"a",@progbits
	.sectionflags	@""
	.align	4
.nv.constant0._Z27cunn_SoftMaxXEntropyForwardILi8EN3c108BFloat16EfS1_25LogSoftMaxForwardEpilogueEvPT1_PT2_PT0_Pllf:
	.zero		940


//--------------------- .nv.constant0._Z27cunn_SoftMaxXEntropyForwardILi8EN3c104HalfEff25LogSoftMaxForwardEpilogueEvPT1_PT2_PT0_Pllf --------------------------
	.section	.nv.constant0._Z27cunn_SoftMaxXEntropyForwardILi8EN3c104HalfEff25LogSoftMaxForwardEpilogueEvPT1_PT2_PT0_Pllf,"a",@progbits
	.sectionflags	@""
	.align	4
.nv.constant0._Z27cunn_SoftMaxXEntropyForwardILi8EN3c104HalfEff25LogSoftMaxForwardEpilogueEvPT1_PT2_PT0_Pllf:
	.zero		940


//--------------------- .nv.constant0._Z27cunn_SoftMaxXEntropyForwardILi8EN3c104HalfEfS1_25LogSoftMaxForwardEpilogueEvPT1_PT2_PT0_Pllf --------------------------
	.section	.nv.constant0._Z27cunn_SoftMaxXEntropyForwardILi8EN3c104HalfEfS1_25LogSoftMaxForwardEpilogueEvPT1_PT2_PT0_Pllf,"a",@progbits
	.sectionflags	@""
	.align	4
.nv.constant0._Z27cunn_SoftMaxXEntropyForwardILi8EN3c104HalfEfS1_25LogSoftMaxForwardEpilogueEvPT1_PT2_PT0_Pllf:
	.zero		940


//--------------------- .nv.constant0._Z27cunn_SoftMaxXEntropyForwardILi4Efff25LogSoftMaxForwardEpilogueEvPT1_PT2_PT0_Pllf --------------------------
	.section	.nv.constant0._Z27cunn_SoftMaxXEntropyForwardILi4Efff25LogSoftMaxForwardEpilogueEvPT1_PT2_PT0_Pllf,"a",@progbits
	.sectionflags	@""
	.align	4
.nv.constant0._Z27cunn_SoftMaxXEntropyForwardILi4Efff25LogSoftMaxForwardEpilogueEvPT1_PT2_PT0_Pllf:
	.zero		940


//--------------------- SYMBOLS --------------------------

	.type		.nv.reservedSmem.offset0,@object
	.size		.nv.reservedSmem.offset0,0x4
	.type		.nv.reservedSmem.cap,@object
	.size		.nv.reservedSmem.cap,0x4
